// Copyright (c) 2024, Tri Dao.
// Splitting the different head dimensions to different files to speed up compilation.
// This file is auto-generated. See "generate_kernels.py"
#include "namespace_config.h"
#include "flash_bwd_launch_template.h"

namespace FLASH_NAMESPACE {

template<>
void run_mha_bwd_<cutlass::bfloat16_t, 192, true>(Flash_bwd_params &params, cudaStream_t stream) {
    run_mha_bwd_hdim192<cutlass::bfloat16_t, true>(params, stream);
}

} // namespace FLASH_NAMESPACE

// ===== COMPILED SASS (sm_90a) =====

	.target	sm_90a

	.elftype	@"ET_EXEC"


//--------------------- .note.nv.tkinfo           --------------------------
	.section	.note.nv.tkinfo,"",@"SHT_NOTE"
	.sectionflags	@"SHF_NOTE_NV_TKINFO"
	.tkinfo
        /*0018*/ 	.word	0x00000002
        /*0030*/ 	.string	""
        /*0030*/ 	.string	"ptxas"
        /*0030*/ 	.string	"Cuda compilation tools, release 13.0, V13.0.88"
        /*0030*/ 	.string	"Build cuda_13.0.r13.0/compiler.36424714_0"
        /*0030*/ 	.string	"-arch sm_90a -m 64 "



//--------------------- .note.nv.cuinfo           --------------------------
	.section	.note.nv.cuinfo,"",@"SHT_NOTE"
	.sectionflags	@"SHF_NOTE_NV_CUINFO"
        /*0018*/ 	.short	0x0002
        /*001a*/ 	.short	0x005a
        /*001c*/ 	.short	0x0082
	.zero		2


//--------------------- .nv.info                  --------------------------
	.section	.nv.info,"",@"SHT_CUDA_INFO"
	.align	4


	//----- nvinfo : EIATTR_REGCOUNT
	.align		4
        /*0000*/ 	.byte	0x04, 0x2f
        /*0002*/ 	.short	(.L_12 - .L_11)
	.align		4
.L_11:
        /*0004*/ 	.word	index@(_ZN5flash25flash_bwd_dot_do_o_kernelILb1E23Flash_bwd_kernel_traitsILi192ELi64ELi64ELi8ELi4ELi2ELi2ELb0ELb0EN7cutlass10bfloat16_tE19Flash_kernel_traitsILi192ELi64ELi64ELi8ES3_EEEEvNS_16Flash_bwd_paramsE)
        /*0008*/ 	.word	0x00000040


	//----- nvinfo : EIATTR_FRAME_SIZE
	.align		4
.L_12:
        /*000c*/ 	.byte	0x04, 0x11
        /*000e*/ 	.short	(.L_14 - .L_13)
	.align		4
.L_13:
        /*0010*/ 	.word	index@(_ZN5flash25flash_bwd_dot_do_o_kernelILb1E23Flash_bwd_kernel_traitsILi192ELi64ELi64ELi8ELi4ELi2ELi2ELb0ELb0EN7cutlass10bfloat16_tE19Flash_kernel_traitsILi192ELi64ELi64ELi8ES3_EEEEvNS_16Flash_bwd_paramsE)
        /*0014*/ 	.word	0x00000000


	//----- nvinfo : EIATTR_REGCOUNT
	.align		4
.L_14:
        /*0018*/ 	.byte	0x04, 0x2f
        /*001a*/ 	.short	(.L_16 - .L_15)
	.align		4
.L_15:
        /*001c*/ 	.word	index@(_ZN5flash25flash_bwd_dot_do_o_kernelILb0E23Flash_bwd_kernel_traitsILi192ELi64ELi64ELi8ELi4ELi2ELi2ELb0ELb0EN7cutlass10bfloat16_tE19Flash_kernel_traitsILi192ELi64ELi64ELi8ES3_EEEEvNS_16Flash_bwd_paramsE)
        /*0020*/ 	.word	0x00000040


	//----- nvinfo : EIATTR_FRAME_SIZE
	.align		4
.L_16:
        /*0024*/ 	.byte	0x04, 0x11
        /*0026*/ 	.short	(.L_18 - .L_17)
	.align		4
.L_17:
        /*0028*/ 	.word	index@(_ZN5flash25flash_bwd_dot_do_o_kernelILb0E23Flash_bwd_kernel_traitsILi192ELi64ELi64ELi8ELi4ELi2ELi2ELb0ELb0EN7cutlass10bfloat16_tE19Flash_kernel_traitsILi192ELi64ELi64ELi8ES3_EEEEvNS_16Flash_bwd_paramsE)
        /*002c*/ 	.word	0x00000000


	//----- nvinfo : EIATTR_REGCOUNT
	.align		4
.L_18:
        /*0030*/ 	.byte	0x04, 0x2f
        /*0032*/ 	.short	(.L_20 - .L_19)
	.align		4
.L_19:
        /*0034*/ 	.word	index@(_ZN5flash44flash_bwd_dq_dk_dv_loop_seqk_parallel_kernelI23Flash_bwd_kernel_traitsILi192ELi64ELi64ELi8ELi4ELi2ELi2ELb0ELb0EN7cutlass10bfloat16_tE19Flash_kernel_traitsILi192ELi64ELi64ELi8ES3_EELb0ELb1ELb0ELb1ELb0ELb0ELb1EEEvNS_16Flash_bwd_paramsE)
        /*0038*/ 	.word	0x000000ff


	//----- nvinfo : EIATTR_FRAME_SIZE
	.align		4
.L_20:
        /*003c*/ 	.byte	0x04, 0x11
        /*003e*/ 	.short	(.L_22 - .L_21)
	.align		4
.L_21:
        /*0040*/ 	.word	index@(_ZN5flash44flash_bwd_dq_dk_dv_loop_seqk_parallel_kernelI23Flash_bwd_kernel_traitsILi192ELi64ELi64ELi8ELi4ELi2ELi2ELb0ELb0EN7cutlass10bfloat16_tE19Flash_kernel_traitsILi192ELi64ELi64ELi8ES3_EELb0ELb1ELb0ELb1ELb0ELb0ELb1EEEvNS_16Flash_bwd_paramsE)
        /*0044*/ 	.word	0x00000008


	//----- nvinfo : EIATTR_REGCOUNT
	.align		4
.L_22:
        /*0048*/ 	.byte	0x04, 0x2f
        /*004a*/ 	.short	(.L_24 - .L_23)
	.align		4
.L_23:
        /*004c*/ 	.word	index@(_ZN5flash44flash_bwd_dq_dk_dv_loop_seqk_parallel_kernelI23Flash_bwd_kernel_traitsILi192ELi64ELi64ELi8ELi4ELi2ELi2ELb0ELb0EN7cutlass10bfloat16_tE19Flash_kernel_traitsILi192ELi64ELi64ELi8ES3_EELb1ELb1ELb0ELb1ELb0ELb0ELb0EEEvNS_16Flash_bwd_paramsE)
        /*0050*/ 	.word	0x000000fe


	//----- nvinfo : EIATTR_FRAME_SIZE
	.align		4
.L_24:
        /*0054*/ 	.byte	0x04, 0x11
        /*0056*/ 	.short	(.L_26 - .L_25)
	.align		4
.L_25:
        /*0058*/ 	.word	index@(_ZN5flash44flash_bwd_dq_dk_dv_loop_seqk_parallel_kernelI23Flash_bwd_kernel_traitsILi192ELi64ELi64ELi8ELi4ELi2ELi2ELb0ELb0EN7cutlass10bfloat16_tE19Flash_kernel_traitsILi192ELi64ELi64ELi8ES3_EELb1ELb1ELb0ELb1ELb0ELb0ELb0EEEvNS_16Flash_bwd_paramsE)
        /*005c*/ 	.word	0x00000000


	//----- nvinfo : EIATTR_REGCOUNT
	.align		4
.L_26:
        /*0060*/ 	.byte	0x04, 0x2f
        /*0062*/ 	.short	(.L_28 - .L_27)
	.align		4
.L_27:
        /*0064*/ 	.word	index@(_ZN5flash44flash_bwd_dq_dk_dv_loop_seqk_parallel_kernelI23Flash_bwd_kernel_traitsILi192ELi64ELi64ELi8ELi4ELi2ELi2ELb0ELb0EN7cutlass10bfloat16_tE19Flash_kernel_traitsILi192ELi64ELi64ELi8ES3_EELb0ELb1ELb0ELb0ELb0ELb1ELb1EEEvNS_16Flash_bwd_paramsE)
        /*0068*/ 	.word	0x000000fe


	//----- nvinfo : EIATTR_FRAME_SIZE
	.align		4
.L_28:
        /*006c*/ 	.byte	0x04, 0x11
        /*006e*/ 	.short	(.L_30 - .L_29)
	.align		4
.L_29:
        /*0070*/ 	.word	index@(_ZN5flash44flash_bwd_dq_dk_dv_loop_seqk_parallel_kernelI23Flash_bwd_kernel_traitsILi192ELi64ELi64ELi8ELi4ELi2ELi2ELb0ELb0EN7cutlass10bfloat16_tE19Flash_kernel_traitsILi192ELi64ELi64ELi8ES3_EELb0ELb1ELb0ELb0ELb0ELb1ELb1EEEvNS_16Flash_bwd_paramsE)
        /*0074*/ 	.word	0x00000000


	//----- nvinfo : EIATTR_REGCOUNT
	.align		4
.L_30:
        /*0078*/ 	.byte	0x04, 0x2f
        /*007a*/ 	.short	(.L_32 - .L_31)
	.align		4
.L_31:
        /*007c*/ 	.word	index@(_ZN5flash44flash_bwd_dq_dk_dv_loop_seqk_parallel_kernelI23Flash_bwd_kernel_traitsILi192ELi64ELi64ELi8ELi4ELi2ELi2ELb0ELb0EN7cutlass10bfloat16_tE19Flash_kernel_traitsILi192ELi64ELi64ELi8ES3_EELb1ELb1ELb0ELb0ELb0ELb1ELb0EEEvNS_16Flash_bwd_paramsE)
        /*0080*/ 	.word	0x000000ff


	//----- nvinfo : EIATTR_FRAME_SIZE
	.align		4
.L_32:
        /*0084*/ 	.byte	0x04, 0x11
        /*0086*/ 	.short	(.L_34 - .L_33)
	.align		4
.L_33:
        /*0088*/ 	.word	index@(_ZN5flash44flash_bwd_dq_dk_dv_loop_seqk_parallel_kernelI23Flash_bwd_kernel_traitsILi192ELi64ELi64ELi8ELi4ELi2ELi2ELb0ELb0EN7cutlass10bfloat16_tE19Flash_kernel_traitsILi192ELi64ELi64ELi8ES3_EELb1ELb1ELb0ELb0ELb0ELb1ELb0EEEvNS_16Flash_bwd_paramsE)
        /*008c*/ 	.word	0x00000000


	//----- nvinfo : EIATTR_REGCOUNT
	.align		4
.L_34:
        /*0090*/ 	.byte	0x04, 0x2f
        /*0092*/ 	.short	(.L_36 - .L_35)
	.align		4
.L_35:
        /*0094*/ 	.word	index@(_ZN5flash44flash_bwd_dq_dk_dv_loop_seqk_parallel_kernelI23Flash_bwd_kernel_traitsILi192ELi64ELi64ELi8ELi4ELi2ELi2ELb0ELb0EN7cutlass10bfloat16_tE19Flash_kernel_traitsILi192ELi64ELi64ELi8ES3_EELb0ELb1ELb0ELb0ELb0ELb0ELb1EEEvNS_16Flash_bwd_paramsE)
        /*0098*/ 	.word	0x000000ff


	//----- nvinfo : EIATTR_FRAME_SIZE
	.align		4
.L_36:
        /*009c*/ 	.byte	0x04, 0x11
        /*009e*/ 	.short	(.L_38 - .L_37)
	.align		4
.L_37:
        /*00a0*/ 	.word	index@(_ZN5flash44flash_bwd_dq_dk_dv_loop_seqk_parallel_kernelI23Flash_bwd_kernel_traitsILi192ELi64ELi64ELi8ELi4ELi2ELi2ELb0ELb0EN7cutlass10bfloat16_tE19Flash_kernel_traitsILi192ELi64ELi64ELi8ES3_EELb0ELb1ELb0ELb0ELb0ELb0ELb1EEEvNS_16Flash_bwd_paramsE)
        /*00a4*/ 	.word	0x00000000


	//----- nvinfo : EIATTR_REGCOUNT
	.align		4
.L_38:
        /*00a8*/ 	.byte	0x04, 0x2f
        /*00aa*/ 	.short	(.L_40 - .L_39)
	.align		4
.L_39:
        /*00ac*/ 	.word	index@(_ZN5flash44flash_bwd_dq_dk_dv_loop_seqk_parallel_kernelI23Flash_bwd_kernel_traitsILi192ELi64ELi64ELi8ELi4ELi2ELi2ELb0ELb0EN7cutlass10bfloat16_tE19Flash_kernel_traitsILi192ELi64ELi64ELi8ES3_EELb1ELb1ELb0ELb0ELb0ELb0ELb0EEEvNS_16Flash_bwd_paramsE)
        /*00b0*/ 	.word	0x000000ff


	//----- nvinfo : EIATTR_FRAME_SIZE
	.align		4
.L_40:
        /*00b4*/ 	.byte	0x04, 0x11
        /*00b6*/ 	.short	(.L_42 - .L_41)
	.align		4
.L_41:
        /*00b8*/ 	.word	index@(_ZN5flash44flash_bwd_dq_dk_dv_loop_seqk_parallel_kernelI23Flash_bwd_kernel_traitsILi192ELi64ELi64ELi8ELi4ELi2ELi2ELb0ELb0EN7cutlass10bfloat16_tE19Flash_kernel_traitsILi192ELi64ELi64ELi8ES3_EELb1ELb1ELb0ELb0ELb0ELb0ELb0EEEvNS_16Flash_bwd_paramsE)
        /*00bc*/ 	.word	0x00000008


	//----- nvinfo : EIATTR_REGCOUNT
	.align		4
.L_42:
        /*00c0*/ 	.byte	0x04, 0x2f
        /*00c2*/ 	.short	(.L_44 - .L_43)
	.align		4
.L_43:
        /*00c4*/ 	.word	index@(_ZN5flash27flash_bwd_convert_dq_kernelI23Flash_bwd_kernel_traitsILi192ELi64ELi64ELi8ELi4ELi2ELi2ELb0ELb0EN7cutlass10bfloat16_tE19Flash_kernel_traitsILi192ELi64ELi64ELi8ES3_EEEEvNS_16Flash_bwd_paramsEi)
        /*00c8*/ 	.word	0x00000060


	//----- nvinfo : EIATTR_FRAME_SIZE
	.align		4
.L_44:
        /*00cc*/ 	.byte	0x04, 0x11
        /*00ce*/ 	.short	(.L_46 - .L_45)
	.align		4
.L_45:
        /*00d0*/ 	.word	index@(_ZN5flash27flash_bwd_convert_dq_kernelI23Flash_bwd_kernel_traitsILi192ELi64ELi64ELi8ELi4ELi2ELi2ELb0ELb0EN7cutlass10bfloat16_tE19Flash_kernel_traitsILi192ELi64ELi64ELi8ES3_EEEEvNS_16Flash_bwd_paramsEi)
        /*00d4*/ 	.word	0x00000000


	//----- nvinfo : EIATTR_REGCOUNT
	.align		4
.L_46:
        /*00d8*/ 	.byte	0x04, 0x2f
        /*00da*/ 	.short	(.L_48 - .L_47)
	.align		4
.L_47:
        /*00dc*/ 	.word	index@(_ZN5flash25flash_bwd_dot_do_o_kernelILb1E23Flash_bwd_kernel_traitsILi192ELi64ELi64ELi8ELi4ELi2ELi2ELb1ELb1EN7cutlass10bfloat16_tE19Flash_kernel_traitsILi192ELi64ELi64ELi8ES3_EEEEvNS_16Flash_bwd_paramsE)
        /*00e0*/ 	.word	0x00000040


	//----- nvinfo : EIATTR_FRAME_SIZE
	.align		4
.L_48:
        /*00e4*/ 	.byte	0x04, 0x11
        /*00e6*/ 	.short	(.L_50 - .L_49)
	.align		4
.L_49:
        /*00e8*/ 	.word	index@(_ZN5flash25flash_bwd_dot_do_o_kernelILb1E23Flash_bwd_kernel_traitsILi192ELi64ELi64ELi8ELi4ELi2ELi2ELb1ELb1EN7cutlass10bfloat16_tE19Flash_kernel_traitsILi192ELi64ELi64ELi8ES3_EEEEvNS_16Flash_bwd_paramsE)
        /*00ec*/ 	.word	0x00000000


	//----- nvinfo : EIATTR_REGCOUNT
	.align		4
.L_50:
        /*00f0*/ 	.byte	0x04, 0x2f
        /*00f2*/ 	.short	(.L_52 - .L_51)
	.align		4
.L_51:
        /*00f4*/ 	.word	index@(_ZN5flash25flash_bwd_dot_do_o_kernelILb0E23Flash_bwd_kernel_traitsILi192ELi64ELi64ELi8ELi4ELi2ELi2ELb1ELb1EN7cutlass10bfloat16_tE19Flash_kernel_traitsILi192ELi64ELi64ELi8ES3_EEEEvNS_16Flash_bwd_paramsE)
        /*00f8*/ 	.word	0x00000040


	//----- nvinfo : EIATTR_FRAME_SIZE
	.align		4
.L_52:
        /*00fc*/ 	.byte	0x04, 0x11
        /*00fe*/ 	.short	(.L_54 - .L_53)
	.align		4
.L_53:
        /*0100*/ 	.word	index@(_ZN5flash25flash_bwd_dot_do_o_kernelILb0E23Flash_bwd_kernel_traitsILi192ELi64ELi64ELi8ELi4ELi2ELi2ELb1ELb1EN7cutlass10bfloat16_tE19Flash_kernel_traitsILi192ELi64ELi64ELi8ES3_EEEEvNS_16Flash_bwd_paramsE)
        /*0104*/ 	.word	0x00000000


	//----- nvinfo : EIATTR_REGCOUNT
	.align		4
.L_54:
        /*0108*/ 	.byte	0x04, 0x2f
        /*010a*/ 	.short	(.L_56 - .L_55)
	.align		4
.L_55:
        /*010c*/ 	.word	index@(_ZN5flash44flash_bwd_dq_dk_dv_loop_seqk_parallel_kernelI23Flash_bwd_kernel_traitsILi192ELi64ELi64ELi8ELi4ELi2ELi2ELb1ELb1EN7cutlass10bfloat16_tE19Flash_kernel_traitsILi192ELi64ELi64ELi8ES3_EELb0ELb1ELb0ELb1ELb0ELb0ELb1EEEvNS_16Flash_bwd_paramsE)
        /*0110*/ 	.word	0x000000ff


	//----- nvinfo : EIATTR_FRAME_SIZE
	.align		4
.L_56:
        /*0114*/ 	.byte	0x04, 0x11
        /*0116*/ 	.short	(.L_58 - .L_57)
	.align		4
.L_57:
        /*0118*/ 	.word	index@(_ZN5flash44flash_bwd_dq_dk_dv_loop_seqk_parallel_kernelI23Flash_bwd_kernel_traitsILi192ELi64ELi64ELi8ELi4ELi2ELi2ELb1ELb1EN7cutlass10bfloat16_tE19Flash_kernel_traitsILi192ELi64ELi64ELi8ES3_EELb0ELb1ELb0ELb1ELb0ELb0ELb1EEEvNS_16Flash_bwd_paramsE)
        /*011c*/ 	.word	0x00000110


	//----- nvinfo : EIATTR_REGCOUNT
	.align		4
.L_58:
        /*0120*/ 	.byte	0x04, 0x2f
        /*0122*/ 	.short	(.L_60 - .L_59)
	.align		4
.L_59:
        /*0124*/ 	.word	index@(_ZN5flash44flash_bwd_dq_dk_dv_loop_seqk_parallel_kernelI23Flash_bwd_kernel_traitsILi192ELi64ELi64ELi8ELi4ELi2ELi2ELb1ELb1EN7cutlass10bfloat16_tE19Flash_kernel_traitsILi192ELi64ELi64ELi8ES3_EELb1ELb1ELb0ELb1ELb0ELb0ELb0EEEvNS_16Flash_bwd_paramsE)
        /*0128*/ 	.word	0x000000ff


	//----- nvinfo : EIATTR_FRAME_SIZE
	.align		4
.L_60:
        /*012c*/ 	.byte	0x04, 0x11
        /*012e*/ 	.short	(.L_62 - .L_61)
	.align		4
.L_61:
        /*0130*/ 	.word	index@(_ZN5flash44flash_bwd_dq_dk_dv_loop_seqk_parallel_kernelI23Flash_bwd_kernel_traitsILi192ELi64ELi64ELi8ELi4ELi2ELi2ELb1ELb1EN7cutlass10bfloat16_tE19Flash_kernel_traitsILi192ELi64ELi64ELi8ES3_EELb1ELb1ELb0ELb1ELb0ELb0ELb0EEEvNS_16Flash_bwd_paramsE)
        /*0134*/ 	.word	0x00000128


	//----- nvinfo : EIATTR_REGCOUNT
	.align		4
.L_62:
        /*0138*/ 	.byte	0x04, 0x2f
        /*013a*/ 	.short	(.L_64 - .L_63)
	.align		4
.L_63:
        /*013c*/ 	.word	index@(_ZN5flash44flash_bwd_dq_dk_dv_loop_seqk_parallel_kernelI23Flash_bwd_kernel_traitsILi192ELi64ELi64ELi8ELi4ELi2ELi2ELb1ELb1EN7cutlass10bfloat16_tE19Flash_kernel_traitsILi192ELi64ELi64ELi8ES3_EELb0ELb1ELb0ELb0ELb0ELb1ELb1EEEvNS_16Flash_bwd_paramsE)
        /*0140*/ 	.word	0x000000ff


	//----- nvinfo : EIATTR_FRAME_SIZE
	.align		4
.L_64:
        /*0144*/ 	.byte	0x04, 0x11
        /*0146*/ 	.short	(.L_66 - .L_65)
	.align		4
.L_65:
        /*0148*/ 	.word	index@(_ZN5flash44flash_bwd_dq_dk_dv_loop_seqk_parallel_kernelI23Flash_bwd_kernel_traitsILi192ELi64ELi64ELi8ELi4ELi2ELi2ELb1ELb1EN7cutlass10bfloat16_tE19Flash_kernel_traitsILi192ELi64ELi64ELi8ES3_EELb0ELb1ELb0ELb0ELb0ELb1ELb1EEEvNS_16Flash_bwd_paramsE)
        /*014c*/ 	.word	0x000000e8


	//----- nvinfo : EIATTR_REGCOUNT
	.align		4
.L_66:
        /*0150*/ 	.byte	0x04, 0x2f
        /*0152*/ 	.short	(.L_68 - .L_67)
	.align		4
.L_67:
        /*0154*/ 	.word	index@(_ZN5flash44flash_bwd_dq_dk_dv_loop_seqk_parallel_kernelI23Flash_bwd_kernel_traitsILi192ELi64ELi64ELi8ELi4ELi2ELi2ELb1ELb1EN7cutlass10bfloat16_tE19Flash_kernel_traitsILi192ELi64ELi64ELi8ES3_EELb1ELb1ELb0ELb0ELb0ELb1ELb0EEEvNS_16Flash_bwd_paramsE)
        /*0158*/ 	.word	0x000000ff


	//----- nvinfo : EIATTR_FRAME_SIZE
	.align		4
.L_68:
        /*015c*/ 	.byte	0x04, 0x11
        /*015e*/ 	.short	(.L_70 - .L_69)
	.align		4
.L_69:
        /*0160*/ 	.word	index@(_ZN5flash44flash_bwd_dq_dk_dv_loop_seqk_parallel_kernelI23Flash_bwd_kernel_traitsILi192ELi64ELi64ELi8ELi4ELi2ELi2ELb1ELb1EN7cutlass10bfloat16_tE19Flash_kernel_traitsILi192ELi64ELi64ELi8ES3_EELb1ELb1ELb0ELb0ELb0ELb1ELb0EEEvNS_16Flash_bwd_paramsE)
        /*0164*/ 	.word	0x000000f0


	//----- nvinfo : EIATTR_REGCOUNT
	.align		4
.L_70:
        /*0168*/ 	.byte	0x04, 0x2f
        /*016a*/ 	.short	(.L_72 - .L_71)
	.align		4
.L_71:
        /*016c*/ 	.word	index@(_ZN5flash44flash_bwd_dq_dk_dv_loop_seqk_parallel_kernelI23Flash_bwd_kernel_traitsILi192ELi64ELi64ELi8ELi4ELi2ELi2ELb1ELb1EN7cutlass10bfloat16_tE19Flash_kernel_traitsILi192ELi64ELi64ELi8ES3_EELb0ELb1ELb0ELb0ELb0ELb0ELb1EEEvNS_16Flash_bwd_paramsE)
        /*0170*/ 	.word	0x000000ff


	//----- nvinfo : EIATTR_FRAME_SIZE
	.align		4
.L_72:
        /*0174*/ 	.byte	0x04, 0x11
        /*0176*/ 	.short	(.L_74 - .L_73)
	.align		4
.L_73:
        /*0178*/ 	.word	index@(_ZN5flash44flash_bwd_dq_dk_dv_loop_seqk_parallel_kernelI23Flash_bwd_kernel_traitsILi192ELi64ELi64ELi8ELi4ELi2ELi2ELb1ELb1EN7cutlass10bfloat16_tE19Flash_kernel_traitsILi192ELi64ELi64ELi8ES3_EELb0ELb1ELb0ELb0ELb0ELb0ELb1EEEvNS_16Flash_bwd_paramsE)
        /*017c*/ 	.word	0x000000f0


	//----- nvinfo : EIATTR_REGCOUNT
	.align		4
.L_74:
        /*0180*/ 	.byte	0x04, 0x2f
        /*0182*/ 	.short	(.L_76 - .L_75)
	.align		4
.L_75:
        /*0184*/ 	.word	index@(_ZN5flash44flash_bwd_dq_dk_dv_loop_seqk_parallel_kernelI23Flash_bwd_kernel_traitsILi192ELi64ELi64ELi8ELi4ELi2ELi2ELb1ELb1EN7cutlass10bfloat16_tE19Flash_kernel_traitsILi192ELi64ELi64ELi8ES3_EELb1ELb1ELb0ELb0ELb0ELb0ELb0EEEvNS_16Flash_bwd_paramsE)
        /*0188*/ 	.word	0x000000ff


	//----- nvinfo : EIATTR_FRAME_SIZE
	.align		4
.L_76:
        /*018c*/ 	.byte	0x04, 0x11
        /*018e*/ 	.short	(.L_78 - .L_77)
	.align		4
.L_77:
        /*0190*/ 	.word	index@(_ZN5flash44flash_bwd_dq_dk_dv_loop_seqk_parallel_kernelI23Flash_bwd_kernel_traitsILi192ELi64ELi64ELi8ELi4ELi2ELi2ELb1ELb1EN7cutlass10bfloat16_tE19Flash_kernel_traitsILi192ELi64ELi64ELi8ES3_EELb1ELb1ELb0ELb0ELb0ELb0ELb0EEEvNS_16Flash_bwd_paramsE)
        /*0194*/ 	.word	0x00000100


	//----- nvinfo : EIATTR_REGCOUNT
	.align		4
.L_78:
        /*0198*/ 	.byte	0x04, 0x2f
        /*019a*/ 	.short	(.L_80 - .L_79)
	.align		4
.L_79:
        /*019c*/ 	.word	index@(_ZN5flash27flash_bwd_convert_dq_kernelI23Flash_bwd_kernel_traitsILi192ELi64ELi64ELi8ELi4ELi2ELi2ELb1ELb1EN7cutlass10bfloat16_tE19Flash_kernel_traitsILi192ELi64ELi64ELi8ES3_EEEEvNS_16Flash_bwd_paramsEi)
        /*01a0*/ 	.word	0x00000060


	//----- nvinfo : EIATTR_FRAME_SIZE
	.align		4
.L_80:
        /*01a4*/ 	.byte	0x04, 0x11
        /*01a6*/ 	.short	(.L_82 - .L_81)
	.align		4
.L_81:
        /*01a8*/ 	.word	index@(_ZN5flash27flash_bwd_convert_dq_kernelI23Flash_bwd_kernel_traitsILi192ELi64ELi64ELi8ELi4ELi2ELi2ELb1ELb1EN7cutlass10bfloat16_tE19Flash_kernel_traitsILi192ELi64ELi64ELi8ES3_EEEEvNS_16Flash_bwd_paramsEi)
        /*01ac*/ 	.word	0x00000000


	//----- nvinfo : EIATTR_REGCOUNT
	.align		4
.L_82:
        /*01b0*/ 	.byte	0x04, 0x2f
        /*01b2*/ 	.short	(.L_84 - .L_83)
	.align		4
.L_83:
        /*01b4*/ 	.word	index@(_ZN5flash44flash_bwd_dq_dk_dv_loop_seqk_parallel_kernelI23Flash_bwd_kernel_traitsILi192ELi64ELi64ELi8ELi4ELi2ELi2ELb0ELb0EN7cutlass10bfloat16_tE19Flash_kernel_traitsILi192ELi64ELi64ELi8ES3_EELb0ELb1ELb0ELb1ELb0ELb0ELb0EEEvNS_16Flash_bwd_paramsE)
        /*01b8*/ 	.word	0x000000ff


	//----- nvinfo : EIATTR_FRAME_SIZE
	.align		4
.L_84:
        /*01bc*/ 	.byte	0x04, 0x11
        /*01be*/ 	.short	(.L_86 - .L_85)
	.align		4
.L_85:
        /*01c0*/ 	.word	index@(_ZN5flash44flash_bwd_dq_dk_dv_loop_seqk_parallel_kernelI23Flash_bwd_kernel_traitsILi192ELi64ELi64ELi8ELi4ELi2ELi2ELb0ELb0EN7cutlass10bfloat16_tE19Flash_kernel_traitsILi192ELi64ELi64ELi8ES3_EELb0ELb1ELb0ELb1ELb0ELb0ELb0EEEvNS_16Flash_bwd_paramsE)
        /*01c4*/ 	.word	0x00000000


	//----- nvinfo : EIATTR_REGCOUNT
	.align		4
.L_86:
        /*01c8*/ 	.byte	0x04, 0x2f
        /*01ca*/ 	.short	(.L_88 - .L_87)
	.align		4
.L_87:
        /*01cc*/ 	.word	index@(_ZN5flash44flash_bwd_dq_dk_dv_loop_seqk_parallel_kernelI23Flash_bwd_kernel_traitsILi192ELi64ELi64ELi8ELi4ELi2ELi2ELb0ELb0EN7cutlass10bfloat16_tE19Flash_kernel_traitsILi192ELi64ELi64ELi8ES3_EELb0ELb1ELb0ELb0ELb0ELb1ELb0EEEvNS_16Flash_bwd_paramsE)
        /*01d0*/ 	.word	0x000000fc


	//----- nvinfo : EIATTR_FRAME_SIZE
	.align		4
.L_88:
        /*01d4*/ 	.byte	0x04, 0x11
        /*01d6*/ 	.short	(.L_90 - .L_89)
	.align		4
.L_89:
        /*01d8*/ 	.word	index@(_ZN5flash44flash_bwd_dq_dk_dv_loop_seqk_parallel_kernelI23Flash_bwd_kernel_traitsILi192ELi64ELi64ELi8ELi4ELi2ELi2ELb0ELb0EN7cutlass10bfloat16_tE19Flash_kernel_traitsILi192ELi64ELi64ELi8ES3_EELb0ELb1ELb0ELb0ELb0ELb1ELb0EEEvNS_16Flash_bwd_paramsE)
        /*01dc*/ 	.word	0x00000000


	//----- nvinfo : EIATTR_REGCOUNT
	.align		4
.L_90:
        /*01e0*/ 	.byte	0x04, 0x2f
        /*01e2*/ 	.short	(.L_92 - .L_91)
	.align		4
.L_91:
        /*01e4*/ 	.word	index@(_ZN5flash44flash_bwd_dq_dk_dv_loop_seqk_parallel_kernelI23Flash_bwd_kernel_traitsILi192ELi64ELi64ELi8ELi4ELi2ELi2ELb0ELb0EN7cutlass10bfloat16_tE19Flash_kernel_traitsILi192ELi64ELi64ELi8ES3_EELb0ELb1ELb0ELb0ELb0ELb0ELb0EEEvNS_16Flash_bwd_paramsE)
        /*01e8*/ 	.word	0x000000fc


	//----- nvinfo : EIATTR_FRAME_SIZE
	.align		4
.L_92:
        /*01ec*/ 	.byte	0x04, 0x11
        /*01ee*/ 	.short	(.L_94 - .L_93)
	.align		4
.L_93:
        /*01f0*/ 	.word	index@(_ZN5flash44flash_bwd_dq_dk_dv_loop_seqk_parallel_kernelI23Flash_bwd_kernel_traitsILi192ELi64ELi64ELi8ELi4ELi2ELi2ELb0ELb0EN7cutlass10bfloat16_tE19Flash_kernel_traitsILi192ELi64ELi64ELi8ES3_EELb0ELb1ELb0ELb0ELb0ELb0ELb0EEEvNS_16Flash_bwd_paramsE)
        /*01f4*/ 	.word	0x00000000


	//----- nvinfo : EIATTR_REGCOUNT
	.align		4
.L_94:
        /*01f8*/ 	.byte	0x04, 0x2f
        /*01fa*/ 	.short	(.L_96 - .L_95)
	.align		4
.L_95:
        /*01fc*/ 	.word	index@(_ZN5flash44flash_bwd_dq_dk_dv_loop_seqk_parallel_kernelI23Flash_bwd_kernel_traitsILi192ELi64ELi64ELi8ELi4ELi2ELi2ELb1ELb1EN7cutlass10bfloat16_tE19Flash_kernel_traitsILi192ELi64ELi64ELi8ES3_EELb0ELb1ELb0ELb1ELb0ELb0ELb0EEEvNS_16Flash_bwd_paramsE)
        /*0200*/ 	.word	0x000000ff


	//----- nvinfo : EIATTR_FRAME_SIZE
	.align		4
.L_96:
        /*0204*/ 	.byte	0x04, 0x11
        /*0206*/ 	.short	(.L_98 - .L_97)
	.align		4
.L_97:
        /*0208*/ 	.word	index@(_ZN5flash44flash_bwd_dq_dk_dv_loop_seqk_parallel_kernelI23Flash_bwd_kernel_traitsILi192ELi64ELi64ELi8ELi4ELi2ELi2ELb1ELb1EN7cutlass10bfloat16_tE19Flash_kernel_traitsILi192ELi64ELi64ELi8ES3_EELb0ELb1ELb0ELb1ELb0ELb0ELb0EEEvNS_16Flash_bwd_paramsE)
        /*020c*/ 	.word	0x00000110


	//----- nvinfo : EIATTR_REGCOUNT
	.align		4
.L_98:
        /*0210*/ 	.byte	0x04, 0x2f
        /*0212*/ 	.short	(.L_100 - .L_99)
	.align		4
.L_99:
        /*0214*/ 	.word	index@(_ZN5flash44flash_bwd_dq_dk_dv_loop_seqk_parallel_kernelI23Flash_bwd_kernel_traitsILi192ELi64ELi64ELi8ELi4ELi2ELi2ELb1ELb1EN7cutlass10bfloat16_tE19Flash_kernel_traitsILi192ELi64ELi64ELi8ES3_EELb0ELb1ELb0ELb0ELb0ELb1ELb0EEEvNS_16Flash_bwd_paramsE)
        /*0218*/ 	.word	0x000000ff


	//----- nvinfo : EIATTR_FRAME_SIZE
	.align		4
.L_100:
        /*021c*/ 	.byte	0x04, 0x11
        /*021e*/ 	.short	(.L_102 - .L_101)
	.align		4
.L_101:
        /*0220*/ 	.word	index@(_ZN5flash44flash_bwd_dq_dk_dv_loop_seqk_parallel_kernelI23Flash_bwd_kernel_traitsILi192ELi64ELi64ELi8ELi4ELi2ELi2ELb1ELb1EN7cutlass10bfloat16_tE19Flash_kernel_traitsILi192ELi64ELi64ELi8ES3_EELb0ELb1ELb0ELb0ELb0ELb1ELb0EEEvNS_16Flash_bwd_paramsE)
        /*0224*/ 	.word	0x000000e8


	//----- nvinfo : EIATTR_REGCOUNT
	.align		4
.L_102:
        /*0228*/ 	.byte	0x04, 0x2f
        /*022a*/ 	.short	(.L_104 - .L_103)
	.align		4
.L_103:
        /*022c*/ 	.word	index@(_ZN5flash44flash_bwd_dq_dk_dv_loop_seqk_parallel_kernelI23Flash_bwd_kernel_traitsILi192ELi64ELi64ELi8ELi4ELi2ELi2ELb1ELb1EN7cutlass10bfloat16_tE19Flash_kernel_traitsILi192ELi64ELi64ELi8ES3_EELb0ELb1ELb0ELb0ELb0ELb0ELb0EEEvNS_16Flash_bwd_paramsE)
        /*0230*/ 	.word	0x000000ff


	//----- nvinfo : EIATTR_FRAME_SIZE
	.align		4
.L_104:
        /*0234*/ 	.byte	0x04, 0x11
        /*0236*/ 	.short	(.L_106 - .L_105)
	.align		4
.L_105:
        /*0238*/ 	.word	index@(_ZN5flash44flash_bwd_dq_dk_dv_loop_seqk_parallel_kernelI23Flash_bwd_kernel_traitsILi192ELi64ELi64ELi8ELi4ELi2ELi2ELb1ELb1EN7cutlass10bfloat16_tE19Flash_kernel_traitsILi192ELi64ELi64ELi8ES3_EELb0ELb1ELb0ELb0ELb0ELb0ELb0EEEvNS_16Flash_bwd_paramsE)
        /*023c*/ 	.word	0x000000f0


	//----- nvinfo : EIATTR_MIN_STACK_SIZE
	.align		4
.L_106:
        /*0240*/ 	.byte	0x04, 0x12
        /*0242*/ 	.short	(.L_108 - .L_107)
	.align		4
.L_107:
        /*0244*/ 	.word	index@(_ZN5flash44flash_bwd_dq_dk_dv_loop_seqk_parallel_kernelI23Flash_bwd_kernel_traitsILi192ELi64ELi64ELi8ELi4ELi2ELi2ELb1ELb1EN7cutlass10bfloat16_tE19Flash_kernel_traitsILi192ELi64ELi64ELi8ES3_EELb0ELb1ELb0ELb0ELb0ELb0ELb0EEEvNS_16Flash_bwd_paramsE)
        /*0248*/ 	.word	0x000000f0


	//----- nvinfo : EIATTR_MIN_STACK_SIZE
	.align		4
.L_108:
        /*024c*/ 	.byte	0x04, 0x12
        /*024e*/ 	.short	(.L_110 - .L_109)
	.align		4
.L_109:
        /*0250*/ 	.word	index@(_ZN5flash44flash_bwd_dq_dk_dv_loop_seqk_parallel_kernelI23Flash_bwd_kernel_traitsILi192ELi64ELi64ELi8ELi4ELi2ELi2ELb1ELb1EN7cutlass10bfloat16_tE19Flash_kernel_traitsILi192ELi64ELi64ELi8ES3_EELb0ELb1ELb0ELb0ELb0ELb1ELb0EEEvNS_16Flash_bwd_paramsE)
        /*0254*/ 	.word	0x000000e8


	//----- nvinfo : EIATTR_MIN_STACK_SIZE
	.align		4
.L_110:
        /*0258*/ 	.byte	0x04, 0x12
        /*025a*/ 	.short	(.L_112 - .L_111)
	.align		4
.L_111:
        /*025c*/ 	.word	index@(_ZN5flash44flash_bwd_dq_dk_dv_loop_seqk_parallel_kernelI23Flash_bwd_kernel_traitsILi192ELi64ELi64ELi8ELi4ELi2ELi2ELb1ELb1EN7cutlass10bfloat16_tE19Flash_kernel_traitsILi192ELi64ELi64ELi8ES3_EELb0ELb1ELb0ELb1ELb0ELb0ELb0EEEvNS_16Flash_bwd_paramsE)
        /*0260*/ 	.word	0x00000110


	//----- nvinfo : EIATTR_MIN_STACK_SIZE
	.align		4
.L_112:
        /*0264*/ 	.byte	0x04, 0x12
        /*0266*/ 	.short	(.L_114 - .L_113)
	.align		4
.L_113:
        /*0268*/ 	.word	index@(_ZN5flash44flash_bwd_dq_dk_dv_loop_seqk_parallel_kernelI23Flash_bwd_kernel_traitsILi192ELi64ELi64ELi8ELi4ELi2ELi2ELb0ELb0EN7cutlass10bfloat16_tE19Flash_kernel_traitsILi192ELi64ELi64ELi8ES3_EELb0ELb1ELb0ELb0ELb0ELb0ELb0EEEvNS_16Flash_bwd_paramsE)
        /*026c*/ 	.word	0x00000000


	//----- nvinfo : EIATTR_MIN_STACK_SIZE
	.align		4
.L_114:
        /*0270*/ 	.byte	0x04, 0x12
        /*0272*/ 	.short	(.L_116 - .L_115)
	.align		4
.L_115:
        /*0274*/ 	.word	index@(_ZN5flash44flash_bwd_dq_dk_dv_loop_seqk_parallel_kernelI23Flash_bwd_kernel_traitsILi192ELi64ELi64ELi8ELi4ELi2ELi2ELb0ELb0EN7cutlass10bfloat16_tE19Flash_kernel_traitsILi192ELi64ELi64ELi8ES3_EELb0ELb1ELb0ELb0ELb0ELb1ELb0EEEvNS_16Flash_bwd_paramsE)
        /*0278*/ 	.word	0x00000000


	//----- nvinfo : EIATTR_MIN_STACK_SIZE
	.align		4
.L_116:
        /*027c*/ 	.byte	0x04, 0x12
        /*027e*/ 	.short	(.L_118 - .L_117)
	.align		4
.L_117:
        /*0280*/ 	.word	index@(_ZN5flash44flash_bwd_dq_dk_dv_loop_seqk_parallel_kernelI23Flash_bwd_kernel_traitsILi192ELi64ELi64ELi8ELi4ELi2ELi2ELb0ELb0EN7cutlass10bfloat16_tE19Flash_kernel_traitsILi192ELi64ELi64ELi8ES3_EELb0ELb1ELb0ELb1ELb0ELb0ELb0EEEvNS_16Flash_bwd_paramsE)
        /*0284*/ 	.word	0x00000000


	//----- nvinfo : EIATTR_MIN_STACK_SIZE
	.align		4
.L_118:
        /*0288*/ 	.byte	0x04, 0x12
        /*028a*/ 	.short	(.L_120 - .L_119)
	.align		4
.L_119:
        /*028c*/ 	.word	index@(_ZN5flash27flash_bwd_convert_dq_kernelI23Flash_bwd_kernel_traitsILi192ELi64ELi64ELi8ELi4ELi2ELi2ELb1ELb1EN7cutlass10bfloat16_tE19Flash_kernel_traitsILi192ELi64ELi64ELi8ES3_EEEEvNS_16Flash_bwd_paramsEi)
        /*0290*/ 	.word	0x00000000


	//----- nvinfo : EIATTR_MIN_STACK_SIZE
	.align		4
.L_120:
        /*0294*/ 	.byte	0x04, 0x12
        /*0296*/ 	.short	(.L_122 - .L_121)
	.align		4
.L_121:
        /*0298*/ 	.word	index@(_ZN5flash44flash_bwd_dq_dk_dv_loop_seqk_parallel_kernelI23Flash_bwd_kernel_traitsILi192ELi64ELi64ELi8ELi4ELi2ELi2ELb1ELb1EN7cutlass10bfloat16_tE19Flash_kernel_traitsILi192ELi64ELi64ELi8ES3_EELb1ELb1ELb0ELb0ELb0ELb0ELb0EEEvNS_16Flash_bwd_paramsE)
        /*029c*/ 	.word	0x00000100


	//----- nvinfo : EIATTR_MIN_STACK_SIZE
	.align		4
.L_122:
        /*02a0*/ 	.byte	0x04, 0x12
        /*02a2*/ 	.short	(.L_124 - .L_123)
	.align		4
.L_123:
        /*02a4*/ 	.word	index@(_ZN5flash44flash_bwd_dq_dk_dv_loop_seqk_parallel_kernelI23Flash_bwd_kernel_traitsILi192ELi64ELi64ELi8ELi4ELi2ELi2ELb1ELb1EN7cutlass10bfloat16_tE19Flash_kernel_traitsILi192ELi64ELi64ELi8ES3_EELb0ELb1ELb0ELb0ELb0ELb0ELb1EEEvNS_16Flash_bwd_paramsE)
        /*02a8*/ 	.word	0x000000f0


	//----- nvinfo : EIATTR_MIN_STACK_SIZE
	.align		4
.L_124:
        /*02ac*/ 	.byte	0x04, 0x12
        /*02ae*/ 	.short	(.L_126 - .L_125)
	.align		4
.L_125:
        /*02b0*/ 	.word	index@(_ZN5flash44flash_bwd_dq_dk_dv_loop_seqk_parallel_kernelI23Flash_bwd_kernel_traitsILi192ELi64ELi64ELi8ELi4ELi2ELi2ELb1ELb1EN7cutlass10bfloat16_tE19Flash_kernel_traitsILi192ELi64ELi64ELi8ES3_EELb1ELb1ELb0ELb0ELb0ELb1ELb0EEEvNS_16Flash_bwd_paramsE)
        /*02b4*/ 	.word	0x000000f0


	//----- nvinfo : EIATTR_MIN_STACK_SIZE
	.align		4
.L_126:
        /*02b8*/ 	.byte	0x04, 0x12
        /*02ba*/ 	.short	(.L_128 - .L_127)
	.align		4
.L_127:
        /*02bc*/ 	.word	index@(_ZN5flash44flash_bwd_dq_dk_dv_loop_seqk_parallel_kernelI23Flash_bwd_kernel_traitsILi192ELi64ELi64ELi8ELi4ELi2ELi2ELb1ELb1EN7cutlass10bfloat16_tE19Flash_kernel_traitsILi192ELi64ELi64ELi8ES3_EELb0ELb1ELb0ELb0ELb0ELb1ELb1EEEvNS_16Flash_bwd_paramsE)
        /*02c0*/ 	.word	0x000000e8


	//----- nvinfo : EIATTR_MIN_STACK_SIZE
	.align		4
.L_128:
        /*02c4*/ 	.byte	0x04, 0x12
        /*02c6*/ 	.short	(.L_130 - .L_129)
	.align		4
.L_129:
        /*02c8*/ 	.word	index@(_ZN5flash44flash_bwd_dq_dk_dv_loop_seqk_parallel_kernelI23Flash_bwd_kernel_traitsILi192ELi64ELi64ELi8ELi4ELi2ELi2ELb1ELb1EN7cutlass10bfloat16_tE19Flash_kernel_traitsILi192ELi64ELi64ELi8ES3_EELb1ELb1ELb0ELb1ELb0ELb0ELb0EEEvNS_16Flash_bwd_paramsE)
        /*02cc*/ 	.word	0x00000128


	//----- nvinfo : EIATTR_MIN_STACK_SIZE
	.align		4
.L_130:
        /*02d0*/ 	.byte	0x04, 0x12
        /*02d2*/ 	.short	(.L_132 - .L_131)
	.align		4
.L_131:
        /*02d4*/ 	.word	index@(_ZN5flash44flash_bwd_dq_dk_dv_loop_seqk_parallel_kernelI23Flash_bwd_kernel_traitsILi192ELi64ELi64ELi8ELi4ELi2ELi2ELb1ELb1EN7cutlass10bfloat16_tE19Flash_kernel_traitsILi192ELi64ELi64ELi8ES3_EELb0ELb1ELb0ELb1ELb0ELb0ELb1EEEvNS_16Flash_bwd_paramsE)
        /*02d8*/ 	.word	0x00000110


	//----- nvinfo : EIATTR_MIN_STACK_SIZE
	.align		4
.L_132:
        /*02dc*/ 	.byte	0x04, 0x12
        /*02de*/ 	.short	(.L_134 - .L_133)
	.align		4
.L_133:
        /*02e0*/ 	.word	index@(_ZN5flash25flash_bwd_dot_do_o_kernelILb0E23Flash_bwd_kernel_traitsILi192ELi64ELi64ELi8ELi4ELi2ELi2ELb1ELb1EN7cutlass10bfloat16_tE19Flash_kernel_traitsILi192ELi64ELi64ELi8ES3_EEEEvNS_16Flash_bwd_paramsE)
        /*02e4*/ 	.word	0x00000000


	//----- nvinfo : EIATTR_MIN_STACK_SIZE
	.align		4
.L_134:
        /*02e8*/ 	.byte	0x04, 0x12
        /*02ea*/ 	.short	(.L_136 - .L_135)
	.align		4
.L_135:
        /*02ec*/ 	.word	index@(_ZN5flash25flash_bwd_dot_do_o_kernelILb1E23Flash_bwd_kernel_traitsILi192ELi64ELi64ELi8ELi4ELi2ELi2ELb1ELb1EN7cutlass10bfloat16_tE19Flash_kernel_traitsILi192ELi64ELi64ELi8ES3_EEEEvNS_16Flash_bwd_paramsE)
        /*02f0*/ 	.word	0x00000000


	//----- nvinfo : EIATTR_MIN_STACK_SIZE
	.align		4
.L_136:
        /*02f4*/ 	.byte	0x04, 0x12
        /*02f6*/ 	.short	(.L_138 - .L_137)
	.align		4
.L_137:
        /*02f8*/ 	.word	index@(_ZN5flash27flash_bwd_convert_dq_kernelI23Flash_bwd_kernel_traitsILi192ELi64ELi64ELi8ELi4ELi2ELi2ELb0ELb0EN7cutlass10bfloat16_tE19Flash_kernel_traitsILi192ELi64ELi64ELi8ES3_EEEEvNS_16Flash_bwd_paramsEi)
        /*02fc*/ 	.word	0x00000000


	//----- nvinfo : EIATTR_MIN_STACK_SIZE
	.align		4
.L_138:
        /*0300*/ 	.byte	0x04, 0x12
        /*0302*/ 	.short	(.L_140 - .L_139)
	.align		4
.L_139:
        /*0304*/ 	.word	index@(_ZN5flash44flash_bwd_dq_dk_dv_loop_seqk_parallel_kernelI23Flash_bwd_kernel_traitsILi192ELi64ELi64ELi8ELi4ELi2ELi2ELb0ELb0EN7cutlass10bfloat16_tE19Flash_kernel_traitsILi192ELi64ELi64ELi8ES3_EELb1ELb1ELb0ELb0ELb0ELb0ELb0EEEvNS_16Flash_bwd_paramsE)
        /*0308*/ 	.word	0x00000008


	//----- nvinfo : EIATTR_MIN_STACK_SIZE
	.align		4
.L_140:
        /*030c*/ 	.byte	0x04, 0x12
        /*030e*/ 	.short	(.L_142 - .L_141)
	.align		4
.L_141:
        /*0310*/ 	.word	index@(_ZN5flash44flash_bwd_dq_dk_dv_loop_seqk_parallel_kernelI23Flash_bwd_kernel_traitsILi192ELi64ELi64ELi8ELi4ELi2ELi2ELb0ELb0EN7cutlass10bfloat16_tE19Flash_kernel_traitsILi192ELi64ELi64ELi8ES3_EELb0ELb1ELb0ELb0ELb0ELb0ELb1EEEvNS_16Flash_bwd_paramsE)
        /*0314*/ 	.word	0x00000000


	//----- nvinfo : EIATTR_MIN_STACK_SIZE
	.align		4
.L_142:
        /*0318*/ 	.byte	0x04, 0x12
        /*031a*/ 	.short	(.L_144 - .L_143)
	.align		4
.L_143:
        /*031c*/ 	.word	index@(_ZN5flash44flash_bwd_dq_dk_dv_loop_seqk_parallel_kernelI23Flash_bwd_kernel_traitsILi192ELi64ELi64ELi8ELi4ELi2ELi2ELb0ELb0EN7cutlass10bfloat16_tE19Flash_kernel_traitsILi192ELi64ELi64ELi8ES3_EELb1ELb1ELb0ELb0ELb0ELb1ELb0EEEvNS_16Flash_bwd_paramsE)
        /*0320*/ 	.word	0x00000000


	//----- nvinfo : EIATTR_MIN_STACK_SIZE
	.align		4
.L_144:
        /*0324*/ 	.byte	0x04, 0x12
        /*0326*/ 	.short	(.L_146 - .L_145)
	.align		4
.L_145:
        /*0328*/ 	.word	index@(_ZN5flash44flash_bwd_dq_dk_dv_loop_seqk_parallel_kernelI23Flash_bwd_kernel_traitsILi192ELi64ELi64ELi8ELi4ELi2ELi2ELb0ELb0EN7cutlass10bfloat16_tE19Flash_kernel_traitsILi192ELi64ELi64ELi8ES3_EELb0ELb1ELb0ELb0ELb0ELb1ELb1EEEvNS_16Flash_bwd_paramsE)
        /*032c*/ 	.word	0x00000000


	//----- nvinfo : EIATTR_MIN_STACK_SIZE
	.align		4
.L_146:
        /*0330*/ 	.byte	0x04, 0x12
        /*0332*/ 	.short	(.L_148 - .L_147)
	.align		4
.L_147:
        /*0334*/ 	.word	index@(_ZN5flash44flash_bwd_dq_dk_dv_loop_seqk_parallel_kernelI23Flash_bwd_kernel_traitsILi192ELi64ELi64ELi8ELi4ELi2ELi2ELb0ELb0EN7cutlass10bfloat16_tE19Flash_kernel_traitsILi192ELi64ELi64ELi8ES3_EELb1ELb1ELb0ELb1ELb0ELb0ELb0EEEvNS_16Flash_bwd_paramsE)
        /*0338*/ 	.word	0x00000000


	//----- nvinfo : EIATTR_MIN_STACK_SIZE
	.align		4
.L_148:
        /*033c*/ 	.byte	0x04, 0x12
        /*033e*/ 	.short	(.L_150 - .L_149)
	.align		4
.L_149:
        /*0340*/ 	.word	index@(_ZN5flash44flash_bwd_dq_dk_dv_loop_seqk_parallel_kernelI23Flash_bwd_kernel_traitsILi192ELi64ELi64ELi8ELi4ELi2ELi2ELb0ELb0EN7cutlass10bfloat16_tE19Flash_kernel_traitsILi192ELi64ELi64ELi8ES3_EELb0ELb1ELb0ELb1ELb0ELb0ELb1EEEvNS_16Flash_bwd_paramsE)
        /*0344*/ 	.word	0x00000008


	//----- nvinfo : EIATTR_MIN_STACK_SIZE
	.align		4
.L_150:
        /*0348*/ 	.byte	0x04, 0x12
        /*034a*/ 	.short	(.L_152 - .L_151)
	.align		4
.L_151:
        /*034c*/ 	.word	index@(_ZN5flash25flash_bwd_dot_do_o_kernelILb0E23Flash_bwd_kernel_traitsILi192ELi64ELi64ELi8ELi4ELi2ELi2ELb0ELb0EN7cutlass10bfloat16_tE19Flash_kernel_traitsILi192ELi64ELi64ELi8ES3_EEEEvNS_16Flash_bwd_paramsE)
        /*0350*/ 	.word	0x00000000


	//----- nvinfo : EIATTR_MIN_STACK_SIZE
	.align		4
.L_152:
        /*0354*/ 	.byte	0x04, 0x12
        /*0356*/ 	.short	(.L_154 - .L_153)
	.align		4
.L_153:
        /*0358*/ 	.word	index@(_ZN5flash25flash_bwd_dot_do_o_kernelILb1E23Flash_bwd_kernel_traitsILi192ELi64ELi64ELi8ELi4ELi2ELi2ELb0ELb0EN7cutlass10bfloat16_tE19Flash_kernel_traitsILi192ELi64ELi64ELi8ES3_EEEEvNS_16Flash_bwd_paramsE)
        /*035c*/ 	.word	0x00000000
.L_154:


//--------------------- .nv.compat                --------------------------
	.section	.nv.compat,"",@"SHT_CUDA_COMPAT_INFO"
	.align	4
        /*0000*/ 	.byte	0x02, 0x09, 0x01, 0x00, 0x02, 0x02, 0x01, 0x00, 0x02, 0x05, 0x05, 0x00, 0x03, 0x07, 0x01, 0x01
        /*0010*/ 	.byte	0x02, 0x03, 0x00, 0x00, 0x02, 0x06, 0x01, 0x00, 0x04, 0x0b, 0x08, 0x00, 0x00, 0x00, 0x00, 0x00
        /*0020*/ 	.byte	0x00, 0x00, 0x00, 0x00


//--------------------- .nv.info._ZN5flash44flash_bwd_dq_dk_dv_loop_seqk_parallel_kernelI23Flash_bwd_kernel_traitsILi192ELi64ELi64ELi8ELi4ELi2ELi2ELb1ELb1EN7cutlass10bfloat16_tE19Flash_kernel_traitsILi192ELi64ELi64ELi8ES3_EELb0ELb1ELb0ELb0ELb0ELb0ELb0EEEvNS_16Flash_bwd_paramsE --------------------------
	.section	.nv.info._ZN5flash44flash_bwd_dq_dk_dv_loop_seqk_parallel_kernelI23Flash_bwd_kernel_traitsILi192ELi64ELi64ELi8ELi4ELi2ELi2ELb1ELb1EN7cutlass10bfloat16_tE19Flash_kernel_traitsILi192ELi64ELi64ELi8ES3_EELb0ELb1ELb0ELb0ELb0ELb0ELb0EEEvNS_16Flash_bwd_paramsE,"",@"SHT_CUDA_INFO"
	.sectionflags	@""
	.align	4


	//----- nvinfo : EIATTR_CUDA_API_VERSION
	.align		4
        /*0000*/ 	.byte	0x04, 0x37
        /*0002*/ 	.short	(.L_156 - .L_155)
.L_155:
        /*0004*/ 	.word	0x00000082


	//----- nvinfo : EIATTR_KPARAM_INFO
	.align		4
.L_156:
        /*0008*/ 	.byte	0x04, 0x17
        /*000a*/ 	.short	(.L_158 - .L_157)
.L_157:
        /*000c*/ 	.word	0x00000000
        /*0010*/ 	.short	0x0000
        /*0012*/ 	.short	0x0000
        /*0014*/ 	.byte	0x00, 0xf0, 0x01, 0x0a


	//----- nvinfo : EIATTR_SPARSE_MMA_MASK
	.align		4
.L_158:
        /*0018*/ 	.byte	0x03, 0x50
        /*001a*/ 	.short	0x0000


	//----- nvinfo : EIATTR_MAXREG_COUNT
	.align		4
        /*001c*/ 	.byte	0x03, 0x1b
        /*001e*/ 	.short	0x00ff


	//----- nvinfo : EIATTR_NUM_BARRIERS
	.align		4
        /*0020*/ 	.byte	0x02, 0x4c
        /*0022*/ 	.byte	0x01
	.zero		1


	//----- nvinfo : EIATTR_ANNOTATIONS
	.align		4
        /*0024*/ 	.byte	0x04, 0x55
        /*0026*/ 	.short	(.L_160 - .L_159)


	//   ....[0]....
.L_159:
        /*0028*/ 	.word	0x00000001
        /*002c*/ 	.byte	0xa0, 0x00, 0x00, 0x00, 0x01, 0x00, 0x00, 0x00, 0x70, 0x03, 0x00, 0x00, 0x01, 0x00, 0x00, 0x00
        /* <DEDUP_REMOVED lines=60> */
        /*03fc*/ 	.byte	0x40, 0x92, 0x00, 0x00


	//----- nvinfo : EIATTR_MERCURY_ISA_VERSION
	.align		4
.L_160:
        /*0400*/ 	.byte	0x03, 0x5f
        /*0402*/ 	.short	0x0101


	//----- nvinfo : EIATTR_EXIT_INSTR_OFFSETS
	.align		4
        /*0404*/ 	.byte	0x04, 0x1c
        /*0406*/ 	.short	(.L_162 - .L_161)


	//   ....[0]....
.L_161:
        /*0408*/ 	.word	0x000000c0


	//   ....[1]....
        /*040c*/ 	.word	0x000092c0


	//----- nvinfo : EIATTR_CRS_STACK_SIZE
	.align		4
.L_162:
        /*0410*/ 	.byte	0x04, 0x1e
        /*0412*/ 	.short	(.L_164 - .L_163)
.L_163:
        /*0414*/ 	.word	0x00000000


	//----- nvinfo : EIATTR_CBANK_PARAM_SIZE
	.align		4
.L_164:
        /*0418*/ 	.byte	0x03, 0x19
        /*041a*/ 	.short	0x0280


	//----- nvinfo : EIATTR_PARAM_CBANK
	.align		4
        /*041c*/ 	.byte	0x04, 0x0a
        /*041e*/ 	.short	(.L_166 - .L_165)
	.align		4
.L_165:
        /*0420*/ 	.word	index@(.nv.constant0._ZN5flash44flash_bwd_dq_dk_dv_loop_seqk_parallel_kernelI23Flash_bwd_kernel_traitsILi192ELi64ELi64ELi8ELi4ELi2ELi2ELb1ELb1EN7cutlass10bfloat16_tE19Flash_kernel_traitsILi192ELi64ELi64ELi8ES3_EELb0ELb1ELb0ELb0ELb0ELb0ELb0EEEvNS_16Flash_bwd_paramsE)
        /*0424*/ 	.short	0x0210
        /*0426*/ 	.short	0x0280


	//----- nvinfo : EIATTR_SW_WAR
	.align		4
.L_166:
        /*0428*/ 	.byte	0x04, 0x36
        /*042a*/ 	.short	(.L_168 - .L_167)
.L_167:
        /*042c*/ 	.word	0x00000008
.L_168:


//--------------------- .nv.info._ZN5flash44flash_bwd_dq_dk_dv_loop_seqk_parallel_kernelI23Flash_bwd_kernel_traitsILi192ELi64ELi64ELi8ELi4ELi2ELi2ELb1ELb1EN7cutlass10bfloat16_tE19Flash_kernel_traitsILi192ELi64ELi64ELi8ES3_EELb0ELb1ELb0ELb0ELb0ELb1ELb0EEEvNS_16Flash_bwd_paramsE --------------------------
	.section	.nv.info._ZN5flash44flash_bwd_dq_dk_dv_loop_seqk_parallel_kernelI23Flash_bwd_kernel_traitsILi192ELi64ELi64ELi8ELi4ELi2ELi2ELb1ELb1EN7cutlass10bfloat16_tE19Flash_kernel_traitsILi192ELi64ELi64ELi8ES3_EELb0ELb1ELb0ELb0ELb0ELb1ELb0EEEvNS_16Flash_bwd_paramsE,"",@"SHT_CUDA_INFO"
	.sectionflags	@""
	.align	4


	//----- nvinfo : EIATTR_CUDA_API_VERSION
	.align		4
        /*0000*/ 	.byte	0x04, 0x37
        /*0002*/ 	.short	(.L_170 - .L_169)
.L_169:
        /*0004*/ 	.word	0x00000082


	//----- nvinfo : EIATTR_KPARAM_INFO
	.align		4
.L_170:
        /*0008*/ 	.byte	0x04, 0x17
        /*000a*/ 	.short	(.L_172 - .L_171)
.L_171:
        /*000c*/ 	.word	0x00000000
        /*0010*/ 	.short	0x0000
        /*0012*/ 	.short	0x0000
        /*0014*/ 	.byte	0x00, 0xf0, 0x01, 0x0a


	//----- nvinfo : EIATTR_SPARSE_MMA_MASK
	.align		4
.L_172:
        /*0018*/ 	.byte	0x03, 0x50
        /*001a*/ 	.short	0x0000


	//----- nvinfo : EIATTR_MAXREG_COUNT
	.align		4
        /*001c*/ 	.byte	0x03, 0x1b
        /*001e*/ 	.short	0x00ff


	//----- nvinfo : EIATTR_NUM_BARRIERS
	.align		4
        /*0020*/ 	.byte	0x02, 0x4c
        /*0022*/ 	.byte	0x01
	.zero		1


	//----- nvinfo : EIATTR_ANNOTATIONS
	.align		4
        /*0024*/ 	.byte	0x04, 0x55
        /*0026*/ 	.short	(.L_174 - .L_173)


	//   ....[0]....
.L_173:
        /* <DEDUP_REMOVED lines=48> */


	//----- nvinfo : EIATTR_MERCURY_ISA_VERSION
	.align		4
.L_174:
        /*0310*/ 	.byte	0x03, 0x5f
        /*0312*/ 	.short	0x0101


	//----- nvinfo : EIATTR_EXIT_INSTR_OFFSETS
	.align		4
        /*0314*/ 	.byte	0x04, 0x1c
        /*0316*/ 	.short	(.L_176 - .L_175)


	//   ....[0]....
.L_175:
        /*0318*/ 	.word	0x000000c0


	//   ....[1]....
        /*031c*/ 	.word	0x00007f30


	//----- nvinfo : EIATTR_CRS_STACK_SIZE
	.align		4
.L_176:
        /*0320*/ 	.byte	0x04, 0x1e
        /*0322*/ 	.short	(.L_178 - .L_177)
.L_177:
        /*0324*/ 	.word	0x00000000


	//----- nvinfo : EIATTR_CBANK_PARAM_SIZE
	.align		4
.L_178:
        /*0328*/ 	.byte	0x03, 0x19
        /*032a*/ 	.short	0x0280


	//----- nvinfo : EIATTR_PARAM_CBANK
	.align		4
        /*032c*/ 	.byte	0x04, 0x0a
        /*032e*/ 	.short	(.L_180 - .L_179)
	.align		4
.L_179:
        /*0330*/ 	.word	index@(.nv.constant0._ZN5flash44flash_bwd_dq_dk_dv_loop_seqk_parallel_kernelI23Flash_bwd_kernel_traitsILi192ELi64ELi64ELi8ELi4ELi2ELi2ELb1ELb1EN7cutlass10bfloat16_tE19Flash_kernel_traitsILi192ELi64ELi64ELi8ES3_EELb0ELb1ELb0ELb0ELb0ELb1ELb0EEEvNS_16Flash_bwd_paramsE)
        /*0334*/ 	.short	0x0210
        /*0336*/ 	.short	0x0280


	//----- nvinfo : EIATTR_SW_WAR
	.align		4
.L_180:
        /*0338*/ 	.byte	0x04, 0x36
        /*033a*/ 	.short	(.L_182 - .L_181)
.L_181:
        /*033c*/ 	.word	0x00000008
.L_182:


//--------------------- .nv.info._ZN5flash44flash_bwd_dq_dk_dv_loop_seqk_parallel_kernelI23Flash_bwd_kernel_traitsILi192ELi64ELi64ELi8ELi4ELi2ELi2ELb1ELb1EN7cutlass10bfloat16_tE19Flash_kernel_traitsILi192ELi64ELi64ELi8ES3_EELb0ELb1ELb0ELb1ELb0ELb0ELb0EEEvNS_16Flash_bwd_paramsE --------------------------
	.section	.nv.info._ZN5flash44flash_bwd_dq_dk_dv_loop_seqk_parallel_kernelI23Flash_bwd_kernel_traitsILi192ELi64ELi64ELi8ELi4ELi2ELi2ELb1ELb1EN7cutlass10bfloat16_tE19Flash_kernel_traitsILi192ELi64ELi64ELi8ES3_EELb0ELb1ELb0ELb1ELb0ELb0ELb0EEEvNS_16Flash_bwd_paramsE,"",@"SHT_CUDA_INFO"
	.sectionflags	@""
	.align	4


	//----- nvinfo : EIATTR_CUDA_API_VERSION
	.align		4
        /*0000*/ 	.byte	0x04, 0x37
        /*0002*/ 	.short	(.L_184 - .L_183)
.L_183:
        /*0004*/ 	.word	0x00000082


	//----- nvinfo : EIATTR_KPARAM_INFO
	.align		4
.L_184:
        /*0008*/ 	.byte	0x04, 0x17
        /*000a*/ 	.short	(.L_186 - .L_185)
.L_185:
        /*000c*/ 	.word	0x00000000
        /*0010*/ 	.short	0x0000
        /*0012*/ 	.short	0x0000
        /*0014*/ 	.byte	0x00, 0xf0, 0x01, 0x0a


	//----- nvinfo : EIATTR_SPARSE_MMA_MASK
	.align		4
.L_186:
        /*0018*/ 	.byte	0x03, 0x50
        /*001a*/ 	.short	0x0000


	//----- nvinfo : EIATTR_MAXREG_COUNT
	.align		4
        /*001c*/ 	.byte	0x03, 0x1b
        /*001e*/ 	.short	0x00ff


	//----- nvinfo : EIATTR_NUM_BARRIERS
	.align		4
        /*0020*/ 	.byte	0x02, 0x4c
        /*0022*/ 	.byte	0x01
	.zero		1


	//----- nvinfo : EIATTR_ANNOTATIONS
	.align		4
        /*0024*/ 	.byte	0x04, 0x55
        /*0026*/ 	.short	(.L_188 - .L_187)


	//   ....[0]....
.L_187:
        /* <DEDUP_REMOVED lines=70> */


	//----- nvinfo : EIATTR_MERCURY_ISA_VERSION
	.align		4
.L_188:
        /*0470*/ 	.byte	0x03, 0x5f
        /*0472*/ 	.short	0x0101


	//----- nvinfo : EIATTR_EXIT_INSTR_OFFSETS
	.align		4
        /*0474*/ 	.byte	0x04, 0x1c
        /*0476*/ 	.short	(.L_190 - .L_189)


	//   ....[0]....
.L_189:
        /*0478*/ 	.word	0x000000c0


	//   ....[1]....
        /*047c*/ 	.word	0x000097b0


	//----- nvinfo : EIATTR_CRS_STACK_SIZE
	.align		4
.L_190:
        /*0480*/ 	.byte	0x04, 0x1e
        /*0482*/ 	.short	(.L_192 - .L_191)
.L_191:
        /*0484*/ 	.word	0x00000000


	//----- nvinfo : EIATTR_CBANK_PARAM_SIZE
	.align		4
.L_192:
        /*0488*/ 	.byte	0x03, 0x19
        /*048a*/ 	.short	0x0280


	//----- nvinfo : EIATTR_PARAM_CBANK
	.align		4
        /*048c*/ 	.byte	0x04, 0x0a
        /*048e*/ 	.short	(.L_194 - .L_193)
	.align		4
.L_193:
        /*0490*/ 	.word	index@(.nv.constant0._ZN5flash44flash_bwd_dq_dk_dv_loop_seqk_parallel_kernelI23Flash_bwd_kernel_traitsILi192ELi64ELi64ELi8ELi4ELi2ELi2ELb1ELb1EN7cutlass10bfloat16_tE19Flash_kernel_traitsILi192ELi64ELi64ELi8ES3_EELb0ELb1ELb0ELb1ELb0ELb0ELb0EEEvNS_16Flash_bwd_paramsE)
        /*0494*/ 	.short	0x0210
        /*0496*/ 	.short	0x0280


	//----- nvinfo : EIATTR_SW_WAR
	.align		4
.L_194:
        /*0498*/ 	.byte	0x04, 0x36
        /*049a*/ 	.short	(.L_196 - .L_195)
.L_195:
        /*049c*/ 	.word	0x00000008
.L_196:


//--------------------- .nv.info._ZN5flash44flash_bwd_dq_dk_dv_loop_seqk_parallel_kernelI23Flash_bwd_kernel_traitsILi192ELi64ELi64ELi8ELi4ELi2ELi2ELb0ELb0EN7cutlass10bfloat16_tE19Flash_kernel_traitsILi192ELi64ELi64ELi8ES3_EELb0ELb1ELb0ELb0ELb0ELb0ELb0EEEvNS_16Flash_bwd_paramsE --------------------------
	.section	.nv.info._ZN5flash44flash_bwd_dq_dk_dv_loop_seqk_parallel_kernelI23Flash_bwd_kernel_traitsILi192ELi64ELi64ELi8ELi4ELi2ELi2ELb0ELb0EN7cutlass10bfloat16_tE19Flash_kernel_traitsILi192ELi64ELi64ELi8ES3_EELb0ELb1ELb0ELb0ELb0ELb0ELb0EEEvNS_16Flash_bwd_paramsE,"",@"SHT_CUDA_INFO"
	.sectionflags	@""
	.align	4


	//----- nvinfo : EIATTR_CUDA_API_VERSION
	.align		4
        /*0000*/ 	.byte	0x04, 0x37
        /*0002*/ 	.short	(.L_198 - .L_197)
.L_197:
        /*0004*/ 	.word	0x00000082


	//----- nvinfo : EIATTR_KPARAM_INFO
	.align		4
.L_198:
        /*0008*/ 	.byte	0x04, 0x17
        /*000a*/ 	.short	(.L_200 - .L_199)
.L_199:
        /*000c*/ 	.word	0x00000000
        /*0010*/ 	.short	0x0000
        /*0012*/ 	.short	0x0000
        /*0014*/ 	.byte	0x00, 0xf0, 0x01, 0x0a


	//----- nvinfo : EIATTR_SPARSE_MMA_MASK
	.align		4
.L_200:
        /*0018*/ 	.byte	0x03, 0x50
        /*001a*/ 	.short	0x0000


	//----- nvinfo : EIATTR_MAXREG_COUNT
	.align		4
        /*001c*/ 	.byte	0x03, 0x1b
        /*001e*/ 	.short	0x00ff


	//----- nvinfo : EIATTR_NUM_BARRIERS
	.align		4
        /*0020*/ 	.byte	0x02, 0x4c
        /*0022*/ 	.byte	0x01
	.zero		1


	//----- nvinfo : EIATTR_MERCURY_ISA_VERSION
	.align		4
        /*0024*/ 	.byte	0x03, 0x5f
        /*0026*/ 	.short	0x0101


	//----- nvinfo : EIATTR_EXIT_INSTR_OFFSETS
	.align		4
        /*0028*/ 	.byte	0x04, 0x1c
        /*002a*/ 	.short	(.L_202 - .L_201)


	//   ....[0]....
.L_201:
        /*002c*/ 	.word	0x00000080


	//   ....[1]....
        /*0030*/ 	.word	0x000086e0


	//----- nvinfo : EIATTR_CRS_STACK_SIZE
	.align		4
.L_202:
        /*0034*/ 	.byte	0x04, 0x1e
        /*0036*/ 	.short	(.L_204 - .L_203)
.L_203:
        /*0038*/ 	.word	0x00000000


	//----- nvinfo : EIATTR_CBANK_PARAM_SIZE
	.align		4
.L_204:
        /*003c*/ 	.byte	0x03, 0x19
        /*003e*/ 	.short	0x0280


	//----- nvinfo : EIATTR_PARAM_CBANK
	.align		4
        /*0040*/ 	.byte	0x04, 0x0a
        /*0042*/ 	.short	(.L_206 - .L_205)
	.align		4
.L_205:
        /*0044*/ 	.word	index@(.nv.constant0._ZN5flash44flash_bwd_dq_dk_dv_loop_seqk_parallel_kernelI23Flash_bwd_kernel_traitsILi192ELi64ELi64ELi8ELi4ELi2ELi2ELb0ELb0EN7cutlass10bfloat16_tE19Flash_kernel_traitsILi192ELi64ELi64ELi8ES3_EELb0ELb1ELb0ELb0ELb0ELb0ELb0EEEvNS_16Flash_bwd_paramsE)
        /*0048*/ 	.short	0x0210
        /*004a*/ 	.short	0x0280


	//----- nvinfo : EIATTR_SW_WAR
	.align		4
.L_206:
        /*004c*/ 	.byte	0x04, 0x36
        /*004e*/ 	.short	(.L_208 - .L_207)
.L_207:
        /*0050*/ 	.word	0x00000008
.L_208:


//--------------------- .nv.info._ZN5flash44flash_bwd_dq_dk_dv_loop_seqk_parallel_kernelI23Flash_bwd_kernel_traitsILi192ELi64ELi64ELi8ELi4ELi2ELi2ELb0ELb0EN7cutlass10bfloat16_tE19Flash_kernel_traitsILi192ELi64ELi64ELi8ES3_EELb0ELb1ELb0ELb0ELb0ELb1ELb0EEEvNS_16Flash_bwd_paramsE --------------------------
	.section	.nv.info._ZN5flash44flash_bwd_dq_dk_dv_loop_seqk_parallel_kernelI23Flash_bwd_kernel_traitsILi192ELi64ELi64ELi8ELi4ELi2ELi2ELb0ELb0EN7cutlass10bfloat16_tE19Flash_kernel_traitsILi192ELi64ELi64ELi8ES3_EELb0ELb1ELb0ELb0ELb0ELb1ELb0EEEvNS_16Flash_bwd_paramsE,"",@"SHT_CUDA_INFO"
	.sectionflags	@""
	.align	4


	//----- nvinfo : EIATTR_CUDA_API_VERSION
	.align		4
        /*0000*/ 	.byte	0x04, 0x37
        /*0002*/ 	.short	(.L_210 - .L_209)
.L_209:
        /*0004*/ 	.word	0x00000082


	//----- nvinfo : EIATTR_KPARAM_INFO
	.align		4
.L_210:
        /*0008*/ 	.byte	0x04, 0x17
        /*000a*/ 	.short	(.L_212 - .L_211)
.L_211:
        /*000c*/ 	.word	0x00000000
        /*0010*/ 	.short	0x0000
        /*0012*/ 	.short	0x0000
        /*0014*/ 	.byte	0x00, 0xf0, 0x01, 0x0a


	//----- nvinfo : EIATTR_SPARSE_MMA_MASK
	.align		4
.L_212:
        /*0018*/ 	.byte	0x03, 0x50
        /*001a*/ 	.short	0x0000


	//----- nvinfo : EIATTR_MAXREG_COUNT
	.align		4
        /*001c*/ 	.byte	0x03, 0x1b
        /*001e*/ 	.short	0x00ff


	//----- nvinfo : EIATTR_NUM_BARRIERS
	.align		4
        /*0020*/ 	.byte	0x02, 0x4c
        /*0022*/ 	.byte	0x01
	.zero		1


	//----- nvinfo : EIATTR_MERCURY_ISA_VERSION
	.align		4
        /*0024*/ 	.byte	0x03, 0x5f
        /*0026*/ 	.short	0x0101


	//----- nvinfo : EIATTR_EXIT_INSTR_OFFSETS
	.align		4
        /*0028*/ 	.byte	0x04, 0x1c
        /*002a*/ 	.short	(.L_214 - .L_213)


	//   ....[0]....
.L_213:
        /*002c*/ 	.word	0x00000080


	//   ....[1]....
        /*0030*/ 	.word	0x000072e0


	//----- nvinfo : EIATTR_CRS_STACK_SIZE
	.align		4
.L_214:
        /*0034*/ 	.byte	0x04, 0x1e
        /*0036*/ 	.short	(.L_216 - .L_215)
.L_215:
        /*0038*/ 	.word	0x00000000


	//----- nvinfo : EIATTR_CBANK_PARAM_SIZE
	.align		4
.L_216:
        /*003c*/ 	.byte	0x03, 0x19
        /*003e*/ 	.short	0x0280


	//----- nvinfo : EIATTR_PARAM_CBANK
	.align		4
        /*0040*/ 	.byte	0x04, 0x0a
        /*0042*/ 	.short	(.L_218 - .L_217)
	.align		4
.L_217:
        /*0044*/ 	.word	index@(.nv.constant0._ZN5flash44flash_bwd_dq_dk_dv_loop_seqk_parallel_kernelI23Flash_bwd_kernel_traitsILi192ELi64ELi64ELi8ELi4ELi2ELi2ELb0ELb0EN7cutlass10bfloat16_tE19Flash_kernel_traitsILi192ELi64ELi64ELi8ES3_EELb0ELb1ELb0ELb0ELb0ELb1ELb0EEEvNS_16Flash_bwd_paramsE)
        /*0048*/ 	.short	0x0210
        /*004a*/ 	.short	0x0280


	//----- nvinfo : EIATTR_SW_WAR
	.align		4
.L_218:
        /*004c*/ 	.byte	0x04, 0x36
        /*004e*/ 	.short	(.L_220 - .L_219)
.L_219:
        /*0050*/ 	.word	0x00000008
.L_220:


//--------------------- .nv.info._ZN5flash44flash_bwd_dq_dk_dv_loop_seqk_parallel_kernelI23Flash_bwd_kernel_traitsILi192ELi64ELi64ELi8ELi4ELi2ELi2ELb0ELb0EN7cutlass10bfloat16_tE19Flash_kernel_traitsILi192ELi64ELi64ELi8ES3_EELb0ELb1ELb0ELb1ELb0ELb0ELb0EEEvNS_16Flash_bwd_paramsE --------------------------
	.section	.nv.info._ZN5flash44flash_bwd_dq_dk_dv_loop_seqk_parallel_kernelI23Flash_bwd_kernel_traitsILi192ELi64ELi64ELi8ELi4ELi2ELi2ELb0ELb0EN7cutlass10bfloat16_tE19Flash_kernel_traitsILi192ELi64ELi64ELi8ES3_EELb0ELb1ELb0ELb1ELb0ELb0ELb0EEEvNS_16Flash_bwd_paramsE,"",@"SHT_CUDA_INFO"
	.sectionflags	@""
	.align	4


	//----- nvinfo : EIATTR_CUDA_API_VERSION
	.align		4
        /*0000*/ 	.byte	0x04, 0x37
        /*0002*/ 	.short	(.L_222 - .L_221)
.L_221:
        /*0004*/ 	.word	0x00000082


	//----- nvinfo : EIATTR_KPARAM_INFO
	.align		4
.L_222:
        /*0008*/ 	.byte	0x04, 0x17
        /*000a*/ 	.short	(.L_224 - .L_223)
.L_223:
        /*000c*/ 	.word	0x00000000
        /*0010*/ 	.short	0x0000
        /*0012*/ 	.short	0x0000
        /*0014*/ 	.byte	0x00, 0xf0, 0x01, 0x0a


	//----- nvinfo : EIATTR_SPARSE_MMA_MASK
	.align		4
.L_224:
        /*0018*/ 	.byte	0x03, 0x50
        /*001a*/ 	.short	0x0000


	//----- nvinfo : EIATTR_MAXREG_COUNT
	.align		4
        /*001c*/ 	.byte	0x03, 0x1b
        /*001e*/ 	.short	0x00ff


	//----- nvinfo : EIATTR_NUM_BARRIERS
	.align		4
        /*0020*/ 	.byte	0x02, 0x4c
        /*0022*/ 	.byte	0x01
	.zero		1


	//----- nvinfo : EIATTR_MERCURY_ISA_VERSION
	.align		4
        /*0024*/ 	.byte	0x03, 0x5f
        /*0026*/ 	.short	0x0101


	//----- nvinfo : EIATTR_EXIT_INSTR_OFFSETS
	.align		4
        /*0028*/ 	.byte	0x04, 0x1c
        /*002a*/ 	.short	(.L_226 - .L_225)


	//   ....[0]....
.L_225:
        /*002c*/ 	.word	0x00000080


	//   ....[1]....
        /*0030*/ 	.word	0x00008b80


	//----- nvinfo : EIATTR_CRS_STACK_SIZE
	.align		4
.L_226:
        /*0034*/ 	.byte	0x04, 0x1e
        /*0036*/ 	.short	(.L_228 - .L_227)
.L_227:
        /*0038*/ 	.word	0x00000000


	//----- nvinfo : EIATTR_CBANK_PARAM_SIZE
	.align		4
.L_228:
        /*003c*/ 	.byte	0x03, 0x19
        /*003e*/ 	.short	0x0280


	//----- nvinfo : EIATTR_PARAM_CBANK
	.align		4
        /*0040*/ 	.byte	0x04, 0x0a
        /*0042*/ 	.short	(.L_230 - .L_229)
	.align		4
.L_229:
        /*0044*/ 	.word	index@(.nv.constant0._ZN5flash44flash_bwd_dq_dk_dv_loop_seqk_parallel_kernelI23Flash_bwd_kernel_traitsILi192ELi64ELi64ELi8ELi4ELi2ELi2ELb0ELb0EN7cutlass10bfloat16_tE19Flash_kernel_traitsILi192ELi64ELi64ELi8ES3_EELb0ELb1ELb0ELb1ELb0ELb0ELb0EEEvNS_16Flash_bwd_paramsE)
        /*0048*/ 	.short	0x0210
        /*004a*/ 	.short	0x0280


	//----- nvinfo : EIATTR_SW_WAR
	.align		4
.L_230:
        /*004c*/ 	.byte	0x04, 0x36
        /*004e*/ 	.short	(.L_232 - .L_231)
.L_231:
        /*0050*/ 	.word	0x00000008
.L_232:


//--------------------- .nv.info._ZN5flash27flash_bwd_convert_dq_kernelI23Flash_bwd_kernel_traitsILi192ELi64ELi64ELi8ELi4ELi2ELi2ELb1ELb1EN7cutlass10bfloat16_tE19Flash_kernel_traitsILi192ELi64ELi64ELi8ES3_EEEEvNS_16Flash_bwd_paramsEi --------------------------
	.section	.nv.info._ZN5flash27flash_bwd_convert_dq_kernelI23Flash_bwd_kernel_traitsILi192ELi64ELi64ELi8ELi4ELi2ELi2ELb1ELb1EN7cutlass10bfloat16_tE19Flash_kernel_traitsILi192ELi64ELi64ELi8ES3_EEEEvNS_16Flash_bwd_paramsEi,"",@"SHT_CUDA_INFO"
	.sectionflags	@""
	.align	4


	//----- nvinfo : EIATTR_CUDA_API_VERSION
	.align		4
        /*0000*/ 	.byte	0x04, 0x37
        /*0002*/ 	.short	(.L_234 - .L_233)
.L_233:
        /*0004*/ 	.word	0x00000082


	//----- nvinfo : EIATTR_KPARAM_INFO
	.align		4
.L_234:
        /*0008*/ 	.byte	0x04, 0x17
        /*000a*/ 	.short	(.L_236 - .L_235)
.L_235:
        /*000c*/ 	.word	0x00000000
        /*0010*/ 	.short	0x0001
        /*0012*/ 	.short	0x0280
        /*0014*/ 	.byte	0x00, 0xf0, 0x11, 0x00


	//----- nvinfo : EIATTR_KPARAM_INFO
	.align		4
.L_236:
        /*0018*/ 	.byte	0x04, 0x17
        /*001a*/ 	.short	(.L_238 - .L_237)
.L_237:
        /*001c*/ 	.word	0x00000000
        /*0020*/ 	.short	0x0000
        /*0022*/ 	.short	0x0000
        /*0024*/ 	.byte	0x00, 0xf0, 0x01, 0x0a


	//----- nvinfo : EIATTR_SPARSE_MMA_MASK
	.align		4
.L_238:
        /*0028*/ 	.byte	0x03, 0x50
        /*002a*/ 	.short	0x0000


	//----- nvinfo : EIATTR_MAXREG_COUNT
	.align		4
        /*002c*/ 	.byte	0x03, 0x1b
        /*002e*/ 	.short	0x00ff


	//----- nvinfo : EIATTR_NUM_BARRIERS
	.align		4
        /*0030*/ 	.byte	0x02, 0x4c
        /*0032*/ 	.byte	0x01
	.zero		1


	//----- nvinfo : EIATTR_MERCURY_ISA_VERSION
	.align		4
        /*0034*/ 	.byte	0x03, 0x5f
        /*0036*/ 	.short	0x0101


	//----- nvinfo : EIATTR_EXIT_INSTR_OFFSETS
	.align		4
        /*0038*/ 	.byte	0x04, 0x1c
        /*003a*/ 	.short	(.L_240 - .L_239)


	//   ....[0]....
.L_239:
        /*003c*/ 	.word	0x00000100


	//   ....[1]....
        /*0040*/ 	.word	0x00001c70


	//   ....[2]....
        /*0044*/ 	.word	0x00001d90


	//   ....[3]....
        /*0048*/ 	.word	0x00001db0


	//----- nvinfo : EIATTR_CRS_STACK_SIZE
	.align		4
.L_240:
        /*004c*/ 	.byte	0x04, 0x1e
        /*004e*/ 	.short	(.L_242 - .L_241)
.L_241:
        /*0050*/ 	.word	0x00000000


	//----- nvinfo : EIATTR_CBANK_PARAM_SIZE
	.align		4
.L_242:
        /*0054*/ 	.byte	0x03, 0x19
        /*0056*/ 	.short	0x0284


	//----- nvinfo : EIATTR_PARAM_CBANK
	.align		4
        /*0058*/ 	.byte	0x04, 0x0a
        /*005a*/ 	.short	(.L_244 - .L_243)
	.align		4
.L_243:
        /*005c*/ 	.word	index@(.nv.constant0._ZN5flash27flash_bwd_convert_dq_kernelI23Flash_bwd_kernel_traitsILi192ELi64ELi64ELi8ELi4ELi2ELi2ELb1ELb1EN7cutlass10bfloat16_tE19Flash_kernel_traitsILi192ELi64ELi64ELi8ES3_EEEEvNS_16Flash_bwd_paramsEi)
        /*0060*/ 	.short	0x0210
        /*0062*/ 	.short	0x0284


	//----- nvinfo : EIATTR_SW_WAR
	.align		4
.L_244:
        /*0064*/ 	.byte	0x04, 0x36
        /*0066*/ 	.short	(.L_246 - .L_245)
.L_245:
        /*0068*/ 	.word	0x00000008
.L_246:


//--------------------- .nv.info._ZN5flash44flash_bwd_dq_dk_dv_loop_seqk_parallel_kernelI23Flash_bwd_kernel_traitsILi192ELi64ELi64ELi8ELi4ELi2ELi2ELb1ELb1EN7cutlass10bfloat16_tE19Flash_kernel_traitsILi192ELi64ELi64ELi8ES3_EELb1ELb1ELb0ELb0ELb0ELb0ELb0EEEvNS_16Flash_bwd_paramsE --------------------------
	.section	.nv.info._ZN5flash44flash_bwd_dq_dk_dv_loop_seqk_parallel_kernelI23Flash_bwd_kernel_traitsILi192ELi64ELi64ELi8ELi4ELi2ELi2ELb1ELb1EN7cutlass10bfloat16_tE19Flash_kernel_traitsILi192ELi64ELi64ELi8ES3_EELb1ELb1ELb0ELb0ELb0ELb0ELb0EEEvNS_16Flash_bwd_paramsE,"",@"SHT_CUDA_INFO"
	.sectionflags	@""
	.align	4


	//----- nvinfo : EIATTR_CUDA_API_VERSION
	.align		4
        /*0000*/ 	.byte	0x04, 0x37
        /*0002*/ 	.short	(.L_248 - .L_247)
.L_247:
        /*0004*/ 	.word	0x00000082


	//----- nvinfo : EIATTR_KPARAM_INFO
	.align		4
.L_248:
        /*0008*/ 	.byte	0x04, 0x17
        /*000a*/ 	.short	(.L_250 - .L_249)
.L_249:
        /*000c*/ 	.word	0x00000000
        /*0010*/ 	.short	0x0000
        /*0012*/ 	.short	0x0000
        /*0014*/ 	.byte	0x00, 0xf0, 0x01, 0x0a


	//----- nvinfo : EIATTR_SPARSE_MMA_MASK
	.align		4
.L_250:
        /*0018*/ 	.byte	0x03, 0x50
        /*001a*/ 	.short	0x0000


	//----- nvinfo : EIATTR_MAXREG_COUNT
	.align		4
        /*001c*/ 	.byte	0x03, 0x1b
        /*001e*/ 	.short	0x00ff


	//----- nvinfo : EIATTR_NUM_BARRIERS
	.align		4
        /*0020*/ 	.byte	0x02, 0x4c
        /*0022*/ 	.byte	0x01
	.zero		1


	//----- nvinfo : EIATTR_ANNOTATIONS
	.align		4
        /*0024*/ 	.byte	0x04, 0x55
        /*0026*/ 	.short	(.L_252 - .L_251)


	//   ....[0]....
.L_251:
        /* <DEDUP_REMOVED lines=64> */
        /*041c*/ 	.byte	0x90, 0x86, 0x00, 0x00, 0x01, 0x00, 0x00, 0x00, 0x80, 0x9d, 0x00, 0x00


	//----- nvinfo : EIATTR_MERCURY_ISA_VERSION
	.align		4
.L_252:
        /*0428*/ 	.byte	0x03, 0x5f
        /*042a*/ 	.short	0x0101


	//----- nvinfo : EIATTR_EXIT_INSTR_OFFSETS
	.align		4
        /*042c*/ 	.byte	0x04, 0x1c
        /*042e*/ 	.short	(.L_254 - .L_253)


	//   ....[0]....
.L_253:
        /*0430*/ 	.word	0x000000c0


	//   ....[1]....
        /*0434*/ 	.word	0x00009e00


	//----- nvinfo : EIATTR_CRS_STACK_SIZE
	.align		4
.L_254:
        /*0438*/ 	.byte	0x04, 0x1e
        /*043a*/ 	.short	(.L_256 - .L_255)
.L_255:
        /*043c*/ 	.word	0x00000000


	//----- nvinfo : EIATTR_CBANK_PARAM_SIZE
	.align		4
.L_256:
        /*0440*/ 	.byte	0x03, 0x19
        /*0442*/ 	.short	0x0280


	//----- nvinfo : EIATTR_PARAM_CBANK
	.align		4
        /*0444*/ 	.byte	0x04, 0x0a
        /*0446*/ 	.short	(.L_258 - .L_257)
	.align		4
.L_257:
        /*0448*/ 	.word	index@(.nv.constant0._ZN5flash44flash_bwd_dq_dk_dv_loop_seqk_parallel_kernelI23Flash_bwd_kernel_traitsILi192ELi64ELi64ELi8ELi4ELi2ELi2ELb1ELb1EN7cutlass10bfloat16_tE19Flash_kernel_traitsILi192ELi64ELi64ELi8ES3_EELb1ELb1ELb0ELb0ELb0ELb0ELb0EEEvNS_16Flash_bwd_paramsE)
        /*044c*/ 	.short	0x0210
        /*044e*/ 	.short	0x0280


	//----- nvinfo : EIATTR_SW_WAR
	.align		4
.L_258:
        /*0450*/ 	.byte	0x04, 0x36
        /*0452*/ 	.short	(.L_260 - .L_259)
.L_259:
        /*0454*/ 	.word	0x00000008
.L_260:


//--------------------- .nv.info._ZN5flash44flash_bwd_dq_dk_dv_loop_seqk_parallel_kernelI23Flash_bwd_kernel_traitsILi192ELi64ELi64ELi8ELi4ELi2ELi2ELb1ELb1EN7cutlass10bfloat16_tE19Flash_kernel_traitsILi192ELi64ELi64ELi8ES3_EELb0ELb1ELb0ELb0ELb0ELb0ELb1EEEvNS_16Flash_bwd_paramsE --------------------------
	.section	.nv.info._ZN5flash44flash_bwd_dq_dk_dv_loop_seqk_parallel_kernelI23Flash_bwd_kernel_traitsILi192ELi64ELi64ELi8ELi4ELi2ELi2ELb1ELb1EN7cutlass10bfloat16_tE19Flash_kernel_traitsILi192ELi64ELi64ELi8ES3_EELb0ELb1ELb0ELb0ELb0ELb0ELb1EEEvNS_16Flash_bwd_paramsE,"",@"SHT_CUDA_INFO"
	.sectionflags	@""
	.align	4


	//----- nvinfo : EIATTR_CUDA_API_VERSION
	.align		4
        /*0000*/ 	.byte	0x04, 0x37
        /*0002*/ 	.short	(.L_262 - .L_261)
.L_261:
        /*0004*/ 	.word	0x00000082


	//----- nvinfo : EIATTR_KPARAM_INFO
	.align		4
.L_262:
        /*0008*/ 	.byte	0x04, 0x17
        /*000a*/ 	.short	(.L_264 - .L_263)
.L_263:
        /*000c*/ 	.word	0x00000000
        /*0010*/ 	.short	0x0000
        /*0012*/ 	.short	0x0000
        /*0014*/ 	.byte	0x00, 0xf0, 0x01, 0x0a


	//----- nvinfo : EIATTR_SPARSE_MMA_MASK
	.align		4
.L_264:
        /*0018*/ 	.byte	0x03, 0x50
        /*001a*/ 	.short	0x0000


	//----- nvinfo : EIATTR_MAXREG_COUNT
	.align		4
        /*001c*/ 	.byte	0x03, 0x1b
        /*001e*/ 	.short	0x00ff


	//----- nvinfo : EIATTR_NUM_BARRIERS
	.align		4
        /*0020*/ 	.byte	0x02, 0x4c
        /*0022*/ 	.byte	0x01
	.zero		1


	//----- nvinfo : EIATTR_ANNOTATIONS
	.align		4
        /*0024*/ 	.byte	0x04, 0x55
        /*0026*/ 	.short	(.L_266 - .L_265)


	//   ....[0]....
.L_265:
        /* <DEDUP_REMOVED lines=79> */


	//----- nvinfo : EIATTR_MERCURY_ISA_VERSION
	.align		4
.L_266:
        /*0500*/ 	.byte	0x03, 0x5f
        /*0502*/ 	.short	0x0101


	//----- nvinfo : EIATTR_EXIT_INSTR_OFFSETS
	.align		4
        /*0504*/ 	.byte	0x04, 0x1c
        /*0506*/ 	.short	(.L_268 - .L_267)


	//   ....[0]....
.L_267:
        /*0508*/ 	.word	0x000000c0


	//   ....[1]....
        /*050c*/ 	.word	0x00009af0


	//----- nvinfo : EIATTR_CRS_STACK_SIZE
	.align		4
.L_268:
        /*0510*/ 	.byte	0x04, 0x1e
        /*0512*/ 	.short	(.L_270 - .L_269)
.L_269:
        /*0514*/ 	.word	0x00000000


	//----- nvinfo : EIATTR_CBANK_PARAM_SIZE
	.align		4
.L_270:
        /*0518*/ 	.byte	0x03, 0x19
        /*051a*/ 	.short	0x0280


	//----- nvinfo : EIATTR_PARAM_CBANK
	.align		4
        /*051c*/ 	.byte	0x04, 0x0a
        /*051e*/ 	.short	(.L_272 - .L_271)
	.align		4
.L_271:
        /*0520*/ 	.word	index@(.nv.constant0._ZN5flash44flash_bwd_dq_dk_dv_loop_seqk_parallel_kernelI23Flash_bwd_kernel_traitsILi192ELi64ELi64ELi8ELi4ELi2ELi2ELb1ELb1EN7cutlass10bfloat16_tE19Flash_kernel_traitsILi192ELi64ELi64ELi8ES3_EELb0ELb1ELb0ELb0ELb0ELb0ELb1EEEvNS_16Flash_bwd_paramsE)
        /*0524*/ 	.short	0x0210
        /*0526*/ 	.short	0x0280


	//----- nvinfo : EIATTR_SW_WAR
	.align		4
.L_272:
        /*0528*/ 	.byte	0x04, 0x36
        /*052a*/ 	.short	(.L_274 - .L_273)
.L_273:
        /*052c*/ 	.word	0x00000008
.L_274:


//--------------------- .nv.info._ZN5flash44flash_bwd_dq_dk_dv_loop_seqk_parallel_kernelI23Flash_bwd_kernel_traitsILi192ELi64ELi64ELi8ELi4ELi2ELi2ELb1ELb1EN7cutlass10bfloat16_tE19Flash_kernel_traitsILi192ELi64ELi64ELi8ES3_EELb1ELb1ELb0ELb0ELb0ELb1ELb0EEEvNS_16Flash_bwd_paramsE --------------------------
	.section	.nv.info._ZN5flash44flash_bwd_dq_dk_dv_loop_seqk_parallel_kernelI23Flash_bwd_kernel_traitsILi192ELi64ELi64ELi8ELi4ELi2ELi2ELb1ELb1EN7cutlass10bfloat16_tE19Flash_kernel_traitsILi192ELi64ELi64ELi8ES3_EELb1ELb1ELb0ELb0ELb0ELb1ELb0EEEvNS_16Flash_bwd_paramsE,"",@"SHT_CUDA_INFO"
	.sectionflags	@""
	.align	4


	//----- nvinfo : EIATTR_CUDA_API_VERSION
	.align		4
        /*0000*/ 	.byte	0x04, 0x37
        /*0002*/ 	.short	(.L_276 - .L_275)
.L_275:
        /*0004*/ 	.word	0x00000082


	//----- nvinfo : EIATTR_KPARAM_INFO
	.align		4
.L_276:
        /*0008*/ 	.byte	0x04, 0x17
        /*000a*/ 	.short	(.L_278 - .L_277)
.L_277:
        /*000c*/ 	.word	0x00000000
        /*0010*/ 	.short	0x0000
        /*0012*/ 	.short	0x0000
        /*0014*/ 	.byte	0x00, 0xf0, 0x01, 0x0a


	//----- nvinfo : EIATTR_SPARSE_MMA_MASK
	.align		4
.L_278:
        /*0018*/ 	.byte	0x03, 0x50
        /*001a*/ 	.short	0x0000


	//----- nvinfo : EIATTR_MAXREG_COUNT
	.align		4
        /*001c*/ 	.byte	0x03, 0x1b
        /*001e*/ 	.short	0x00ff


	//----- nvinfo : EIATTR_NUM_BARRIERS
	.align		4
        /*0020*/ 	.byte	0x02, 0x4c
        /*0022*/ 	.byte	0x01
	.zero		1


	//----- nvinfo : EIATTR_ANNOTATIONS
	.align		4
        /*0024*/ 	.byte	0x04, 0x55
        /*0026*/ 	.short	(.L_280 - .L_279)


	//   ....[0]....
.L_279:
        /* <DEDUP_REMOVED lines=50> */


	//----- nvinfo : EIATTR_MERCURY_ISA_VERSION
	.align		4
.L_280:
        /*0338*/ 	.byte	0x03, 0x5f
        /*033a*/ 	.short	0x0101


	//----- nvinfo : EIATTR_EXIT_INSTR_OFFSETS
	.align		4
        /*033c*/ 	.byte	0x04, 0x1c
        /*033e*/ 	.short	(.L_282 - .L_281)


	//   ....[0]....
.L_281:
        /*0340*/ 	.word	0x000000c0


	//   ....[1]....
        /*0344*/ 	.word	0x00008a70


	//----- nvinfo : EIATTR_CRS_STACK_SIZE
	.align		4
.L_282:
        /*0348*/ 	.byte	0x04, 0x1e
        /*034a*/ 	.short	(.L_284 - .L_283)
.L_283:
        /*034c*/ 	.word	0x00000000


	//----- nvinfo : EIATTR_CBANK_PARAM_SIZE
	.align		4
.L_284:
        /*0350*/ 	.byte	0x03, 0x19
        /*0352*/ 	.short	0x0280


	//----- nvinfo : EIATTR_PARAM_CBANK
	.align		4
        /*0354*/ 	.byte	0x04, 0x0a
        /*0356*/ 	.short	(.L_286 - .L_285)
	.align		4
.L_285:
        /*0358*/ 	.word	index@(.nv.constant0._ZN5flash44flash_bwd_dq_dk_dv_loop_seqk_parallel_kernelI23Flash_bwd_kernel_traitsILi192ELi64ELi64ELi8ELi4ELi2ELi2ELb1ELb1EN7cutlass10bfloat16_tE19Flash_kernel_traitsILi192ELi64ELi64ELi8ES3_EELb1ELb1ELb0ELb0ELb0ELb1ELb0EEEvNS_16Flash_bwd_paramsE)
        /*035c*/ 	.short	0x0210
        /*035e*/ 	.short	0x0280


	//----- nvinfo : EIATTR_SW_WAR
	.align		4
.L_286:
        /*0360*/ 	.byte	0x04, 0x36
        /*0362*/ 	.short	(.L_288 - .L_287)
.L_287:
        /*0364*/ 	.word	0x00000008
.L_288:


//--------------------- .nv.info._ZN5flash44flash_bwd_dq_dk_dv_loop_seqk_parallel_kernelI23Flash_bwd_kernel_traitsILi192ELi64ELi64ELi8ELi4ELi2ELi2ELb1ELb1EN7cutlass10bfloat16_tE19Flash_kernel_traitsILi192ELi64ELi64ELi8ES3_EELb0ELb1ELb0ELb0ELb0ELb1ELb1EEEvNS_16Flash_bwd_paramsE --------------------------
	.section	.nv.info._ZN5flash44flash_bwd_dq_dk_dv_loop_seqk_parallel_kernelI23Flash_bwd_kernel_traitsILi192ELi64ELi64ELi8ELi4ELi2ELi2ELb1ELb1EN7cutlass10bfloat16_tE19Flash_kernel_traitsILi192ELi64ELi64ELi8ES3_EELb0ELb1ELb0ELb0ELb0ELb1ELb1EEEvNS_16Flash_bwd_paramsE,"",@"SHT_CUDA_INFO"
	.sectionflags	@""
	.align	4


	//----- nvinfo : EIATTR_CUDA_API_VERSION
	.align		4
        /*0000*/ 	.byte	0x04, 0x37
        /*0002*/ 	.short	(.L_290 - .L_289)
.L_289:
        /*0004*/ 	.word	0x00000082


	//----- nvinfo : EIATTR_KPARAM_INFO
	.align		4
.L_290:
        /*0008*/ 	.byte	0x04, 0x17
        /*000a*/ 	.short	(.L_292 - .L_291)
.L_291:
        /*000c*/ 	.word	0x00000000
        /*0010*/ 	.short	0x0000
        /*0012*/ 	.short	0x0000
        /*0014*/ 	.byte	0x00, 0xf0, 0x01, 0x0a


	//----- nvinfo : EIATTR_SPARSE_MMA_MASK
	.align		4
.L_292:
        /*0018*/ 	.byte	0x03, 0x50
        /*001a*/ 	.short	0x0000


	//----- nvinfo : EIATTR_MAXREG_COUNT
	.align		4
        /*001c*/ 	.byte	0x03, 0x1b
        /*001e*/ 	.short	0x00ff


	//----- nvinfo : EIATTR_NUM_BARRIERS
	.align		4
        /*0020*/ 	.byte	0x02, 0x4c
        /*0022*/ 	.byte	0x01
	.zero		1


	//----- nvinfo : EIATTR_ANNOTATIONS
	.align		4
        /*0024*/ 	.byte	0x04, 0x55
        /*0026*/ 	.short	(.L_294 - .L_293)


	//   ....[0]....
.L_293:
        /* <DEDUP_REMOVED lines=64> */


	//----- nvinfo : EIATTR_MERCURY_ISA_VERSION
	.align		4
.L_294:
        /*0410*/ 	.byte	0x03, 0x5f
        /*0412*/ 	.short	0x0101


	//----- nvinfo : EIATTR_EXIT_INSTR_OFFSETS
	.align		4
        /*0414*/ 	.byte	0x04, 0x1c
        /*0416*/ 	.short	(.L_296 - .L_295)


	//   ....[0]....
.L_295:
        /*0418*/ 	.word	0x000000c0


	//   ....[1]....
        /*041c*/ 	.word	0x00008770


	//----- nvinfo : EIATTR_CRS_STACK_SIZE
	.align		4
.L_296:
        /*0420*/ 	.byte	0x04, 0x1e
        /*0422*/ 	.short	(.L_298 - .L_297)
.L_297:
        /*0424*/ 	.word	0x00000000


	//----- nvinfo : EIATTR_CBANK_PARAM_SIZE
	.align		4
.L_298:
        /*0428*/ 	.byte	0x03, 0x19
        /*042a*/ 	.short	0x0280


	//----- nvinfo : EIATTR_PARAM_CBANK
	.align		4
        /*042c*/ 	.byte	0x04, 0x0a
        /*042e*/ 	.short	(.L_300 - .L_299)
	.align		4
.L_299:
        /*0430*/ 	.word	index@(.nv.constant0._ZN5flash44flash_bwd_dq_dk_dv_loop_seqk_parallel_kernelI23Flash_bwd_kernel_traitsILi192ELi64ELi64ELi8ELi4ELi2ELi2ELb1ELb1EN7cutlass10bfloat16_tE19Flash_kernel_traitsILi192ELi64ELi64ELi8ES3_EELb0ELb1ELb0ELb0ELb0ELb1ELb1EEEvNS_16Flash_bwd_paramsE)
        /*0434*/ 	.short	0x0210
        /*0436*/ 	.short	0x0280


	//----- nvinfo : EIATTR_SW_WAR
	.align		4
.L_300:
        /*0438*/ 	.byte	0x04, 0x36
        /*043a*/ 	.short	(.L_302 - .L_301)
.L_301:
        /*043c*/ 	.word	0x00000008
.L_302:


//--------------------- .nv.info._ZN5flash44flash_bwd_dq_dk_dv_loop_seqk_parallel_kernelI23Flash_bwd_kernel_traitsILi192ELi64ELi64ELi8ELi4ELi2ELi2ELb1ELb1EN7cutlass10bfloat16_tE19Flash_kernel_traitsILi192ELi64ELi64ELi8ES3_EELb1ELb1ELb0ELb1ELb0ELb0ELb0EEEvNS_16Flash_bwd_paramsE --------------------------
	.section	.nv.info._ZN5flash44flash_bwd_dq_dk_dv_loop_seqk_parallel_kernelI23Flash_bwd_kernel_traitsILi192ELi64ELi64ELi8ELi4ELi2ELi2ELb1ELb1EN7cutlass10bfloat16_tE19Flash_kernel_traitsILi192ELi64ELi64ELi8ES3_EELb1ELb1ELb0ELb1ELb0ELb0ELb0EEEvNS_16Flash_bwd_paramsE,"",@"SHT_CUDA_INFO"
	.sectionflags	@""
	.align	4


	//----- nvinfo : EIATTR_CUDA_API_VERSION
	.align		4
        /*0000*/ 	.byte	0x04, 0x37
        /*0002*/ 	.short	(.L_304 - .L_303)
.L_303:
        /*0004*/ 	.word	0x00000082


	//----- nvinfo : EIATTR_KPARAM_INFO
	.align		4
.L_304:
        /*0008*/ 	.byte	0x04, 0x17
        /*000a*/ 	.short	(.L_306 - .L_305)
.L_305:
        /*000c*/ 	.word	0x00000000
        /*0010*/ 	.short	0x0000
        /*0012*/ 	.short	0x0000
        /*0014*/ 	.byte	0x00, 0xf0, 0x01, 0x0a


	//----- nvinfo : EIATTR_SPARSE_MMA_MASK
	.align		4
.L_306:
        /*0018*/ 	.byte	0x03, 0x50
        /*001a*/ 	.short	0x0000


	//----- nvinfo : EIATTR_MAXREG_COUNT
	.align		4
        /*001c*/ 	.byte	0x03, 0x1b
        /*001e*/ 	.short	0x00ff


	//----- nvinfo : EIATTR_NUM_BARRIERS
	.align		4
        /*0020*/ 	.byte	0x02, 0x4c
        /*0022*/ 	.byte	0x01
	.zero		1


	//----- nvinfo : EIATTR_ANNOTATIONS
	.align		4
        /*0024*/ 	.byte	0x04, 0x55
        /*0026*/ 	.short	(.L_308 - .L_307)


	//   ....[0]....
.L_307:
        /* <DEDUP_REMOVED lines=73> */


	//----- nvinfo : EIATTR_MERCURY_ISA_VERSION
	.align		4
.L_308:
        /*04a8*/ 	.byte	0x03, 0x5f
        /*04aa*/ 	.short	0x0101


	//----- nvinfo : EIATTR_EXIT_INSTR_OFFSETS
	.align		4
        /*04ac*/ 	.byte	0x04, 0x1c
        /*04ae*/ 	.short	(.L_310 - .L_309)


	//   ....[0]....
.L_309:
        /*04b0*/ 	.word	0x000000c0


	//   ....[1]....
        /*04b4*/ 	.word	0x0000a2b0


	//----- nvinfo : EIATTR_CRS_STACK_SIZE
	.align		4
.L_310:
        /*04b8*/ 	.byte	0x04, 0x1e
        /*04ba*/ 	.short	(.L_312 - .L_311)
.L_311:
        /*04bc*/ 	.word	0x00000000


	//----- nvinfo : EIATTR_CBANK_PARAM_SIZE
	.align		4
.L_312:
        /*04c0*/ 	.byte	0x03, 0x19
        /*04c2*/ 	.short	0x0280


	//----- nvinfo : EIATTR_PARAM_CBANK
	.align		4
        /*04c4*/ 	.byte	0x04, 0x0a
        /*04c6*/ 	.short	(.L_314 - .L_313)
	.align		4
.L_313:
        /*04c8*/ 	.word	index@(.nv.constant0._ZN5flash44flash_bwd_dq_dk_dv_loop_seqk_parallel_kernelI23Flash_bwd_kernel_traitsILi192ELi64ELi64ELi8ELi4ELi2ELi2ELb1ELb1EN7cutlass10bfloat16_tE19Flash_kernel_traitsILi192ELi64ELi64ELi8ES3_EELb1ELb1ELb0ELb1ELb0ELb0ELb0EEEvNS_16Flash_bwd_paramsE)
        /*04cc*/ 	.short	0x0210
        /*04ce*/ 	.short	0x0280


	//----- nvinfo : EIATTR_SW_WAR
	.align		4
.L_314:
        /*04d0*/ 	.byte	0x04, 0x36
        /*04d2*/ 	.short	(.L_316 - .L_315)
.L_315:
        /*04d4*/ 	.word	0x00000008
.L_316:


//--------------------- .nv.info._ZN5flash44flash_bwd_dq_dk_dv_loop_seqk_parallel_kernelI23Flash_bwd_kernel_traitsILi192ELi64ELi64ELi8ELi4ELi2ELi2ELb1ELb1EN7cutlass10bfloat16_tE19Flash_kernel_traitsILi192ELi64ELi64ELi8ES3_EELb0ELb1ELb0ELb1ELb0ELb0ELb1EEEvNS_16Flash_bwd_paramsE --------------------------
	.section	.nv.info._ZN5flash44flash_bwd_dq_dk_dv_loop_seqk_parallel_kernelI23Flash_bwd_kernel_traitsILi192ELi64ELi64ELi8ELi4ELi2ELi2ELb1ELb1EN7cutlass10bfloat16_tE19Flash_kernel_traitsILi192ELi64ELi64ELi8ES3_EELb0ELb1ELb0ELb1ELb0ELb0ELb1EEEvNS_16Flash_bwd_paramsE,"",@"SHT_CUDA_INFO"
	.sectionflags	@""
	.align	4


	//----- nvinfo : EIATTR_CUDA_API_VERSION
	.align		4
        /*0000*/ 	.byte	0x04, 0x37
        /*0002*/ 	.short	(.L_318 - .L_317)
.L_317:
        /*0004*/ 	.word	0x00000082


	//----- nvinfo : EIATTR_KPARAM_INFO
	.align		4
.L_318:
        /*0008*/ 	.byte	0x04, 0x17
        /*000a*/ 	.short	(.L_320 - .L_319)
.L_319:
        /*000c*/ 	.word	0x00000000
        /*0010*/ 	.short	0x0000
        /*0012*/ 	.short	0x0000
        /*0014*/ 	.byte	0x00, 0xf0, 0x01, 0x0a


	//----- nvinfo : EIATTR_SPARSE_MMA_MASK
	.align		4
.L_320:
        /*0018*/ 	.byte	0x03, 0x50
        /*001a*/ 	.short	0x0000


	//----- nvinfo : EIATTR_MAXREG_COUNT
	.align		4
        /*001c*/ 	.byte	0x03, 0x1b
        /*001e*/ 	.short	0x00ff


	//----- nvinfo : EIATTR_NUM_BARRIERS
	.align		4
        /*0020*/ 	.byte	0x02, 0x4c
        /*0022*/ 	.byte	0x01
	.zero		1


	//----- nvinfo : EIATTR_ANNOTATIONS
	.align		4
        /*0024*/ 	.byte	0x04, 0x55
        /*0026*/ 	.short	(.L_322 - .L_321)


	//   ....[0]....
.L_321:
        /* <DEDUP_REMOVED lines=86> */


	//----- nvinfo : EIATTR_MERCURY_ISA_VERSION
	.align		4
.L_322:
        /*0570*/ 	.byte	0x03, 0x5f
        /*0572*/ 	.short	0x0101


	//----- nvinfo : EIATTR_EXIT_INSTR_OFFSETS
	.align		4
        /*0574*/ 	.byte	0x04, 0x1c
        /*0576*/ 	.short	(.L_324 - .L_323)


	//   ....[0]....
.L_323:
        /*0578*/ 	.word	0x000000c0


	//   ....[1]....
        /*057c*/ 	.word	0x00009e30


	//----- nvinfo : EIATTR_CRS_STACK_SIZE
	.align		4
.L_324:
        /*0580*/ 	.byte	0x04, 0x1e
        /*0582*/ 	.short	(.L_326 - .L_325)
.L_325:
        /*0584*/ 	.word	0x00000000


	//----- nvinfo : EIATTR_CBANK_PARAM_SIZE
	.align		4
.L_326:
        /*0588*/ 	.byte	0x03, 0x19
        /*058a*/ 	.short	0x0280


	//----- nvinfo : EIATTR_PARAM_CBANK
	.align		4
        /*058c*/ 	.byte	0x04, 0x0a
        /*058e*/ 	.short	(.L_328 - .L_327)
	.align		4
.L_327:
        /*0590*/ 	.word	index@(.nv.constant0._ZN5flash44flash_bwd_dq_dk_dv_loop_seqk_parallel_kernelI23Flash_bwd_kernel_traitsILi192ELi64ELi64ELi8ELi4ELi2ELi2ELb1ELb1EN7cutlass10bfloat16_tE19Flash_kernel_traitsILi192ELi64ELi64ELi8ES3_EELb0ELb1ELb0ELb1ELb0ELb0ELb1EEEvNS_16Flash_bwd_paramsE)
        /*0594*/ 	.short	0x0210
        /*0596*/ 	.short	0x0280


	//----- nvinfo : EIATTR_SW_WAR
	.align		4
.L_328:
        /*0598*/ 	.byte	0x04, 0x36
        /*059a*/ 	.short	(.L_330 - .L_329)
.L_329:
        /*059c*/ 	.word	0x00000008
.L_330:


//--------------------- .nv.info._ZN5flash25flash_bwd_dot_do_o_kernelILb0E23Flash_bwd_kernel_traitsILi192ELi64ELi64ELi8ELi4ELi2ELi2ELb1ELb1EN7cutlass10bfloat16_tE19Flash_kernel_traitsILi192ELi64ELi64ELi8ES3_EEEEvNS_16Flash_bwd_paramsE --------------------------
	.section	.nv.info._ZN5flash25flash_bwd_dot_do_o_kernelILb0E23Flash_bwd_kernel_traitsILi192ELi64ELi64ELi8ELi4ELi2ELi2ELb1ELb1EN7cutlass10bfloat16_tE19Flash_kernel_traitsILi192ELi64ELi64ELi8ES3_EEEEvNS_16Flash_bwd_paramsE,"",@"SHT_CUDA_INFO"
	.sectionflags	@""
	.align	4


	//----- nvinfo : EIATTR_CUDA_API_VERSION
	.align		4
        /*0000*/ 	.byte	0x04, 0x37
        /*0002*/ 	.short	(.L_332 - .L_331)
.L_331:
        /*0004*/ 	.word	0x00000082


	//----- nvinfo : EIATTR_KPARAM_INFO
	.align		4
.L_332:
        /*0008*/ 	.byte	0x04, 0x17
        /*000a*/ 	.short	(.L_334 - .L_333)
.L_333:
        /*000c*/ 	.word	0x00000000
        /*0010*/ 	.short	0x0000
        /*0012*/ 	.short	0x0000
        /*0014*/ 	.byte	0x00, 0xf0, 0x01, 0x0a


	//----- nvinfo : EIATTR_SPARSE_MMA_MASK
	.align		4
.L_334:
        /*0018*/ 	.byte	0x03, 0x50
        /*001a*/ 	.short	0x0000


	//----- nvinfo : EIATTR_MAXREG_COUNT
	.align		4
        /*001c*/ 	.byte	0x03, 0x1b
        /*001e*/ 	.short	0x00ff


	//----- nvinfo : EIATTR_MERCURY_ISA_VERSION
	.align		4
        /*0020*/ 	.byte	0x03, 0x5f
        /*0022*/ 	.short	0x0101


	//----- nvinfo : EIATTR_COOP_GROUP_MASK_REGIDS
	.align		4
        /*0024*/ 	.byte	0x04, 0x29
        /*0026*/ 	.short	(.L_336 - .L_335)


	//   ....[0]....
.L_335:
        /*0028*/ 	.word	0xffffffff


	//   ....[1]....
        /*002c*/ 	.word	0xffffffff


	//   ....[2]....
        /*0030*/ 	.word	0xffffffff


	//   ....[3]....
        /*0034*/ 	.word	0xffffffff


	//   ....[4]....
        /*0038*/ 	.word	0xffffffff


	//   ....[5]....
        /*003c*/ 	.word	0xffffffff


	//----- nvinfo : EIATTR_COOP_GROUP_INSTR_OFFSETS
	.align		4
.L_336:
        /*0040*/ 	.byte	0x04, 0x28
        /*0042*/ 	.short	(.L_338 - .L_337)


	//   ....[0]....
.L_337:
        /*0044*/ 	.word	0x000015d0


	//   ....[1]....
        /*0048*/ 	.word	0x000015e0


	//   ....[2]....
        /*004c*/ 	.word	0x00001640


	//   ....[3]....
        /*0050*/ 	.word	0x00001650


	//   ....[4]....
        /*0054*/ 	.word	0x000016a0


	//   ....[5]....
        /*0058*/ 	.word	0x000016d0


	//----- nvinfo : EIATTR_EXIT_INSTR_OFFSETS
	.align		4
.L_338:
        /*005c*/ 	.byte	0x04, 0x1c
        /*005e*/ 	.short	(.L_340 - .L_339)


	//   ....[0]....
.L_339:
        /*0060*/ 	.word	0x00000130


	//   ....[1]....
        /*0064*/ 	.word	0x00001730


	//   ....[2]....
        /*0068*/ 	.word	0x00001750


	//----- nvinfo : EIATTR_CRS_STACK_SIZE
	.align		4
.L_340:
        /*006c*/ 	.byte	0x04, 0x1e
        /*006e*/ 	.short	(.L_342 - .L_341)
.L_341:
        /*0070*/ 	.word	0x00000000


	//----- nvinfo : EIATTR_CBANK_PARAM_SIZE
	.align		4
.L_342:
        /*0074*/ 	.byte	0x03, 0x19
        /*0076*/ 	.short	0x0280


	//----- nvinfo : EIATTR_PARAM_CBANK
	.align		4
        /*0078*/ 	.byte	0x04, 0x0a
        /*007a*/ 	.short	(.L_344 - .L_343)
	.align		4
.L_343:
        /*007c*/ 	.word	index@(.nv.constant0._ZN5flash25flash_bwd_dot_do_o_kernelILb0E23Flash_bwd_kernel_traitsILi192ELi64ELi64ELi8ELi4ELi2ELi2ELb1ELb1EN7cutlass10bfloat16_tE19Flash_kernel_traitsILi192ELi64ELi64ELi8ES3_EEEEvNS_16Flash_bwd_paramsE)
        /*0080*/ 	.short	0x0210
        /*0082*/ 	.short	0x0280


	//----- nvinfo : EIATTR_SW_WAR
	.align		4
.L_344:
        /*0084*/ 	.byte	0x04, 0x36
        /*0086*/ 	.short	(.L_346 - .L_345)
.L_345:
        /*0088*/ 	.word	0x00000008
.L_346:


//--------------------- .nv.info._ZN5flash25flash_bwd_dot_do_o_kernelILb1E23Flash_bwd_kernel_traitsILi192ELi64ELi64ELi8ELi4ELi2ELi2ELb1ELb1EN7cutlass10bfloat16_tE19Flash_kernel_traitsILi192ELi64ELi64ELi8ES3_EEEEvNS_16Flash_bwd_paramsE --------------------------
	.section	.nv.info._ZN5flash25flash_bwd_dot_do_o_kernelILb1E23Flash_bwd_kernel_traitsILi192ELi64ELi64ELi8ELi4ELi2ELi2ELb1ELb1EN7cutlass10bfloat16_tE19Flash_kernel_traitsILi192ELi64ELi64ELi8ES3_EEEEvNS_16Flash_bwd_paramsE,"",@"SHT_CUDA_INFO"
	.sectionflags	@""
	.align	4


	//----- nvinfo : EIATTR_CUDA_API_VERSION
	.align		4
        /*0000*/ 	.byte	0x04, 0x37
        /*0002*/ 	.short	(.L_348 - .L_347)
.L_347:
        /*0004*/ 	.word	0x00000082


	//----- nvinfo : EIATTR_KPARAM_INFO
	.align		4
.L_348:
        /*0008*/ 	.byte	0x04, 0x17
        /*000a*/ 	.short	(.L_350 - .L_349)
.L_349:
        /*000c*/ 	.word	0x00000000
        /*0010*/ 	.short	0x0000
        /*0012*/ 	.short	0x0000
        /*0014*/ 	.byte	0x00, 0xf0, 0x01, 0x0a


	//----- nvinfo : EIATTR_SPARSE_MMA_MASK
	.align		4
.L_350:
        /*0018*/ 	.byte	0x03, 0x50
        /*001a*/ 	.short	0x0000


	//----- nvinfo : EIATTR_MAXREG_COUNT
	.align		4
        /*001c*/ 	.byte	0x03, 0x1b
        /*001e*/ 	.short	0x00ff


	//----- nvinfo : EIATTR_MERCURY_ISA_VERSION
	.align		4
        /*0020*/ 	.byte	0x03, 0x5f
        /*0022*/ 	.short	0x0101


	//----- nvinfo : EIATTR_COOP_GROUP_MASK_REGIDS
	.align		4
        /*0024*/ 	.byte	0x04, 0x29
        /*0026*/ 	.short	(.L_352 - .L_351)


	//   ....[0]....
.L_351:
        /*0028*/ 	.word	0xffffffff


	//   ....[1]....
        /*002c*/ 	.word	0xffffffff


	//   ....[2]....
        /*0030*/ 	.word	0xffffffff


	//   ....[3]....
        /*0034*/ 	.word	0xffffffff


	//   ....[4]....
        /*0038*/ 	.word	0xffffffff


	//   ....[5]....
        /*003c*/ 	.word	0xffffffff


	//----- nvinfo : EIATTR_COOP_GROUP_INSTR_OFFSETS
	.align		4
.L_352:
        /*0040*/ 	.byte	0x04, 0x28
        /*0042*/ 	.short	(.L_354 - .L_353)


	//   ....[0]....
.L_353:
        /*0044*/ 	.word	0x00001890


	//   ....[1]....
        /*0048*/ 	.word	0x000018b0


	//   ....[2]....
        /*004c*/ 	.word	0x000018d0


	//   ....[3]....
        /*0050*/ 	.word	0x00001910


	//   ....[4]....
        /*0054*/ 	.word	0x00001930


	//   ....[5]....
        /*0058*/ 	.word	0x00001960


	//----- nvinfo : EIATTR_EXIT_INSTR_OFFSETS
	.align		4
.L_354:
        /*005c*/ 	.byte	0x04, 0x1c
        /*005e*/ 	.short	(.L_356 - .L_355)


	//   ....[0]....
.L_355:
        /*0060*/ 	.word	0x00000130


	//   ....[1]....
        /*0064*/ 	.word	0x00001b30


	//----- nvinfo : EIATTR_CRS_STACK_SIZE
	.align		4
.L_356:
        /*0068*/ 	.byte	0x04, 0x1e
        /*006a*/ 	.short	(.L_358 - .L_357)
.L_357:
        /*006c*/ 	.word	0x00000000


	//----- nvinfo : EIATTR_CBANK_PARAM_SIZE
	.align		4
.L_358:
        /*0070*/ 	.byte	0x03, 0x19
        /*0072*/ 	.short	0x0280


	//----- nvinfo : EIATTR_PARAM_CBANK
	.align		4
        /*0074*/ 	.byte	0x04, 0x0a
        /*0076*/ 	.short	(.L_360 - .L_359)
	.align		4
.L_359:
        /*0078*/ 	.word	index@(.nv.constant0._ZN5flash25flash_bwd_dot_do_o_kernelILb1E23Flash_bwd_kernel_traitsILi192ELi64ELi64ELi8ELi4ELi2ELi2ELb1ELb1EN7cutlass10bfloat16_tE19Flash_kernel_traitsILi192ELi64ELi64ELi8ES3_EEEEvNS_16Flash_bwd_paramsE)
        /*007c*/ 	.short	0x0210
        /*007e*/ 	.short	0x0280


	//----- nvinfo : EIATTR_SW_WAR
	.align		4
.L_360:
        /*0080*/ 	.byte	0x04, 0x36
        /*0082*/ 	.short	(.L_362 - .L_361)
.L_361:
        /*0084*/ 	.word	0x00000008
.L_362:


//--------------------- .nv.info._ZN5flash27flash_bwd_convert_dq_kernelI23Flash_bwd_kernel_traitsILi192ELi64ELi64ELi8ELi4ELi2ELi2ELb0ELb0EN7cutlass10bfloat16_tE19Flash_kernel_traitsILi192ELi64ELi64ELi8ES3_EEEEvNS_16Flash_bwd_paramsEi --------------------------
	.section	.nv.info._ZN5flash27flash_bwd_convert_dq_kernelI23Flash_bwd_kernel_traitsILi192ELi64ELi64ELi8ELi4ELi2ELi2ELb0ELb0EN7cutlass10bfloat16_tE19Flash_kernel_traitsILi192ELi64ELi64ELi8ES3_EEEEvNS_16Flash_bwd_paramsEi,"",@"SHT_CUDA_INFO"
	.sectionflags	@""
	.align	4


	//----- nvinfo : EIATTR_CUDA_API_VERSION
	.align		4
        /*0000*/ 	.byte	0x04, 0x37
        /*0002*/ 	.short	(.L_364 - .L_363)
.L_363:
        /*0004*/ 	.word	0x00000082


	//----- nvinfo : EIATTR_KPARAM_INFO
	.align		4
.L_364:
        /*0008*/ 	.byte	0x04, 0x17
        /*000a*/ 	.short	(.L_366 - .L_365)
.L_365:
        /*000c*/ 	.word	0x00000000
        /*0010*/ 	.short	0x0001
        /*0012*/ 	.short	0x0280
        /*0014*/ 	.byte	0x00, 0xf0, 0x11, 0x00


	//----- nvinfo : EIATTR_KPARAM_INFO
	.align		4
.L_366:
        /*0018*/ 	.byte	0x04, 0x17
        /*001a*/ 	.short	(.L_368 - .L_367)
.L_367:
        /*001c*/ 	.word	0x00000000
        /*0020*/ 	.short	0x0000
        /*0022*/ 	.short	0x0000
        /*0024*/ 	.byte	0x00, 0xf0, 0x01, 0x0a


	//----- nvinfo : EIATTR_SPARSE_MMA_MASK
	.align		4
.L_368:
        /*0028*/ 	.byte	0x03, 0x50
        /*002a*/ 	.short	0x0000


	//----- nvinfo : EIATTR_MAXREG_COUNT
	.align		4
        /*002c*/ 	.byte	0x03, 0x1b
        /*002e*/ 	.short	0x00ff


	//----- nvinfo : EIATTR_NUM_BARRIERS
	.align		4
        /*0030*/ 	.byte	0x02, 0x4c
        /*0032*/ 	.byte	0x01
	.zero		1


	//----- nvinfo : EIATTR_MERCURY_ISA_VERSION
	.align		4
        /*0034*/ 	.byte	0x03, 0x5f
        /*0036*/ 	.short	0x0101


	//----- nvinfo : EIATTR_EXIT_INSTR_OFFSETS
	.align		4
        /*0038*/ 	.byte	0x04, 0x1c
        /*003a*/ 	.short	(.L_370 - .L_369)


	//   ....[0]....
.L_369:
        /*003c*/ 	.word	0x00000100


	//   ....[1]....
        /*0040*/ 	.word	0x00001c70


	//   ....[2]....
        /*0044*/ 	.word	0x00001d90


	//   ....[3]....
        /*0048*/ 	.word	0x00001db0


	//----- nvinfo : EIATTR_CRS_STACK_SIZE
	.align		4
.L_370:
        /*004c*/ 	.byte	0x04, 0x1e
        /*004e*/ 	.short	(.L_372 - .L_371)
.L_371:
        /*0050*/ 	.word	0x00000000


	//----- nvinfo : EIATTR_CBANK_PARAM_SIZE
	.align		4
.L_372:
        /*0054*/ 	.byte	0x03, 0x19
        /*0056*/ 	.short	0x0284


	//----- nvinfo : EIATTR_PARAM_CBANK
	.align		4
        /*0058*/ 	.byte	0x04, 0x0a
        /*005a*/ 	.short	(.L_374 - .L_373)
	.align		4
.L_373:
        /*005c*/ 	.word	index@(.nv.constant0._ZN5flash27flash_bwd_convert_dq_kernelI23Flash_bwd_kernel_traitsILi192ELi64ELi64ELi8ELi4ELi2ELi2ELb0ELb0EN7cutlass10bfloat16_tE19Flash_kernel_traitsILi192ELi64ELi64ELi8ES3_EEEEvNS_16Flash_bwd_paramsEi)
        /*0060*/ 	.short	0x0210
        /*0062*/ 	.short	0x0284


	//----- nvinfo : EIATTR_SW_WAR
	.align		4
.L_374:
        /*0064*/ 	.byte	0x04, 0x36
        /*0066*/ 	.short	(.L_376 - .L_375)
.L_375:
        /*0068*/ 	.word	0x00000008
.L_376:


//--------------------- .nv.info._ZN5flash44flash_bwd_dq_dk_dv_loop_seqk_parallel_kernelI23Flash_bwd_kernel_traitsILi192ELi64ELi64ELi8ELi4ELi2ELi2ELb0ELb0EN7cutlass10bfloat16_tE19Flash_kernel_traitsILi192ELi64ELi64ELi8ES3_EELb1ELb1ELb0ELb0ELb0ELb0ELb0EEEvNS_16Flash_bwd_paramsE --------------------------
	.section	.nv.info._ZN5flash44flash_bwd_dq_dk_dv_loop_seqk_parallel_kernelI23Flash_bwd_kernel_traitsILi192ELi64ELi64ELi8ELi4ELi2ELi2ELb0ELb0EN7cutlass10bfloat16_tE19Flash_kernel_traitsILi192ELi64ELi64ELi8ES3_EELb1ELb1ELb0ELb0ELb0ELb0ELb0EEEvNS_16Flash_bwd_paramsE,"",@"SHT_CUDA_INFO"
	.sectionflags	@""
	.align	4


	//----- nvinfo : EIATTR_CUDA_API_VERSION
	.align		4
        /*0000*/ 	.byte	0x04, 0x37
        /*0002*/ 	.short	(.L_378 - .L_377)
.L_377:
        /*0004*/ 	.word	0x00000082


	//----- nvinfo : EIATTR_KPARAM_INFO
	.align		4
.L_378:
        /*0008*/ 	.byte	0x04, 0x17
        /*000a*/ 	.short	(.L_380 - .L_379)
.L_379:
        /*000c*/ 	.word	0x00000000
        /*0010*/ 	.short	0x0000
        /*0012*/ 	.short	0x0000
        /*0014*/ 	.byte	0x00, 0xf0, 0x01, 0x0a


	//----- nvinfo : EIATTR_SPARSE_MMA_MASK
	.align		4
.L_380:
        /*0018*/ 	.byte	0x03, 0x50
        /*001a*/ 	.short	0x0000


	//----- nvinfo : EIATTR_MAXREG_COUNT
	.align		4
        /*001c*/ 	.byte	0x03, 0x1b
        /*001e*/ 	.short	0x00ff


	//----- nvinfo : EIATTR_NUM_BARRIERS
	.align		4
        /*0020*/ 	.byte	0x02, 0x4c
        /*0022*/ 	.byte	0x01
	.zero		1


	//----- nvinfo : EIATTR_ANNOTATIONS
	.align		4
        /*0024*/ 	.byte	0x04, 0x55
        /*0026*/ 	.short	(.L_382 - .L_381)


	//   ....[0]....
.L_381:
        /*0028*/ 	.word	0x00000001
        /*002c*/ 	.byte	0x30, 0x06, 0x00, 0x00, 0x01, 0x00, 0x00, 0x00, 0x70, 0x3a, 0x00, 0x00


	//----- nvinfo : EIATTR_MERCURY_ISA_VERSION
	.align		4
.L_382:
        /*0038*/ 	.byte	0x03, 0x5f
        /*003a*/ 	.short	0x0101


	//----- nvinfo : EIATTR_EXIT_INSTR_OFFSETS
	.align		4
        /*003c*/ 	.byte	0x04, 0x1c
        /*003e*/ 	.short	(.L_384 - .L_383)


	//   ....[0]....
.L_383:
        /*0040*/ 	.word	0x00000090


	//   ....[1]....
        /*0044*/ 	.word	0x000093b0


	//----- nvinfo : EIATTR_CRS_STACK_SIZE
	.align		4
.L_384:
        /*0048*/ 	.byte	0x04, 0x1e
        /*004a*/ 	.short	(.L_386 - .L_385)
.L_385:
        /*004c*/ 	.word	0x00000000


	//----- nvinfo : EIATTR_CBANK_PARAM_SIZE
	.align		4
.L_386:
        /*0050*/ 	.byte	0x03, 0x19
        /*0052*/ 	.short	0x0280


	//----- nvinfo : EIATTR_PARAM_CBANK
	.align		4
        /*0054*/ 	.byte	0x04, 0x0a
        /*0056*/ 	.short	(.L_388 - .L_387)
	.align		4
.L_387:
        /*0058*/ 	.word	index@(.nv.constant0._ZN5flash44flash_bwd_dq_dk_dv_loop_seqk_parallel_kernelI23Flash_bwd_kernel_traitsILi192ELi64ELi64ELi8ELi4ELi2ELi2ELb0ELb0EN7cutlass10bfloat16_tE19Flash_kernel_traitsILi192ELi64ELi64ELi8ES3_EELb1ELb1ELb0ELb0ELb0ELb0ELb0EEEvNS_16Flash_bwd_paramsE)
        /*005c*/ 	.short	0x0210
        /*005e*/ 	.short	0x0280


	//----- nvinfo : EIATTR_SW_WAR
	.align		4
.L_388:
        /*0060*/ 	.byte	0x04, 0x36
        /*0062*/ 	.short	(.L_390 - .L_389)
.L_389:
        /*0064*/ 	.word	0x00000008
.L_390:


//--------------------- .nv.info._ZN5flash44flash_bwd_dq_dk_dv_loop_seqk_parallel_kernelI23Flash_bwd_kernel_traitsILi192ELi64ELi64ELi8ELi4ELi2ELi2ELb0ELb0EN7cutlass10bfloat16_tE19Flash_kernel_traitsILi192ELi64ELi64ELi8ES3_EELb0ELb1ELb0ELb0ELb0ELb0ELb1EEEvNS_16Flash_bwd_paramsE --------------------------
	.section	.nv.info._ZN5flash44flash_bwd_dq_dk_dv_loop_seqk_parallel_kernelI23Flash_bwd_kernel_traitsILi192ELi64ELi64ELi8ELi4ELi2ELi2ELb0ELb0EN7cutlass10bfloat16_tE19Flash_kernel_traitsILi192ELi64ELi64ELi8ES3_EELb0ELb1ELb0ELb0ELb0ELb0ELb1EEEvNS_16Flash_bwd_paramsE,"",@"SHT_CUDA_INFO"
	.sectionflags	@""
	.align	4


	//----- nvinfo : EIATTR_CUDA_API_VERSION
	.align		4
        /*0000*/ 	.byte	0x04, 0x37
        /*0002*/ 	.short	(.L_392 - .L_391)
.L_391:
        /*0004*/ 	.word	0x00000082


	//----- nvinfo : EIATTR_KPARAM_INFO
	.align		4
.L_392:
        /*0008*/ 	.byte	0x04, 0x17
        /*000a*/ 	.short	(.L_394 - .L_393)
.L_393:
        /*000c*/ 	.word	0x00000000
        /*0010*/ 	.short	0x0000
        /*0012*/ 	.short	0x0000
        /*0014*/ 	.byte	0x00, 0xf0, 0x01, 0x0a


	//----- nvinfo : EIATTR_SPARSE_MMA_MASK
	.align		4
.L_394:
        /*0018*/ 	.byte	0x03, 0x50
        /*001a*/ 	.short	0x0000


	//----- nvinfo : EIATTR_MAXREG_COUNT
	.align		4
        /*001c*/ 	.byte	0x03, 0x1b
        /*001e*/ 	.short	0x00ff


	//----- nvinfo : EIATTR_NUM_BARRIERS
	.align		4
        /*0020*/ 	.byte	0x02, 0x4c
        /*0022*/ 	.byte	0x01
	.zero		1


	//----- nvinfo : EIATTR_MERCURY_ISA_VERSION
	.align		4
        /*0024*/ 	.byte	0x03, 0x5f
        /*0026*/ 	.short	0x0101


	//----- nvinfo : EIATTR_EXIT_INSTR_OFFSETS
	.align		4
        /*0028*/ 	.byte	0x04, 0x1c
        /*002a*/ 	.short	(.L_396 - .L_395)


	//   ....[0]....
.L_395:
        /*002c*/ 	.word	0x00000080


	//   ....[1]....
        /*0030*/ 	.word	0x00008ce0


	//----- nvinfo : EIATTR_CRS_STACK_SIZE
	.align		4
.L_396:
        /*0034*/ 	.byte	0x04, 0x1e
        /*0036*/ 	.short	(.L_398 - .L_397)
.L_397:
        /*0038*/ 	.word	0x00000000


	//----- nvinfo : EIATTR_CBANK_PARAM_SIZE
	.align		4
.L_398:
        /*003c*/ 	.byte	0x03, 0x19
        /*003e*/ 	.short	0x0280


	//----- nvinfo : EIATTR_PARAM_CBANK
	.align		4
        /*0040*/ 	.byte	0x04, 0x0a
        /*0042*/ 	.short	(.L_400 - .L_399)
	.align		4
.L_399:
        /*0044*/ 	.word	index@(.nv.constant0._ZN5flash44flash_bwd_dq_dk_dv_loop_seqk_parallel_kernelI23Flash_bwd_kernel_traitsILi192ELi64ELi64ELi8ELi4ELi2ELi2ELb0ELb0EN7cutlass10bfloat16_tE19Flash_kernel_traitsILi192ELi64ELi64ELi8ES3_EELb0ELb1ELb0ELb0ELb0ELb0ELb1EEEvNS_16Flash_bwd_paramsE)
        /*0048*/ 	.short	0x0210
        /*004a*/ 	.short	0x0280


	//----- nvinfo : EIATTR_SW_WAR
	.align		4
.L_400:
        /*004c*/ 	.byte	0x04, 0x36
        /*004e*/ 	.short	(.L_402 - .L_401)
.L_401:
        /*0050*/ 	.word	0x00000008
.L_402:


//--------------------- .nv.info._ZN5flash44flash_bwd_dq_dk_dv_loop_seqk_parallel_kernelI23Flash_bwd_kernel_traitsILi192ELi64ELi64ELi8ELi4ELi2ELi2ELb0ELb0EN7cutlass10bfloat16_tE19Flash_kernel_traitsILi192ELi64ELi64ELi8ES3_EELb1ELb1ELb0ELb0ELb0ELb1ELb0EEEvNS_16Flash_bwd_paramsE --------------------------
	.section	.nv.info._ZN5flash44flash_bwd_dq_dk_dv_loop_seqk_parallel_kernelI23Flash_bwd_kernel_traitsILi192ELi64ELi64ELi8ELi4ELi2ELi2ELb0ELb0EN7cutlass10bfloat16_tE19Flash_kernel_traitsILi192ELi64ELi64ELi8ES3_EELb1ELb1ELb0ELb0ELb0ELb1ELb0EEEvNS_16Flash_bwd_paramsE,"",@"SHT_CUDA_INFO"
	.sectionflags	@""
	.align	4


	//----- nvinfo : EIATTR_CUDA_API_VERSION
	.align		4
        /*0000*/ 	.byte	0x04, 0x37
        /*0002*/ 	.short	(.L_404 - .L_403)
.L_403:
        /*0004*/ 	.word	0x00000082


	//----- nvinfo : EIATTR_KPARAM_INFO
	.align		4
.L_404:
        /*0008*/ 	.byte	0x04, 0x17
        /*000a*/ 	.short	(.L_406 - .L_405)
.L_405:
        /*000c*/ 	.word	0x00000000
        /*0010*/ 	.short	0x0000
        /*0012*/ 	.short	0x0000
        /*0014*/ 	.byte	0x00, 0xf0, 0x01, 0x0a


	//----- nvinfo : EIATTR_SPARSE_MMA_MASK
	.align		4
.L_406:
        /*0018*/ 	.byte	0x03, 0x50
        /*001a*/ 	.short	0x0000


	//----- nvinfo : EIATTR_MAXREG_COUNT
	.align		4
        /*001c*/ 	.byte	0x03, 0x1b
        /*001e*/ 	.short	0x00ff


	//----- nvinfo : EIATTR_NUM_BARRIERS
	.align		4
        /*0020*/ 	.byte	0x02, 0x4c
        /*0022*/ 	.byte	0x01
	.zero		1


	//----- nvinfo : EIATTR_MERCURY_ISA_VERSION
	.align		4
        /*0024*/ 	.byte	0x03, 0x5f
        /*0026*/ 	.short	0x0101


	//----- nvinfo : EIATTR_EXIT_INSTR_OFFSETS
	.align		4
        /*0028*/ 	.byte	0x04, 0x1c
        /*002a*/ 	.short	(.L_408 - .L_407)


	//   ....[0]....
.L_407:
        /*002c*/ 	.word	0x00000080


	//   ....[1]....
        /*0030*/ 	.word	0x00007fc0


	//----- nvinfo : EIATTR_CRS_STACK_SIZE
	.align		4
.L_408:
        /*0034*/ 	.byte	0x04, 0x1e
        /*0036*/ 	.short	(.L_410 - .L_409)
.L_409:
        /*0038*/ 	.word	0x00000000


	//----- nvinfo : EIATTR_CBANK_PARAM_SIZE
	.align		4
.L_410:
        /*003c*/ 	.byte	0x03, 0x19
        /*003e*/ 	.short	0x0280


	//----- nvinfo : EIATTR_PARAM_CBANK
	.align		4
        /*0040*/ 	.byte	0x04, 0x0a
        /*0042*/ 	.short	(.L_412 - .L_411)
	.align		4
.L_411:
        /*0044*/ 	.word	index@(.nv.constant0._ZN5flash44flash_bwd_dq_dk_dv_loop_seqk_parallel_kernelI23Flash_bwd_kernel_traitsILi192ELi64ELi64ELi8ELi4ELi2ELi2ELb0ELb0EN7cutlass10bfloat16_tE19Flash_kernel_traitsILi192ELi64ELi64ELi8ES3_EELb1ELb1ELb0ELb0ELb0ELb1ELb0EEEvNS_16Flash_bwd_paramsE)
        /*0048*/ 	.short	0x0210
        /*004a*/ 	.short	0x0280


	//----- nvinfo : EIATTR_SW_WAR
	.align		4
.L_412:
        /*004c*/ 	.byte	0x04, 0x36
        /*004e*/ 	.short	(.L_414 - .L_413)
.L_413:
        /*0050*/ 	.word	0x00000008
.L_414:


//--------------------- .nv.info._ZN5flash44flash_bwd_dq_dk_dv_loop_seqk_parallel_kernelI23Flash_bwd_kernel_traitsILi192ELi64ELi64ELi8ELi4ELi2ELi2ELb0ELb0EN7cutlass10bfloat16_tE19Flash_kernel_traitsILi192ELi64ELi64ELi8ES3_EELb0ELb1ELb0ELb0ELb0ELb1ELb1EEEvNS_16Flash_bwd_paramsE --------------------------
	.section	.nv.info._ZN5flash44flash_bwd_dq_dk_dv_loop_seqk_parallel_kernelI23Flash_bwd_kernel_traitsILi192ELi64ELi64ELi8ELi4ELi2ELi2ELb0ELb0EN7cutlass10bfloat16_tE19Flash_kernel_traitsILi192ELi64ELi64ELi8ES3_EELb0ELb1ELb0ELb0ELb0ELb1ELb1EEEvNS_16Flash_bwd_paramsE,"",@"SHT_CUDA_INFO"
	.sectionflags	@""
	.align	4


	//----- nvinfo : EIATTR_CUDA_API_VERSION
	.align		4
        /*0000*/ 	.byte	0x04, 0x37
        /*0002*/ 	.short	(.L_416 - .L_415)
.L_415:
        /*0004*/ 	.word	0x00000082


	//----- nvinfo : EIATTR_KPARAM_INFO
	.align		4
.L_416:
        /*0008*/ 	.byte	0x04, 0x17
        /*000a*/ 	.short	(.L_418 - .L_417)
.L_417:
        /*000c*/ 	.word	0x00000000
        /*0010*/ 	.short	0x0000
        /*0012*/ 	.short	0x0000
        /*0014*/ 	.byte	0x00, 0xf0, 0x01, 0x0a


	//----- nvinfo : EIATTR_SPARSE_MMA_MASK
	.align		4
.L_418:
        /*0018*/ 	.byte	0x03, 0x50
        /*001a*/ 	.short	0x0000


	//----- nvinfo : EIATTR_MAXREG_COUNT
	.align		4
        /*001c*/ 	.byte	0x03, 0x1b
        /*001e*/ 	.short	0x00ff


	//----- nvinfo : EIATTR_NUM_BARRIERS
	.align		4
        /*0020*/ 	.byte	0x02, 0x4c
        /*0022*/ 	.byte	0x01
	.zero		1


	//----- nvinfo : EIATTR_MERCURY_ISA_VERSION
	.align		4
        /*0024*/ 	.byte	0x03, 0x5f
        /*0026*/ 	.short	0x0101


	//----- nvinfo : EIATTR_EXIT_INSTR_OFFSETS
	.align		4
        /*0028*/ 	.byte	0x04, 0x1c
        /*002a*/ 	.short	(.L_420 - .L_419)


	//   ....[0]....
.L_419:
        /*002c*/ 	.word	0x00000080


	//   ....[1]....
        /*0030*/ 	.word	0x000078e0


	//----- nvinfo : EIATTR_CRS_STACK_SIZE
	.align		4
.L_420:
        /*0034*/ 	.byte	0x04, 0x1e
        /*0036*/ 	.short	(.L_422 - .L_421)
.L_421:
        /*0038*/ 	.word	0x00000000


	//----- nvinfo : EIATTR_CBANK_PARAM_SIZE
	.align		4
.L_422:
        /*003c*/ 	.byte	0x03, 0x19
        /*003e*/ 	.short	0x0280


	//----- nvinfo : EIATTR_PARAM_CBANK
	.align		4
        /*0040*/ 	.byte	0x04, 0x0a
        /*0042*/ 	.short	(.L_424 - .L_423)
	.align		4
.L_423:
        /*0044*/ 	.word	index@(.nv.constant0._ZN5flash44flash_bwd_dq_dk_dv_loop_seqk_parallel_kernelI23Flash_bwd_kernel_traitsILi192ELi64ELi64ELi8ELi4ELi2ELi2ELb0ELb0EN7cutlass10bfloat16_tE19Flash_kernel_traitsILi192ELi64ELi64ELi8ES3_EELb0ELb1ELb0ELb0ELb0ELb1ELb1EEEvNS_16Flash_bwd_paramsE)
        /*0048*/ 	.short	0x0210
        /*004a*/ 	.short	0x0280


	//----- nvinfo : EIATTR_SW_WAR
	.align		4
.L_424:
        /*004c*/ 	.byte	0x04, 0x36
        /*004e*/ 	.short	(.L_426 - .L_425)
.L_425:
        /*0050*/ 	.word	0x00000008
.L_426:


//--------------------- .nv.info._ZN5flash44flash_bwd_dq_dk_dv_loop_seqk_parallel_kernelI23Flash_bwd_kernel_traitsILi192ELi64ELi64ELi8ELi4ELi2ELi2ELb0ELb0EN7cutlass10bfloat16_tE19Flash_kernel_traitsILi192ELi64ELi64ELi8ES3_EELb1ELb1ELb0ELb1ELb0ELb0ELb0EEEvNS_16Flash_bwd_paramsE --------------------------
	.section	.nv.info._ZN5flash44flash_bwd_dq_dk_dv_loop_seqk_parallel_kernelI23Flash_bwd_kernel_traitsILi192ELi64ELi64ELi8ELi4ELi2ELi2ELb0ELb0EN7cutlass10bfloat16_tE19Flash_kernel_traitsILi192ELi64ELi64ELi8ES3_EELb1ELb1ELb0ELb1ELb0ELb0ELb0EEEvNS_16Flash_bwd_paramsE,"",@"SHT_CUDA_INFO"
	.sectionflags	@""
	.align	4


	//----- nvinfo : EIATTR_CUDA_API_VERSION
	.align		4
        /*0000*/ 	.byte	0x04, 0x37
        /*0002*/ 	.short	(.L_428 - .L_427)
.L_427:
        /*0004*/ 	.word	0x00000082


	//----- nvinfo : EIATTR_KPARAM_INFO
	.align		4
.L_428:
        /*0008*/ 	.byte	0x04, 0x17
        /*000a*/ 	.short	(.L_430 - .L_429)
.L_429:
        /*000c*/ 	.word	0x00000000
        /*0010*/ 	.short	0x0000
        /*0012*/ 	.short	0x0000
        /*0014*/ 	.byte	0x00, 0xf0, 0x01, 0x0a


	//----- nvinfo : EIATTR_SPARSE_MMA_MASK
	.align		4
.L_430:
        /*0018*/ 	.byte	0x03, 0x50
        /*001a*/ 	.short	0x0000


	//----- nvinfo : EIATTR_MAXREG_COUNT
	.align		4
        /*001c*/ 	.byte	0x03, 0x1b
        /*001e*/ 	.short	0x00ff


	//----- nvinfo : EIATTR_NUM_BARRIERS
	.align		4
        /*0020*/ 	.byte	0x02, 0x4c
        /*0022*/ 	.byte	0x01
	.zero		1


	//----- nvinfo : EIATTR_MERCURY_ISA_VERSION
	.align		4
        /*0024*/ 	.byte	0x03, 0x5f
        /*0026*/ 	.short	0x0101


	//----- nvinfo : EIATTR_EXIT_INSTR_OFFSETS
	.align		4
        /*0028*/ 	.byte	0x04, 0x1c
        /*002a*/ 	.short	(.L_432 - .L_431)


	//   ....[0]....
.L_431:
        /*002c*/ 	.word	0x00000080


	//   ....[1]....
        /*0030*/ 	.word	0x000096f0


	//----- nvinfo : EIATTR_CRS_STACK_SIZE
	.align		4
.L_432:
        /*0034*/ 	.byte	0x04, 0x1e
        /*0036*/ 	.short	(.L_434 - .L_433)
.L_433:
        /*0038*/ 	.word	0x00000000


	//----- nvinfo : EIATTR_CBANK_PARAM_SIZE
	.align		4
.L_434:
        /*003c*/ 	.byte	0x03, 0x19
        /*003e*/ 	.short	0x0280


	//----- nvinfo : EIATTR_PARAM_CBANK
	.align		4
        /*0040*/ 	.byte	0x04, 0x0a
        /*0042*/ 	.short	(.L_436 - .L_435)
	.align		4
.L_435:
        /*0044*/ 	.word	index@(.nv.constant0._ZN5flash44flash_bwd_dq_dk_dv_loop_seqk_parallel_kernelI23Flash_bwd_kernel_traitsILi192ELi64ELi64ELi8ELi4ELi2ELi2ELb0ELb0EN7cutlass10bfloat16_tE19Flash_kernel_traitsILi192ELi64ELi64ELi8ES3_EELb1ELb1ELb0ELb1ELb0ELb0ELb0EEEvNS_16Flash_bwd_paramsE)
        /*0048*/ 	.short	0x0210
        /*004a*/ 	.short	0x0280


	//----- nvinfo : EIATTR_SW_WAR
	.align		4
.L_436:
        /*004c*/ 	.byte	0x04, 0x36
        /*004e*/ 	.short	(.L_438 - .L_437)
.L_437:
        /*0050*/ 	.word	0x00000008
.L_438:


//--------------------- .nv.info._ZN5flash44flash_bwd_dq_dk_dv_loop_seqk_parallel_kernelI23Flash_bwd_kernel_traitsILi192ELi64ELi64ELi8ELi4ELi2ELi2ELb0ELb0EN7cutlass10bfloat16_tE19Flash_kernel_traitsILi192ELi64ELi64ELi8ES3_EELb0ELb1ELb0ELb1ELb0ELb0ELb1EEEvNS_16Flash_bwd_paramsE --------------------------
	.section	.nv.info._ZN5flash44flash_bwd_dq_dk_dv_loop_seqk_parallel_kernelI23Flash_bwd_kernel_traitsILi192ELi64ELi64ELi8ELi4ELi2ELi2ELb0ELb0EN7cutlass10bfloat16_tE19Flash_kernel_traitsILi192ELi64ELi64ELi8ES3_EELb0ELb1ELb0ELb1ELb0ELb0ELb1EEEvNS_16Flash_bwd_paramsE,"",@"SHT_CUDA_INFO"
	.sectionflags	@""
	.align	4


	//----- nvinfo : EIATTR_CUDA_API_VERSION
	.align		4
        /*0000*/ 	.byte	0x04, 0x37
        /*0002*/ 	.short	(.L_440 - .L_439)
.L_439:
        /*0004*/ 	.word	0x00000082


	//----- nvinfo : EIATTR_KPARAM_INFO
	.align		4
.L_440:
        /*0008*/ 	.byte	0x04, 0x17
        /*000a*/ 	.short	(.L_442 - .L_441)
.L_441:
        /*000c*/ 	.word	0x00000000
        /*0010*/ 	.short	0x0000
        /*0012*/ 	.short	0x0000
        /*0014*/ 	.byte	0x00, 0xf0, 0x01, 0x0a


	//----- nvinfo : EIATTR_SPARSE_MMA_MASK
	.align		4
.L_442:
        /*0018*/ 	.byte	0x03, 0x50
        /*001a*/ 	.short	0x0000


	//----- nvinfo : EIATTR_MAXREG_COUNT
	.align		4
        /*001c*/ 	.byte	0x03, 0x1b
        /*001e*/ 	.short	0x00ff


	//----- nvinfo : EIATTR_NUM_BARRIERS
	.align		4
        /*0020*/ 	.byte	0x02, 0x4c
        /*0022*/ 	.byte	0x01
	.zero		1


	//----- nvinfo : EIATTR_ANNOTATIONS
	.align		4
        /*0024*/ 	.byte	0x04, 0x55
        /*0026*/ 	.short	(.L_444 - .L_443)


	//   ....[0]....
.L_443:
        /*0028*/ 	.word	0x00000001
        /*002c*/ 	.byte	0x70, 0x05, 0x00, 0x00, 0x01, 0x00, 0x00, 0x00, 0x20, 0x06, 0x00, 0x00, 0x01, 0x00, 0x00, 0x00
        /*003c*/ 	.byte	0xa0, 0x15, 0x00, 0x00, 0x01, 0x00, 0x00, 0x00, 0x30, 0x3a, 0x00, 0x00


	//----- nvinfo : EIATTR_MERCURY_ISA_VERSION
	.align		4
.L_444:
        /*0048*/ 	.byte	0x03, 0x5f
        /*004a*/ 	.short	0x0101


	//----- nvinfo : EIATTR_EXIT_INSTR_OFFSETS
	.align		4
        /*004c*/ 	.byte	0x04, 0x1c
        /*004e*/ 	.short	(.L_446 - .L_445)


	//   ....[0]....
.L_445:
        /*0050*/ 	.word	0x00000090


	//   ....[1]....
        /*0054*/ 	.word	0x00009130


	//----- nvinfo : EIATTR_CRS_STACK_SIZE
	.align		4
.L_446:
        /*0058*/ 	.byte	0x04, 0x1e
        /*005a*/ 	.short	(.L_448 - .L_447)
.L_447:
        /*005c*/ 	.word	0x00000000


	//----- nvinfo : EIATTR_CBANK_PARAM_SIZE
	.align		4
.L_448:
        /*0060*/ 	.byte	0x03, 0x19
        /*0062*/ 	.short	0x0280


	//----- nvinfo : EIATTR_PARAM_CBANK
	.align		4
        /*0064*/ 	.byte	0x04, 0x0a
        /*0066*/ 	.short	(.L_450 - .L_449)
	.align		4
.L_449:
        /*0068*/ 	.word	index@(.nv.constant0._ZN5flash44flash_bwd_dq_dk_dv_loop_seqk_parallel_kernelI23Flash_bwd_kernel_traitsILi192ELi64ELi64ELi8ELi4ELi2ELi2ELb0ELb0EN7cutlass10bfloat16_tE19Flash_kernel_traitsILi192ELi64ELi64ELi8ES3_EELb0ELb1ELb0ELb1ELb0ELb0ELb1EEEvNS_16Flash_bwd_paramsE)
        /*006c*/ 	.short	0x0210
        /*006e*/ 	.short	0x0280


	//----- nvinfo : EIATTR_SW_WAR
	.align		4
.L_450:
        /*0070*/ 	.byte	0x04, 0x36
        /*0072*/ 	.short	(.L_452 - .L_451)
.L_451:
        /*0074*/ 	.word	0x00000008
.L_452:


//--------------------- .nv.info._ZN5flash25flash_bwd_dot_do_o_kernelILb0E23Flash_bwd_kernel_traitsILi192ELi64ELi64ELi8ELi4ELi2ELi2ELb0ELb0EN7cutlass10bfloat16_tE19Flash_kernel_traitsILi192ELi64ELi64ELi8ES3_EEEEvNS_16Flash_bwd_paramsE --------------------------
	.section	.nv.info._ZN5flash25flash_bwd_dot_do_o_kernelILb0E23Flash_bwd_kernel_traitsILi192ELi64ELi64ELi8ELi4ELi2ELi2ELb0ELb0EN7cutlass10bfloat16_tE19Flash_kernel_traitsILi192ELi64ELi64ELi8ES3_EEEEvNS_16Flash_bwd_paramsE,"",@"SHT_CUDA_INFO"
	.sectionflags	@""
	.align	4


	//----- nvinfo : EIATTR_CUDA_API_VERSION
	.align		4
        /*0000*/ 	.byte	0x04, 0x37
        /*0002*/ 	.short	(.L_454 - .L_453)
.L_453:
        /*0004*/ 	.word	0x00000082


	//----- nvinfo : EIATTR_KPARAM_INFO
	.align		4
.L_454:
        /*0008*/ 	.byte	0x04, 0x17
        /*000a*/ 	.short	(.L_456 - .L_455)
.L_455:
        /*000c*/ 	.word	0x00000000
        /*0010*/ 	.short	0x0000
        /*0012*/ 	.short	0x0000
        /*0014*/ 	.byte	0x00, 0xf0, 0x01, 0x0a


	//----- nvinfo : EIATTR_SPARSE_MMA_MASK
	.align		4
.L_456:
        /*0018*/ 	.byte	0x03, 0x50
        /*001a*/ 	.short	0x0000


	//----- nvinfo : EIATTR_MAXREG_COUNT
	.align		4
        /*001c*/ 	.byte	0x03, 0x1b
        /*001e*/ 	.short	0x00ff


	//----- nvinfo : EIATTR_MERCURY_ISA_VERSION
	.align		4
        /*0020*/ 	.byte	0x03, 0x5f
        /*0022*/ 	.short	0x0101


	//----- nvinfo : EIATTR_COOP_GROUP_MASK_REGIDS
	.align		4
        /*0024*/ 	.byte	0x04, 0x29
        /*0026*/ 	.short	(.L_458 - .L_457)


	//   ....[0]....
.L_457:
        /*0028*/ 	.word	0xffffffff


	//   ....[1]....
        /*002c*/ 	.word	0xffffffff


	//   ....[2]....
        /*0030*/ 	.word	0xffffffff


	//   ....[3]....
        /*0034*/ 	.word	0xffffffff


	//   ....[4]....
        /*0038*/ 	.word	0xffffffff


	//   ....[5]....
        /*003c*/ 	.word	0xffffffff


	//----- nvinfo : EIATTR_COOP_GROUP_INSTR_OFFSETS
	.align		4
.L_458:
        /*0040*/ 	.byte	0x04, 0x28
        /*0042*/ 	.short	(.L_460 - .L_459)


	//   ....[0]....
.L_459:
        /*0044*/ 	.word	0x000015d0


	//   ....[1]....
        /*0048*/ 	.word	0x000015e0


	//   ....[2]....
        /*004c*/ 	.word	0x00001640


	//   ....[3]....
        /*0050*/ 	.word	0x00001650


	//   ....[4]....
        /*0054*/ 	.word	0x000016a0


	//   ....[5]....
        /*0058*/ 	.word	0x000016d0


	//----- nvinfo : EIATTR_EXIT_INSTR_OFFSETS
	.align		4
.L_460:
        /*005c*/ 	.byte	0x04, 0x1c
        /*005e*/ 	.short	(.L_462 - .L_461)


	//   ....[0]....
.L_461:
        /*0060*/ 	.word	0x00000130


	//   ....[1]....
        /*0064*/ 	.word	0x00001730


	//   ....[2]....
        /*0068*/ 	.word	0x00001750


	//----- nvinfo : EIATTR_CRS_STACK_SIZE
	.align		4
.L_462:
        /*006c*/ 	.byte	0x04, 0x1e
        /*006e*/ 	.short	(.L_464 - .L_463)
.L_463:
        /*0070*/ 	.word	0x00000000


	//----- nvinfo : EIATTR_CBANK_PARAM_SIZE
	.align		4
.L_464:
        /*0074*/ 	.byte	0x03, 0x19
        /*0076*/ 	.short	0x0280


	//----- nvinfo : EIATTR_PARAM_CBANK
	.align		4
        /*0078*/ 	.byte	0x04, 0x0a
        /*007a*/ 	.short	(.L_466 - .L_465)
	.align		4
.L_465:
        /*007c*/ 	.word	index@(.nv.constant0._ZN5flash25flash_bwd_dot_do_o_kernelILb0E23Flash_bwd_kernel_traitsILi192ELi64ELi64ELi8ELi4ELi2ELi2ELb0ELb0EN7cutlass10bfloat16_tE19Flash_kernel_traitsILi192ELi64ELi64ELi8ES3_EEEEvNS_16Flash_bwd_paramsE)
        /*0080*/ 	.short	0x0210
        /*0082*/ 	.short	0x0280


	//----- nvinfo : EIATTR_SW_WAR
	.align		4
.L_466:
        /*0084*/ 	.byte	0x04, 0x36
        /*0086*/ 	.short	(.L_468 - .L_467)
.L_467:
        /*0088*/ 	.word	0x00000008
.L_468:


//--------------------- .nv.info._ZN5flash25flash_bwd_dot_do_o_kernelILb1E23Flash_bwd_kernel_traitsILi192ELi64ELi64ELi8ELi4ELi2ELi2ELb0ELb0EN7cutlass10bfloat16_tE19Flash_kernel_traitsILi192ELi64ELi64ELi8ES3_EEEEvNS_16Flash_bwd_paramsE --------------------------
	.section	.nv.info._ZN5flash25flash_bwd_dot_do_o_kernelILb1E23Flash_bwd_kernel_traitsILi192ELi64ELi64ELi8ELi4ELi2ELi2ELb0ELb0EN7cutlass10bfloat16_tE19Flash_kernel_traitsILi192ELi64ELi64ELi8ES3_EEEEvNS_16Flash_bwd_paramsE,"",@"SHT_CUDA_INFO"
	.sectionflags	@""
	.align	4


	//----- nvinfo : EIATTR_CUDA_API_VERSION
	.align		4
        /*0000*/ 	.byte	0x04, 0x37
        /*0002*/ 	.short	(.L_470 - .L_469)
.L_469:
        /*0004*/ 	.word	0x00000082


	//----- nvinfo : EIATTR_KPARAM_INFO
	.align		4
.L_470:
        /*0008*/ 	.byte	0x04, 0x17
        /*000a*/ 	.short	(.L_472 - .L_471)
.L_471:
        /*000c*/ 	.word	0x00000000
        /*0010*/ 	.short	0x0000
        /*0012*/ 	.short	0x0000
        /*0014*/ 	.byte	0x00, 0xf0, 0x01, 0x0a


	//----- nvinfo : EIATTR_SPARSE_MMA_MASK
	.align		4
.L_472:
        /*0018*/ 	.byte	0x03, 0x50
        /*001a*/ 	.short	0x0000


	//----- nvinfo : EIATTR_MAXREG_COUNT
	.align		4
        /*001c*/ 	.byte	0x03, 0x1b
        /*001e*/ 	.short	0x00ff


	//----- nvinfo : EIATTR_MERCURY_ISA_VERSION
	.align		4
        /*0020*/ 	.byte	0x03, 0x5f
        /*0022*/ 	.short	0x0101


	//----- nvinfo : EIATTR_COOP_GROUP_MASK_REGIDS
	.align		4
        /*0024*/ 	.byte	0x04, 0x29
        /*0026*/ 	.short	(.L_474 - .L_473)


	//   ....[0]....
.L_473:
        /*0028*/ 	.word	0xffffffff


	//   ....[1]....
        /*002c*/ 	.word	0xffffffff


	//   ....[2]....
        /*0030*/ 	.word	0xffffffff


	//   ....[3]....
        /*0034*/ 	.word	0xffffffff


	//   ....[4]....
        /*0038*/ 	.word	0xffffffff


	//   ....[5]....
        /*003c*/ 	.word	0xffffffff


	//----- nvinfo : EIATTR_COOP_GROUP_INSTR_OFFSETS
	.align		4
.L_474:
        /*0040*/ 	.byte	0x04, 0x28
        /*0042*/ 	.short	(.L_476 - .L_475)


	//   ....[0]....
.L_475:
        /*0044*/ 	.word	0x00001890


	//   ....[1]....
        /*0048*/ 	.word	0x000018b0


	//   ....[2]....
        /*004c*/ 	.word	0x000018d0


	//   ....[3]....
        /*0050*/ 	.word	0x00001910


	//   ....[4]....
        /*0054*/ 	.word	0x00001930


	//   ....[5]....
        /*0058*/ 	.word	0x00001960


	//----- nvinfo : EIATTR_EXIT_INSTR_OFFSETS
	.align		4
.L_476:
        /*005c*/ 	.byte	0x04, 0x1c
        /*005e*/ 	.short	(.L_478 - .L_477)


	//   ....[0]....
.L_477:
        /*0060*/ 	.word	0x00000130


	//   ....[1]....
        /*0064*/ 	.word	0x00001b30


	//----- nvinfo : EIATTR_CRS_STACK_SIZE
	.align		4
.L_478:
        /*0068*/ 	.byte	0x04, 0x1e
        /*006a*/ 	.short	(.L_480 - .L_479)
.L_479:
        /*006c*/ 	.word	0x00000000


	//----- nvinfo : EIATTR_CBANK_PARAM_SIZE
	.align		4
.L_480:
        /*0070*/ 	.byte	0x03, 0x19
        /*0072*/ 	.short	0x0280


	//----- nvinfo : EIATTR_PARAM_CBANK
	.align		4
        /*0074*/ 	.byte	0x04, 0x0a
        /*0076*/ 	.short	(.L_482 - .L_481)
	.align		4
.L_481:
        /*0078*/ 	.word	index@(.nv.constant0._ZN5flash25flash_bwd_dot_do_o_kernelILb1E23Flash_bwd_kernel_traitsILi192ELi64ELi64ELi8ELi4ELi2ELi2ELb0ELb0EN7cutlass10bfloat16_tE19Flash_kernel_traitsILi192ELi64ELi64ELi8ES3_EEEEvNS_16Flash_bwd_paramsE)
        /*007c*/ 	.short	0x0210
        /*007e*/ 	.short	0x0280


	//----- nvinfo : EIATTR_SW_WAR
	.align		4
.L_482:
        /*0080*/ 	.byte	0x04, 0x36
        /*0082*/ 	.short	(.L_484 - .L_483)
.L_483:
        /*0084*/ 	.word	0x00000008
.L_484:


//--------------------- .nv.callgraph             --------------------------
	.section	.nv.callgraph,"",@"SHT_CUDA_CALLGRAPH"
	.align	4
	.sectionentsize	8
	.align		4
        /*0000*/ 	.word	0x00000000
	.align		4
        /*0004*/ 	.word	0xffffffff
	.align		4
        /*0008*/ 	.word	0x00000000
	.align		4
        /*000c*/ 	.word	0xfffffffe
	.align		4
        /*0010*/ 	.word	0x00000000
	.align		4
        /*0014*/ 	.word	0xfffffffd
	.align		4
        /*0018*/ 	.word	0x00000000
	.align		4
        /*001c*/ 	.word	0xfffffffc


//--------------------- .nv.constant4             --------------------------
	.section	.nv.constant4,"a",@progbits
	.align	8
	.align		8
.nv.constant4:
        /*0000*/ 	.dword	_ZN73_INTERNAL_f87d3d6e_37_flash_bwd_hdim192_bf16_causal_sm80_cu_a6473388_30474cuda3std3__45__cpo5beginE
	.align		8
        /*0008*/ 	.dword	_ZN73_INTERNAL_f87d3d6e_37_flash_bwd_hdim192_bf16_causal_sm80_cu_a6473388_30474cuda3std3__45__cpo3endE
	.align		8
        /*0010*/ 	.dword	_ZN73_INTERNAL_f87d3d6e_37_flash_bwd_hdim192_bf16_causal_sm80_cu_a6473388_30474cuda3std3__45__cpo6cbeginE
	.align		8
        /*0018*/ 	.dword	_ZN73_INTERNAL_f87d3d6e_37_flash_bwd_hdim192_bf16_causal_sm80_cu_a6473388_30474cuda3std3__45__cpo4cendE
	.align		8
        /*0020*/ 	.dword	_ZN73_INTERNAL_f87d3d6e_37_flash_bwd_hdim192_bf16_causal_sm80_cu_a6473388_30474cuda3std3__475_GLOBAL__N__f87d3d6e_37_flash_bwd_hdim192_bf16_causal_sm80_cu_a6473388_30476ignoreE
	.align		8
        /*0028*/ 	.dword	_ZN73_INTERNAL_f87d3d6e_37_flash_bwd_hdim192_bf16_causal_sm80_cu_a6473388_30474cuda3std3__419piecewise_constructE
	.align		8
        /*0030*/ 	.dword	_ZN73_INTERNAL_f87d3d6e_37_flash_bwd_hdim192_bf16_causal_sm80_cu_a6473388_30474cuda3std3__48in_placeE
	.align		8
        /*0038*/ 	.dword	_ZN73_INTERNAL_f87d3d6e_37_flash_bwd_hdim192_bf16_causal_sm80_cu_a6473388_30474cuda3std6ranges3__45__cpo4swapE
	.align		8
        /*0040*/ 	.dword	_ZN73_INTERNAL_f87d3d6e_37_flash_bwd_hdim192_bf16_causal_sm80_cu_a6473388_30474cuda3std6ranges3__45__cpo9iter_moveE
	.align		8
        /*0048*/ 	.dword	_ZN73_INTERNAL_f87d3d6e_37_flash_bwd_hdim192_bf16_causal_sm80_cu_a6473388_30474cute7productE
	.align		8
        /*0050*/ 	.dword	_ZN73_INTERNAL_f87d3d6e_37_flash_bwd_hdim192_bf16_causal_sm80_cu_a6473388_30474cute1_E


//--------------------- .text._ZN5flash44flash_bwd_dq_dk_dv_loop_seqk_parallel_kernelI23Flash_bwd_kernel_traitsILi192ELi64ELi64ELi8ELi4ELi2ELi2ELb1ELb1EN7cutlass10bfloat16_tE19Flash_kernel_traitsILi192ELi64ELi64ELi8ES3_EELb0ELb1ELb0ELb0ELb0ELb0ELb0EEEvNS_16Flash_bwd_paramsE --------------------------
	.section	.text._ZN5flash44flash_bwd_dq_dk_dv_loop_seqk_parallel_kernelI23Flash_bwd_kernel_traitsILi192ELi64ELi64ELi8ELi4ELi2ELi2ELb1ELb1EN7cutlass10bfloat16_tE19Flash_kernel_traitsILi192ELi64ELi64ELi8ES3_EELb0ELb1ELb0ELb0ELb0ELb0ELb0EEEvNS_16Flash_bwd_paramsE,"ax",@progbits
	.align	128
        .global         _ZN5flash44flash_bwd_dq_dk_dv_loop_seqk_parallel_kernelI23Flash_bwd_kernel_traitsILi192ELi64ELi64ELi8ELi4ELi2ELi2ELb1ELb1EN7cutlass10bfloat16_tE19Flash_kernel_traitsILi192ELi64ELi64ELi8ES3_EELb0ELb1ELb0ELb0ELb0ELb0ELb0EEEvNS_16Flash_bwd_paramsE
        .type           _ZN5flash44flash_bwd_dq_dk_dv_loop_seqk_parallel_kernelI23Flash_bwd_kernel_traitsILi192ELi64ELi64ELi8ELi4ELi2ELi2ELb1ELb1EN7cutlass10bfloat16_tE19Flash_kernel_traitsILi192ELi64ELi64ELi8ES3_EELb0ELb1ELb0ELb0ELb0ELb0ELb0EEEvNS_16Flash_bwd_paramsE,@function
        .size           _ZN5flash44flash_bwd_dq_dk_dv_loop_seqk_parallel_kernelI23Flash_bwd_kernel_traitsILi192ELi64ELi64ELi8ELi4ELi2ELi2ELb1ELb1EN7cutlass10bfloat16_tE19Flash_kernel_traitsILi192ELi64ELi64ELi8ES3_EELb0ELb1ELb0ELb0ELb0ELb0ELb0EEEvNS_16Flash_bwd_paramsE,(.L_x_802 - _ZN5flash44flash_bwd_dq_dk_dv_loop_seqk_parallel_kernelI23Flash_bwd_kernel_traitsILi192ELi64ELi64ELi8ELi4ELi2ELi2ELb1ELb1EN7cutlass10bfloat16_tE19Flash_kernel_traitsILi192ELi64ELi64ELi8ES3_EELb0ELb1ELb0ELb0ELb0ELb0ELb0EEEvNS_16Flash_bwd_paramsE)
        .other          _ZN5flash44flash_bwd_dq_dk_dv_loop_seqk_parallel_kernelI23Flash_bwd_kernel_traitsILi192ELi64ELi64ELi8ELi4ELi2ELi2ELb1ELb1EN7cutlass10bfloat16_tE19Flash_kernel_traitsILi192ELi64ELi64ELi8ES3_EELb0ELb1ELb0ELb0ELb0ELb0ELb0EEEvNS_16Flash_bwd_paramsE,@"STO_CUDA_ENTRY STV_DEFAULT"
_ZN5flash44flash_bwd_dq_dk_dv_loop_seqk_parallel_kernelI23Flash_bwd_kernel_traitsILi192ELi64ELi64ELi8ELi4ELi2ELi2ELb1ELb1EN7cutlass10bfloat16_tE19Flash_kernel_traitsILi192ELi64ELi64ELi8ES3_EELb0ELb1ELb0ELb0ELb0ELb0ELb0EEEvNS_16Flash_bwd_paramsE:
.text._ZN5flash44flash_bwd_dq_dk_dv_loop_seqk_parallel_kernelI23Flash_bwd_kernel_traitsILi192ELi64ELi64ELi8ELi4ELi2ELi2ELb1ELb1EN7cutlass10bfloat16_tE19Flash_kernel_traitsILi192ELi64ELi64ELi8ES3_EELb0ELb1ELb0ELb0ELb0ELb0ELb0EEEvNS_16Flash_bwd_paramsE:
[----:B------:R-:W1:Y:S08]  /*0000*/  LDC R1, c[0x0][0x28] ;  /* 0x00000a00ff017b82 */ /* 0x000e700000000800 */
[----:B------:R-:W2:Y:S01]  /*0010*/  S2UR UR28, SR_CTAID.X ;  /* 0x00000000001c79c3 */ /* 0x000ea20000002500 */
[----:B------:R-:W-:Y:S01]  /*0020*/  ULDC UR4, c[0x0][0x2c8] ;  /* 0x0000b20000047ab9 */ /* 0x000fe20000000800 */
[----:B-1----:R-:W-:Y:S01]  /*0030*/  VIADD R1, R1, 0xffffff10 ;  /* 0xffffff1001017836 */ /* 0x002fe20000000000 */
[----:B------:R-:W-:-:S04]  /*0040*/  UIADD3 UR5, UR4, 0x3f, URZ ;  /* 0x0000003f04057890 */ /* 0x000fc8000fffe03f */
[----:B------:R-:W-:-:S04]  /*0050*/  USHF.R.S32.HI UR4, URZ, 0x1f, UR5 ;  /* 0x0000001f3f047899 */ /* 0x000fc80008011405 */
[----:B------:R-:W-:-:S04]  /*0060*/  ULEA.HI UR4, UR4, UR5, URZ, 0x6 ;  /* 0x0000000504047291 */ /* 0x000fc8000f8f303f */
[----:B------:R-:W-:-:S06]  /*0070*/  USHF.R.S32.HI UR6, URZ, 0x6, UR4 ;  /* 0x000000063f067899 */ /* 0x000fcc0008011404 */
[----:B------:R-:W-:Y:S01]  /*0080*/  MOV R0, UR6 ;  /* 0x0000000600007c02 */ /* 0x000fe20008000f00 */
[----:B--2---:R-:W-:-:S04]  /*0090*/  UISETP.GE.AND UP0, UPT, UR28, UR6, UPT ;  /* 0x000000061c00728c */ /* 0x004fc8000bf06270 */
[----:B------:R1:W-:Y:S02]  /*00a0*/  STL [R1+0x88], R0 ;  /* 0x0000880001007387 */ /* 0x0003e40000100800 */
[----:B------:R-:W-:-:S13]  /*00b0*/  PLOP3.LUT P0, PT, PT, PT, UP0, 0x80, 0x0 ;  /* 0x000000000000781c */ /* 0x000fda0003f0f008 */
[----:B------:R-:W-:Y:S05]  /*00c0*/  @P0 EXIT ;  /* 0x000000000000094d */ /* 0x000fea0003800000 */
[----:B------:R-:W2:Y:S01]  /*00d0*/  S2R R15, SR_TID.X ;  /* 0x00000000000f7919 */ /* 0x000ea20000002100 */
[----:B------:R-:W3:Y:S01]  /*00e0*/  S2UR UR5, SR_CgaCtaId ;  /* 0x00000000000579c3 */ /* 0x000ee20000008800 */
[----:B------:R-:W-:Y:S01]  /*00f0*/  UMOV UR4, 0x400 ;  /* 0x0000040000047882 */ /* 0x000fe20000000000 */
[----:B------:R-:W-:-:S06]  /*0100*/  UMOV UR7, 0x400 ;  /* 0x0000040000077882 */ /* 0x000fcc0000000000 */
[----:B------:R-:W4:Y:S08]  /*0110*/  S2UR UR56, SR_CTAID.Z ;  /* 0x00000000003879c3 */ /* 0x000f300000002700 */
[----:B------:R-:W5:Y:S08]  /*0120*/  S2UR UR47, SR_CTAID.Y ;  /* 0x00000000002f79c3 */ /* 0x000f700000002600 */
[----:B------:R-:W5:Y:S01]  /*0130*/  S2UR UR6, SR_CgaCtaId ;  /* 0x00000000000679c3 */ /* 0x000f620000008800 */
[----:B---3--:R-:W-:Y:S01]  /*0140*/  ULEA UR5, UR5, UR4, 0x18 ;  /* 0x0000000405057291 */ /* 0x008fe2000f8ec03f */
[----:B--2---:R-:W-:Y:S01]  /*0150*/  SHF.R.S32.HI R16, RZ, 0x1f, R15 ;  /* 0x0000001fff107819 */ /* 0x004fe2000001140f */
[----:B----4-:R-:W-:-:S03]  /*0160*/  USHF.R.S32.HI UR4, URZ, 0x1f, UR56 ;  /* 0x0000001f3f047899 */ /* 0x010fc60008011438 */
[CC--:B------:R-:W-:Y:S02]  /*0170*/  LEA.HI R2, R16.reuse, R15.reuse, RZ, 0x5 ;  /* 0x0000000f10027211 */ /* 0x0c0fe400078f28ff */
[----:B------:R-:W-:Y:S02]  /*0180*/  LEA.HI R18, R16, R15, RZ, 0x3 ;  /* 0x0000000f10127211 */ /* 0x000fe400078f18ff */
[--C-:B-1----:R-:W-:Y:S02]  /*0190*/  SHF.R.S32.HI R0, RZ, 0x5, R2.reuse ;  /* 0x00000005ff007819 */ /* 0x102fe40000011402 */
[----:B------:R-:W-:Y:S02]  /*01a0*/  SHF.R.S32.HI R3, RZ, 0x1f, R2 ;  /* 0x0000001fff037819 */ /* 0x000fe40000011402 */
[-C--:B------:R-:W-:Y:S02]  /*01b0*/  LEA.HI R2, R2, R0.reuse, RZ, 0x1 ;  /* 0x0000000002027211 */ /* 0x080fe400078f08ff */
[----:B------:R-:W-:-:S02]  /*01c0*/  LEA.HI R3, R3, R0, RZ, 0x2 ;  /* 0x0000000003037211 */ /* 0x000fc400078f10ff */
[----:B------:R-:W-:Y:S02]  /*01d0*/  LOP3.LUT R2, R2, 0xfffffffe, RZ, 0xc0, !PT ;  /* 0xfffffffe02027812 */ /* 0x000fe400078ec0ff */
[----:B------:R-:W-:Y:S02]  /*01e0*/  LOP3.LUT R3, R3, 0xfffffffc, RZ, 0xc0, !PT ;  /* 0xfffffffc03037812 */ /* 0x000fe400078ec0ff */
[-C--:B------:R-:W-:Y:S01]  /*01f0*/  LEA.HI R4, R16, R15.reuse, RZ, 0x4 ;  /* 0x0000000f10047211 */ /* 0x080fe200078f20ff */
[----:B------:R-:W-:Y:S01]  /*0200*/  IMAD.IADD R14, R0, 0x1, -R2 ;  /* 0x00000001000e7824 */ /* 0x000fe200078e0a02 */
[----:B------:R-:W-:Y:S01]  /*0210*/  LEA.HI R19, R16, R15, RZ, 0x2 ;  /* 0x0000000f10137211 */ /* 0x000fe200078f10ff */
[----:B------:R-:W-:Y:S01]  /*0220*/  IMAD.IADD R17, R0, 0x1, -R3 ;  /* 0x0000000100117824 */ /* 0x000fe200078e0a03 */
[----:B------:R-:W-:Y:S02]  /*0230*/  LOP3.LUT R6, R18, 0xfffffff8, RZ, 0xc0, !PT ;  /* 0xfffffff812067812 */ /* 0x000fe400078ec0ff */
[----:B------:R-:W-:-:S02]  /*0240*/  SHF.R.S32.HI R5, RZ, 0x4, R4 ;  /* 0x00000004ff057819 */ /* 0x000fc40000011404 */
[--C-:B------:R-:W-:Y:S02]  /*0250*/  SHF.R.S32.HI R10, RZ, 0x2, R19.reuse ;  /* 0x00000002ff0a7819 */ /* 0x100fe40000011413 */
[----:B------:R-:W-:Y:S02]  /*0260*/  SHF.R.S32.HI R0, RZ, 0x1f, R19 ;  /* 0x0000001fff007819 */ /* 0x000fe40000011413 */
[----:B------:R-:W-:Y:S02]  /*0270*/  SHF.R.S32.HI R3, RZ, 0x3, R18 ;  /* 0x00000003ff037819 */ /* 0x000fe40000011412 */
[C---:B------:R-:W-:Y:S02]  /*0280*/  LOP3.LUT R7, R4.reuse, 0xfffffff0, RZ, 0xc0, !PT ;  /* 0xfffffff004077812 */ /* 0x040fe400078ec0ff */
[----:B------:R-:W-:Y:S01]  /*0290*/  LEA.HI R4, R4, R5, RZ, 0x1 ;  /* 0x0000000504047211 */ /* 0x000fe200078f08ff */
[----:B------:R-:W-:Y:S01]  /*02a0*/  IMAD.SHL.U32 R3, R3, 0x40, RZ ;  /* 0x0000004003037824 */ /* 0x000fe200078e00ff */
[----:B------:R-:W-:Y:S01]  /*02b0*/  LEA.HI R2, R0, R10, RZ, 0x3 ;  /* 0x0000000a00027211 */ /* 0x000fe200078f18ff */
[----:B------:R-:W-:Y:S01]  /*02c0*/  IMAD.IADD R0, R15, 0x1, -R6 ;  /* 0x000000010f007824 */ /* 0x000fe200078e0a06 */
[----:B------:R-:W-:-:S02]  /*02d0*/  LOP3.LUT R6, R4, 0xfffffffe, RZ, 0xc0, !PT ;  /* 0xfffffffe04067812 */ /* 0x000fc400078ec0ff */
[----:B------:R-:W-:Y:S01]  /*02e0*/  LOP3.LUT R4, R2, 0xfffffff8, RZ, 0xc0, !PT ;  /* 0xfffffff802047812 */ /* 0x000fe200078ec0ff */
[C---:B------:R-:W-:Y:S01]  /*02f0*/  IMAD.SHL.U32 R20, R0.reuse, 0x8, RZ ;  /* 0x0000000800147824 */ /* 0x040fe200078e00ff */
[----:B------:R-:W-:Y:S01]  /*0300*/  LOP3.LUT R2, R3, 0x1c0, RZ, 0xc0, !PT ;  /* 0x000001c003027812 */ /* 0x000fe200078ec0ff */
[----:B------:R-:W-:Y:S01]  /*0310*/  IMAD.IADD R11, R5, 0x1, -R6 ;  /* 0x00000001050b7824 */ /* 0x000fe200078e0a06 */
[----:B------:R-:W-:Y:S01]  /*0320*/  LOP3.LUT P4, RZ, R0, 0x4, RZ, 0xc0, !PT ;  /* 0x0000000400ff7812 */ /* 0x000fe2000788c0ff */
[----:B------:R-:W-:Y:S01]  /*0330*/  IMAD.IADD R10, R10, 0x1, -R4 ;  /* 0x000000010a0a7824 */ /* 0x000fe200078e0a04 */
[----:B------:R-:W-:Y:S01]  /*0340*/  LOP3.LUT R3, R2, 0x38, R20, 0xf8, !PT ;  /* 0x0000003802037812 */ /* 0x000fe200078ef814 */
[----:B------:R-:W-:Y:S01]  /*0350*/  IMAD.IADD R4, R15, 0x1, -R7 ;  /* 0x000000010f047824 */ /* 0x000fe200078e0a07 */
[----:B------:R-:W-:Y:S01]  /*0360*/  SHF.R.U32.HI R2, RZ, 0x3, R2 ;  /* 0x00000003ff027819 */ /* 0x000fe20000011602 */
[----:B------:R-:W-:Y:S01]  /*0370*/  STL [R1+0x48], R20 ;  /* 0x0000481401007387 */ /* 0x000fe20000100800 */
[C---:B------:R-:W-:Y:S01]  /*0380*/  LOP3.LUT P3, RZ, R0.reuse, 0x2, RZ, 0xc0, !PT ;  /* 0x0000000200ff7812 */ /* 0x040fe2000786c0ff */
[----:B------:R-:W-:Y:S01]  /*0390*/  IMAD.SHL.U32 R0, R0, 0x40, RZ ;  /* 0x0000004000007824 */ /* 0x000fe200078e00ff */
[----:B------:R-:W-:Y:S01]  /*03a0*/  LOP3.LUT R12, R3, R2, RZ, 0x3c, !PT ;  /* 0x00000002030c7212 */ /* 0x000fe200078e3cff */
[----:B------:R-:W-:Y:S01]  /*03b0*/  IMAD.SHL.U32 R2, R14, 0x10, RZ ;  /* 0x000000100e027824 */ /* 0x000fe200078e00ff */
[----:B------:R-:W-:-:S02]  /*03c0*/  LEA.HI R3, R16, R15, RZ, 0x7 ;  /* 0x0000000f10037211 */ /* 0x000fc400078f38ff */
[----:B------:R-:W-:Y:S02]  /*03d0*/  LOP3.LUT R0, R0, 0x1c0, RZ, 0xc0, !PT ;  /* 0x000001c000007812 */ /* 0x000fe400078ec0ff */
[----:B------:R-:W-:Y:S02]  /*03e0*/  SHF.R.S32.HI R5, RZ, 0x1f, R4 ;  /* 0x0000001fff057819 */ /* 0x000fe40000011404 */
[C---:B------:R-:W-:Y:S02]  /*03f0*/  LOP3.LUT R2, R0.reuse, 0x10, R2, 0xf8, !PT ;  /* 0x0000001000027812 */ /* 0x040fe400078ef802 */
[----:B------:R-:W-:Y:S01]  /*0400*/  SHF.R.S32.HI R9, RZ, 0x7, R3 ;  /* 0x00000007ff097819 */ /* 0x000fe20000011403 */
[----:B------:R-:W-:Y:S01]  /*0410*/  IMAD.SHL.U32 R3, R11, 0x200, RZ ;  /* 0x000002000b037824 */ /* 0x000fe200078e00ff */
[----:B------:R-:W-:Y:S02]  /*0420*/  LEA.HI R13, R5, R4, RZ, 0x3 ;  /* 0x00000004050d7211 */ /* 0x000fe400078f18ff */
[----:B------:R-:W-:Y:S01]  /*0430*/  LOP3.LUT R5, R0, 0x8, R18, 0xf8, !PT ;  /* 0x0000000800057812 */ /* 0x000fe200078ef812 */
[----:B------:R-:W-:Y:S01]  /*0440*/  IMAD R6, R9, 0x800, R3 ;  /* 0x0000080009067824 */ /* 0x000fe200078e0203 */
[----:B------:R-:W-:-:S02]  /*0450*/  SHF.R.U32.HI R0, RZ, 0x3, R0 ;  /* 0x00000003ff007819 */ /* 0x000fc40000011600 */
[----:B------:R-:W-:Y:S02]  /*0460*/  LOP3.LUT R2, R2, 0x8, R18, 0xf8, !PT ;  /* 0x0000000802027812 */ /* 0x000fe400078ef812 */
[----:B------:R-:W-:Y:S02]  /*0470*/  LOP3.LUT R5, R5, R0, RZ, 0x3c, !PT ;  /* 0x0000000005057212 */ /* 0x000fe400078e3cff */
[----:B------:R-:W-:Y:S02]  /*0480*/  LOP3.LUT R3, R3, R2, R0, 0xf6, !PT ;  /* 0x0000000203037212 */ /* 0x000fe400078ef600 */
[----:B------:R-:W-:Y:S01]  /*0490*/  LEA.HI R0, R16, R15, RZ, 0x6 ;  /* 0x0000000f10007211 */ /* 0x000fe200078f30ff */
[----:B------:R-:W-:Y:S01]  /*04a0*/  IMAD.IADD R18, R6, 0x1, R5 ;  /* 0x0000000106127824 */ /* 0x000fe200078e0205 */
[----:B------:R-:W-:Y:S01]  /*04b0*/  LOP3.LUT R8, R13, 0xfffffff8, RZ, 0xc0, !PT ;  /* 0xfffffff80d087812 */ /* 0x000fe200078ec0ff */
[C---:B------:R-:W-:Y:S01]  /*04c0*/  IMAD.SHL.U32 R6, R10.reuse, 0x40, RZ ;  /* 0x000000400a067824 */ /* 0x040fe200078e00ff */
[----:B------:R-:W-:-:S02]  /*04d0*/  LOP3.LUT R7, R10, 0x1, RZ, 0xc0, !PT ;  /* 0x000000010a077812 */ /* 0x000fc400078ec0ff */
[----:B------:R-:W-:Y:S01]  /*04e0*/  LOP3.LUT R2, R19, 0x7ffffffc, RZ, 0xc0, !PT ;  /* 0x7ffffffc13027812 */ /* 0x000fe200078ec0ff */
[----:B------:R-:W-:Y:S01]  /*04f0*/  IMAD.IADD R8, R4, 0x1, -R8 ;  /* 0x0000000104087824 */ /* 0x000fe200078e0a08 */
[----:B------:R-:W-:Y:S02]  /*0500*/  SHF.R.S32.HI R0, RZ, 0x6, R0 ;  /* 0x00000006ff007819 */ /* 0x000fe40000011400 */
[----:B------:R-:W-:Y:S01]  /*0510*/  ISETP.NE.U32.AND P0, PT, R7, 0x1, PT ;  /* 0x000000010700780c */ /* 0x000fe20003f05070 */
[----:B------:R-:W-:Y:S01]  /*0520*/  IMAD.IADD R2, R15, 0x1, -R2 ;  /* 0x000000010f027824 */ /* 0x000fe200078e0a02 */
[----:B------:R-:W-:Y:S01]  /*0530*/  LEA R3, R3, UR5, 0x1 ;  /* 0x0000000503037c11 */ /* 0x000fe2000f8e08ff */
[----:B------:R-:W-:Y:S01]  /*0540*/  IMAD.SHL.U32 R7, R15, 0x2, RZ ;  /* 0x000000020f077824 */ /* 0x000fe200078e00ff */
[----:B------:R-:W-:Y:S01]  /*0550*/  R2P PR, R10, 0x6 ;  /* 0x000000060a007804 */ /* 0x000fe20000000000 */
[----:B------:R-:W-:Y:S01]  /*0560*/  IMAD R15, R0, 0x200, R12 ;  /* 0x00000200000f7824 */ /* 0x000fe200078e020c */
[----:B------:R-:W-:Y:S01]  /*0570*/  LOP3.LUT P6, RZ, R8, 0x4, RZ, 0xc0, !PT ;  /* 0x0000000408ff7812 */ /* 0x000fe200078cc0ff */
[----:B------:R-:W-:Y:S01]  /*0580*/  IMAD.SHL.U32 R4, R0, 0x8, RZ ;  /* 0x0000000800047824 */ /* 0x000fe200078e00ff */
[----:B------:R-:W-:Y:S01]  /*0590*/  LOP3.LUT P5, RZ, R8, 0x2, RZ, 0xc0, !PT ;  /* 0x0000000208ff7812 */ /* 0x000fe200078ac0ff */
[----:B------:R-:W-:-:S02]  /*05a0*/  IMAD.SHL.U32 R0, R9, 0x20, RZ ;  /* 0x0000002009007824 */ /* 0x000fc400078e00ff */
[----:B------:R-:W-:Y:S01]  /*05b0*/  IMAD.SHL.U32 R5, R2, 0x2, RZ ;  /* 0x0000000202057824 */ /* 0x000fe200078e00ff */
[----:B------:R-:W-:Y:S01]  /*05c0*/  LOP3.LUT R2, R6, 0x1c0, RZ, 0xc0, !PT ;  /* 0x000001c006027812 */ /* 0x000fe200078ec0ff */
[----:B------:R-:W-:Y:S01]  /*05d0*/  IMAD.SHL.U32 R8, R8, 0x40, RZ ;  /* 0x0000004008087824 */ /* 0x000fe200078e00ff */
[----:B------:R-:W-:Y:S01]  /*05e0*/  LOP3.LUT R9, R0, 0x6, R7, 0xf8, !PT ;  /* 0x0000000600097812 */ /* 0x000fe200078ef807 */
[----:B------:R-:W-:Y:S01]  /*05f0*/  IMAD.SHL.U32 R7, R11, 0x20, RZ ;  /* 0x000000200b077824 */ /* 0x000fe200078e00ff */
[----:B------:R-:W-:Y:S02]  /*0600*/  LOP3.LUT R4, R4, 0x18, RZ, 0xc0, !PT ;  /* 0x0000001804047812 */ /* 0x000fe400078ec0ff */
[----:B------:R-:W-:Y:S01]  /*0610*/  LOP3.LUT R6, R2, 0x20, R0, 0xf8, !PT ;  /* 0x0000002002067812 */ /* 0x000fe200078ef800 */
[----:B------:R1:W-:Y:S01]  /*0620*/  STL [R1+0x84], R9 ;  /* 0x0000840901007387 */ /* 0x0003e20000100800 */
[----:B------:R-:W-:Y:S02]  /*0630*/  SHF.R.U32.HI R0, RZ, 0x3, R2 ;  /* 0x00000003ff007819 */ /* 0x000fe40000011602 */
[----:B------:R-:W-:-:S02]  /*0640*/  LOP3.LUT R10, R4, 0x20, R7, 0xf8, !PT ;  /* 0x00000020040a7812 */ /* 0x000fc400078ef807 */
[----:B------:R-:W-:Y:S02]  /*0650*/  LOP3.LUT R7, R6, R0, RZ, 0x3c, !PT ;  /* 0x0000000006077212 */ /* 0x000fe400078e3cff */
[----:B------:R-:W-:Y:S01]  /*0660*/  LOP3.LUT R6, R0, R2, R4, 0x1e, !PT ;  /* 0x0000000200067212 */ /* 0x000fe200078e1e04 */
[----:B------:R-:W-:Y:S01]  /*0670*/  IMAD R4, R14, 0x400, R5 ;  /* 0x000004000e047824 */ /* 0x000fe200078e0205 */
[----:B------:R-:W-:-:S04]  /*0680*/  LOP3.LUT R0, R8, 0x1c0, RZ, 0xc0, !PT ;  /* 0x000001c008007812 */ /* 0x000fc800078ec0ff */
[----:B------:R-:W-:Y:S01]  /*0690*/  SHF.R.U32.HI R2, RZ, 0x3, R0 ;  /* 0x00000003ff027819 */ /* 0x000fe20000011600 */
[----:B-1----:R-:W-:Y:S02]  /*06a0*/  IMAD R9, R17, 0x400, R5 ;  /* 0x0000040011097824 */ /* 0x002fe400078e0205 */
[----:B------:R-:W-:Y:S02]  /*06b0*/  IMAD.SHL.U32 R5, R11, 0x8, RZ ;  /* 0x000000080b057824 */ /* 0x000fe400078e00ff */
[----:B------:R-:W-:Y:S02]  /*06c0*/  IMAD.IADD R12, R9, 0x1, R7 ;  /* 0x00000001090c7824 */ /* 0x000fe400078e0207 */
[----:B------:R-:W-:Y:S01]  /*06d0*/  IMAD.IADD R11, R4, 0x1, R6 ;  /* 0x00000001040b7824 */ /* 0x000fe200078e0206 */
[----:B------:R-:W-:Y:S01]  /*06e0*/  LOP3.LUT R4, R0, 0x8, R5, 0xf8, !PT ;  /* 0x0000000800047812 */ /* 0x000fe200078ef805 */
[----:B------:R-:W-:Y:S01]  /*06f0*/  IMAD.SHL.U32 R9, R13, 0x40, RZ ;  /* 0x000000400d097824 */ /* 0x000fe200078e00ff */
[----:B------:R-:W-:Y:S01]  /*0700*/  LOP3.LUT R0, R2, R10, R0, 0x1e, !PT ;  /* 0x0000000a02007212 */ /* 0x000fe200078e1e00 */
[----:B------:R-:W-:Y:S01]  /*0710*/  IMAD.MOV.U32 R6, RZ, RZ, 0x20 ;  /* 0x00000020ff067424 */ /* 0x000fe200078e00ff */
[----:B------:R-:W-:Y:S01]  /*0720*/  LOP3.LUT R2, R4, R2, RZ, 0x3c, !PT ;  /* 0x0000000204027212 */ /* 0x000fe200078e3cff */
[----:B------:R-:W-:Y:S01]  /*0730*/  IMAD.U32 R4, RZ, RZ, UR4 ;  /* 0x00000004ff047e24 */ /* 0x000fe2000f8e00ff */
[----:B------:R-:W-:Y:S01]  /*0740*/  LOP3.LUT R9, R9, 0xfffffe00, RZ, 0xc0, !PT ;  /* 0xfffffe0009097812 */ /* 0x000fe200078ec0ff */
[----:B-----5:R-:W-:Y:S01]  /*0750*/  USHF.L.U32 UR4, UR47, 0x7, URZ ;  /* 0x000000072f047899 */ /* 0x020fe2000800063f */
[----:B------:R-:W-:Y:S01]  /*0760*/  LEA R13, R15, UR5, 0x1 ;  /* 0x000000050f0d7c11 */ /* 0x000fe2000f8e08ff */
[----:B------:R-:W-:-:S02]  /*0770*/  IMAD.MOV.U32 R5, RZ, RZ, 0x40 ;  /* 0x00000040ff057424 */ /* 0x000fc400078e00ff */
[--C-:B------:R-:W-:Y:S02]  /*0780*/  IMAD R7, R17, 0x400, R9.reuse ;  /* 0x0000040011077824 */ /* 0x100fe400078e0209 */
[----:B------:R-:W-:Y:S01]  /*0790*/  IMAD R8, R14, 0x400, R9 ;  /* 0x000004000e087824 */ /* 0x000fe200078e0209 */
[----:B------:R-:W-:Y:S01]  /*07a0*/  LOP3.LUT R9, R0, R9, RZ, 0xfc, !PT ;  /* 0x0000000900097212 */ /* 0x000fe200078efcff */
[----:B------:R-:W-:Y:S01]  /*07b0*/  IMAD.U32 R0, RZ, RZ, UR4 ;  /* 0x00000004ff007e24 */ /* 0x000fe2000f8e00ff */
[----:B------:R-:W-:Y:S01]  /*07c0*/  ULEA UR4, UR6, UR7, 0x18 ;  /* 0x0000000706047291 */ /* 0x000fe2000f8ec03f */
[----:B------:R-:W-:Y:S01]  /*07d0*/  VIADD R14, R20, 0x40 ;  /* 0x00000040140e7836 */ /* 0x000fe20000000000 */
[----:B------:R-:W-:Y:S01]  /*07e0*/  USHF.R.S32.HI UR6, URZ, 0x1f, UR47 ;  /* 0x0000001f3f067899 */ /* 0x000fe2000801142f */
[----:B------:R-:W-:Y:S01]  /*07f0*/  IMAD.IADD R7, R7, 0x1, R2 ;  /* 0x0000000107077824 */ /* 0x000fe200078e0202 */
[----:B------:R-:W-:Y:S01]  /*0800*/  USHF.R.S32.HI UR7, URZ, 0x1f, UR56 ;  /* 0x0000001f3f077899 */ /* 0x000fe20008011438 */
[----:B------:R-:W-:Y:S01]  /*0810*/  IMAD.IADD R8, R2, 0x1, R8 ;  /* 0x0000000102087824 */ /* 0x000fe200078e0208 */
[----:B------:R1:W-:Y:S01]  /*0820*/  STL [R1+0x68], R14 ;  /* 0x0000680e01007387 */ /* 0x0003e20000100800 */
[----:B------:R-:W-:Y:S01]  /*0830*/  SEL R2, R6, 0xffffffe0, !P3 ;  /* 0xffffffe006027807 */ /* 0x000fe20005800000 */
[----:B------:R-:W-:Y:S01]  /*0840*/  IMAD.U32 R0, RZ, RZ, UR6 ;  /* 0x00000006ff007e24 */ /* 0x000fe2000f8e00ff */
[----:B------:R-:W-:Y:S01]  /*0850*/  UIADD3 UR6, UR5, 0x12000, URZ ;  /* 0x0001200005067890 */ /* 0x000fe2000fffe03f */
[----:B------:R-:W-:Y:S01]  /*0860*/  IMAD.U32 R0, RZ, RZ, UR7 ;  /* 0x00000007ff007e24 */ /* 0x000fe2000f8e00ff */
[----:B------:R-:W-:Y:S01]  /*0870*/  SEL R4, R5, 0xffffffc0, !P4 ;  /* 0xffffffc005047807 */ /* 0x000fe20006000000 */
[----:B------:R-:W-:Y:S01]  /*0880*/  VIADD R0, R20, 0x80 ;  /* 0x0000008014007836 */ /* 0x000fe20000000000 */
[----:B------:R-:W-:Y:S01]  /*0890*/  UIADD3 UR7, UR5, 0xc000, URZ ;  /* 0x0000c00005077890 */ /* 0x000fe2000fffe03f */
[----:B------:R-:W-:Y:S01]  /*08a0*/  IMAD.MOV.U32 R10, RZ, RZ, -0x10 ;  /* 0xfffffff0ff0a7424 */ /* 0x000fe200078e00ff */
[----:B------:R-:W-:-:S02]  /*08b0*/  LEA R8, R8, UR6, 0x1 ;  /* 0x0000000608087c11 */ /* 0x000fc4000f8e08ff */
[----:B------:R2:W-:Y:S01]  /*08c0*/  STL [R1+0x6c], R0 ;  /* 0x00006c0001007387 */ /* 0x0005e20000100800 */
[----:B------:R-:W-:Y:S02]  /*08d0*/  SEL R6, R6, 0xffffffe0, !P5 ;  /* 0xffffffe006067807 */ /* 0x000fe40006800000 */
[----:B------:R-:W-:Y:S01]  /*08e0*/  SEL R10, R10, 0x10, !P0 ;  /* 0x000000100a0a7807 */ /* 0x000fe20004000000 */
[----:B------:R3:W-:Y:S01]  /*08f0*/  STL [R1+0x2c], R13 ;  /* 0x00002c0d01007387 */ /* 0x0007e20000100800 */
[----:B------:R-:W-:Y:S02]  /*0900*/  SEL R5, R5, 0xffffffc0, !P6 ;  /* 0xffffffc005057807 */ /* 0x000fe40007000000 */
[----:B-1----:R-:W-:-:S05]  /*0910*/  LEA R14, R12, UR5, 0x1 ;  /* 0x000000050c0e7c11 */ /* 0x002fca000f8e08ff */
[C---:B------:R-:W-:Y:S02]  /*0920*/  VIADD R12, R14.reuse, 0x20 ;  /* 0x000000200e0c7836 */ /* 0x040fe40000000000 */
[----:B------:R-:W-:Y:S01]  /*0930*/  @P1 VIADD R12, R14, 0xffffffe0 ;  /* 0xffffffe00e0c1836 */ /* 0x000fe20000000000 */
[----:B--2---:R-:W-:-:S05]  /*0940*/  LEA R0, R18, UR6, 0x1 ;  /* 0x0000000612007c11 */ /* 0x004fca000f8e08ff */
[----:B---3--:R-:W-:Y:S01]  /*0950*/  IMAD.IADD R13, R0, 0x1, R2 ;  /* 0x00000001000d7824 */ /* 0x008fe200078e0202 */
[----:B------:R-:W-:Y:S01]  /*0960*/  IADD3 R2, R2, -0x6000, R0 ;  /* 0xffffa00002027810 */ /* 0x000fe20007ffe000 */
[----:B------:R-:W-:-:S03]  /*0970*/  IMAD.IADD R252, R0, 0x1, R4 ;  /* 0x0000000100fc7824 */ /* 0x000fc600078e0204 */
[----:B------:R1:W-:Y:S01]  /*0980*/  STL [R1+0x4], R13 ;  /* 0x0000040d01007387 */ /* 0x0003e20000100800 */
[C---:B------:R-:W-:Y:S02]  /*0990*/  IMAD.IADD R0, R4.reuse, 0x1, R2 ;  /* 0x0000000104007824 */ /* 0x040fe400078e0202 */
[----:B------:R-:W-:Y:S01]  /*09a0*/  IMAD.IADD R2, R4, 0x1, R3 ;  /* 0x0000000104027824 */ /* 0x000fe200078e0203 */
[----:B------:R-:W-:Y:S04]  /*09b0*/  STL [R1+0x50], R14 ;  /* 0x0000500e01007387 */ /* 0x000fe80000100800 */
[----:B------:R2:W-:Y:S01]  /*09c0*/  STL [R1+0x10], R0 ;  /* 0x0000100001007387 */ /* 0x0005e20000100800 */
[----:B-1----:R-:W-:Y:S01]  /*09d0*/  LEA R13, R11, UR7, 0x1 ;  /* 0x000000070b0d7c11 */ /* 0x002fe2000f8e08ff */
[----:B------:R-:W-:Y:S01]  /*09e0*/  ULDC.64 UR6, c[0x0][0x208] ;  /* 0x0000820000067ab9 */ /* 0x000fe20000000a00 */
[----:B------:R-:W-:-:S03]  /*09f0*/  LEA R11, R7, UR5, 0x1 ;  /* 0x00000005070b7c11 */ /* 0x000fc6000f8e08ff */
[C---:B------:R-:W-:Y:S01]  /*0a00*/  VIADD R4, R13.reuse, 0x40 ;  /* 0x000000400d047836 */ /* 0x040fe20000000000 */
[----:B------:R-:W-:Y:S01]  /*0a10*/  STL [R1+0x78], R13 ;  /* 0x0000780d01007387 */ /* 0x000fe20000100800 */
[----:B------:R-:W-:Y:S02]  /*0a20*/  @P2 VIADD R4, R13, 0xffffffc0 ;  /* 0xffffffc00d042836 */ /* 0x000fe40000000000 */
[----:B--2---:R-:W-:Y:S02]  /*0a30*/  IMAD.IADD R0, R14, 0x1, R10 ;  /* 0x000000010e007824 */ /* 0x004fe400078e020a */
[----:B------:R-:W-:-:S03]  /*0a40*/  IMAD.IADD R7, R11, 0x1, R6 ;  /* 0x000000010b077824 */ /* 0x000fc600078e0206 */
[----:B------:R1:W-:Y:S04]  /*0a50*/  STL [R1+0x5c], R0 ;  /* 0x00005c0001007387 */ /* 0x0003e80000100800 */
[----:B------:R-:W-:Y:S04]  /*0a60*/  STL [R1+0x8], R11 ;  /* 0x0000080b01007387 */ /* 0x000fe80000100800 */
[----:B------:R-:W-:Y:S04]  /*0a70*/  STL [R1+0x54], R12 ;  /* 0x0000540c01007387 */ /* 0x000fe80000100800 */
[----:B------:R2:W-:Y:S04]  /*0a80*/  STL [R1+0x7c], R4 ;  /* 0x00007c0401007387 */ /* 0x0005e80000100800 */
[----:B------:R-:W-:Y:S01]  /*0a90*/  STL [R1+0x1c], R8 ;  /* 0x00001c0801007387 */ /* 0x000fe20000100800 */
[----:B-1----:R-:W-:Y:S01]  /*0aa0*/  LEA R0, R9, UR5, 0x1 ;  /* 0x0000000509007c11 */ /* 0x002fe2000f8e08ff */
[----:B------:R-:W-:-:S02]  /*0ab0*/  IMAD.IADD R9, R11, 0x1, R5 ;  /* 0x000000010b097824 */ /* 0x000fc400078e0205 */
[----:B--2---:R-:W-:-:S05]  /*0ac0*/  IMAD.IADD R4, R10, 0x1, R12 ;  /* 0x000000010a047824 */ /* 0x004fca00078e020c */
[----:B------:R1:W-:Y:S04]  /*0ad0*/  STL [R1+0x58], R4 ;  /* 0x0000580401007387 */ /* 0x0003e80000100800 */
[----:B------:R-:W-:Y:S04]  /*0ae0*/  STL [R1+0xc], R7 ;  /* 0x00000c0701007387 */ /* 0x000fe80000100800 */
[----:B------:R-:W-:Y:S01]  /*0af0*/  STL [R1+0x18], R9 ;  /* 0x0000180901007387 */ /* 0x000fe20000100800 */
[--C-:B-1----:R-:W-:Y:S02]  /*0b00*/  IMAD.IADD R4, R5, 0x1, R8.reuse ;  /* 0x0000000105047824 */ /* 0x102fe400078e0208 */
[----:B------:R-:W-:-:S02]  /*0b10*/  IMAD.IADD R8, R6, 0x1, R8 ;  /* 0x0000000106087824 */ /* 0x000fc400078e0208 */
[----:B------:R-:W-:-:S03]  /*0b20*/  IMAD.IADD R5, R7, 0x1, R5 ;  /* 0x0000000107057824 */ /* 0x000fc600078e0205 */
[----:B------:R-:W-:Y:S04]  /*0b30*/  STL [R1+0x28], R8 ;  /* 0x0000280801007387 */ /* 0x000fe80000100800 */
[----:B------:R1:W-:Y:S04]  /*0b40*/  STL [R1+0x20], R4 ;  /* 0x0000200401007387 */ /* 0x0003e80000100800 */
[----:B------:R2:W-:Y:S01]  /*0b50*/  STL [R1+0x14], R5 ;  /* 0x0000140501007387 */ /* 0x0005e20000100800 */
[----:B-1----:R-:W-:-:S05]  /*0b60*/  IMAD.IADD R4, R6, 0x1, R4 ;  /* 0x0000000106047824 */ /* 0x002fca00078e0204 */
[----:B------:R2:W-:Y:S02]  /*0b70*/  STL [R1+0x24], R4 ;  /* 0x0000240401007387 */ /* 0x0005e40000100800 */
.L_x_44:
[----:B------:R-:W-:Y:S01]  /*0b80*/  ULDC.64 UR8, c[0x0][0x308] ;  /* 0x0000c20000087ab9 */ /* 0x000fe20000000a00 */
[----:B------:R-:W-:Y:S01]  /*0b90*/  ULDC.64 UR10, c[0x0][0x300] ;  /* 0x0000c000000a7ab9 */ /* 0x000fe20000000a00 */
[----:B------:R-:W-:Y:S02]  /*0ba0*/  UISETP.NE.U32.AND UP3, UPT, UR8, URZ, UPT ;  /* 0x0000003f0800728c */ /* 0x000fe4000bf65070 */
[----:B------:R-:W-:Y:S02]  /*0bb0*/  UISETP.NE.U32.AND UP4, UPT, UR10, URZ, UPT ;  /* 0x0000003f0a00728c */ /* 0x000fe4000bf85070 */
[----:B------:R-:W-:Y:S02]  /*0bc0*/  UISETP.NE.AND.EX UP3, UPT, UR9, URZ, UPT, UP3 ;  /* 0x0000003f0900728c */ /* 0x000fe4000bf65330 */
[----:B------:R-:W-:Y:S02]  /*0bd0*/  UISETP.NE.AND.EX UP4, UPT, UR11, URZ, UPT, UP4 ;  /* 0x0000003f0b00728c */ /* 0x000fe4000bf85340 */
[----:B------:R-:W-:-:S02]  /*0be0*/  USHF.R.S32.HI UR58, URZ, 0x1f, UR47 ;  /* 0x0000001f3f3a7899 */ /* 0x000fc4000801142f */
[----:B------:R-:W-:Y:S01]  /*0bf0*/  USHF.L.U32 UR16, UR47, 0x2, URZ ;  /* 0x000000022f107899 */ /* 0x000fe2000800063f */
[----:B------:R-:W-:Y:S01]  /*0c00*/  PLOP3.LUT P0, PT, PT, PT, UP3, 0x80, 0x0 ;  /* 0x000000000000781c */ /* 0x000fe20003f0f038 */
[----:B------:R-:W-:Y:S01]  /*0c10*/  USHF.L.U64.HI UR5, UR47, 0x2, UR58 ;  /* 0x000000022f057899 */ /* 0x000fe2000801023a */
[----:B------:R-:W-:Y:S01]  /*0c20*/  PLOP3.LUT P1, PT, PT, PT, UP4, 0x80, 0x0 ;  /* 0x000000000000781c */ /* 0x000fe20003f2f048 */
[----:B------:R-:W-:Y:S01]  /*0c30*/  ULDC.64 UR12, c[0x0][0x2f0] ;  /* 0x0000bc00000c7ab9 */ /* 0x000fe20000000a00 */
[----:B------:R-:W-:Y:S02]  /*0c40*/  @UP3 UIADD3 UR8, UP0, UR16, UR8, URZ ;  /* 0x0000000810083290 */ /* 0x000fe4000ff1e03f */
[----:B------:R-:W-:Y:S02]  /*0c50*/  UIADD3 UR15, UP2, UR16, UR12, URZ ;  /* 0x0000000c100f7290 */ /* 0x000fe4000ff5e03f */
[----:B------:R-:W-:Y:S02]  /*0c60*/  @UP3 UIADD3.X UR9, UR5, UR9, URZ, UP0, !UPT ;  /* 0x0000000905093290 */ /* 0x000fe400087fe43f */
[----:B------:R-:W-:Y:S01]  /*0c70*/  UISETP.NE.U32.AND UP0, UPT, UR12, URZ, UPT ;  /* 0x0000003f0c00728c */ /* 0x000fe2000bf05070 */
[----:B--2---:R-:W-:Y:S01]  /*0c80*/  IMAD.U32 R4, RZ, RZ, UR8 ;  /* 0x00000008ff047e24 */ /* 0x004fe2000f8e00ff */
[----:B------:R-:W-:-:S02]  /*0c90*/  @UP4 UIADD3 UR10, UP1, UR16, UR10, URZ ;  /* 0x0000000a100a4290 */ /* 0x000fc4000ff3e03f */
[----:B------:R-:W-:Y:S01]  /*0ca0*/  UIADD3.X UR14, UR5, UR13, URZ, UP2, !UPT ;  /* 0x0000000d050e7290 */ /* 0x000fe200097fe43f */
[----:B------:R-:W-:Y:S01]  /*0cb0*/  IMAD.U32 R5, RZ, RZ, UR9 ;  /* 0x00000009ff057e24 */ /* 0x000fe2000f8e00ff */
[----:B------:R-:W-:Y:S01]  /*0cc0*/  UISETP.NE.AND.EX UP2, UPT, UR13, URZ, UPT, UP0 ;  /* 0x0000003f0d00728c */ /* 0x000fe2000bf45300 */
[----:B------:R-:W-:Y:S02]  /*0cd0*/  ULDC.U8 UR17, c[0x0][0x3c2] ;  /* 0x0000f08000117ab9 */ /* 0x000fe40000000000 */
[----:B------:R-:W-:Y:S01]  /*0ce0*/  ULDC.64 UR12, c[0x0][0x2f8] ;  /* 0x0000be00000c7ab9 */ /* 0x000fe20000000a00 */
[----:B------:R-:W-:Y:S01]  /*0cf0*/  @UP4 UIADD3.X UR11, UR5, UR11, URZ, UP1, !UPT ;  /* 0x0000000b050b4290 */ /* 0x000fe20008ffe43f */
[----:B------:R-:W-:Y:S01]  /*0d00*/  IMAD.U32 R6, RZ, RZ, UR10 ;  /* 0x0000000aff067e24 */ /* 0x000fe2000f8e00ff */
[----:B------:R-:W-:Y:S01]  /*0d10*/  UISETP.NE.AND UP1, UPT, UR17, URZ, UPT ;  /* 0x0000003f1100728c */ /* 0x000fe2000bf25270 */
[----:B------:R-:W-:Y:S01]  /*0d20*/  PLOP3.LUT P3, PT, PT, PT, UP2, 0x80, 0x0 ;  /* 0x000000000000781c */ /* 0x000fe20003f6f028 */
[----:B------:R-:W-:Y:S01]  /*0d30*/  UISETP.EQ.U32.AND UP4, UPT, UR12, URZ, UPT ;  /* 0x0000003f0c00728c */ /* 0x000fe2000bf82070 */
[----:B------:R1:W2:Y:S01]  /*0d40*/  @P0 LDG.E R8, desc[UR6][R4.64] ;  /* 0x0000000604080981 */ /* 0x0002a2000c1e1900 */
[----:B------:R-:W-:Y:S01]  /*0d50*/  IMAD.U32 R7, RZ, RZ, UR11 ;  /* 0x0000000bff077e24 */ /* 0x000fe2000f8e00ff */
[----:B------:R-:W-:-:S02]  /*0d60*/  UIADD3 UR8, UP0, UR16, UR12, URZ ;  /* 0x0000000c10087290 */ /* 0x000fc4000ff1e03f */
[----:B------:R-:W-:Y:S02]  /*0d70*/  UISETP.EQ.OR.EX UP4, UPT, UR13, URZ, !UP1, UP4 ;  /* 0x0000003f0d00728c */ /* 0x000fe4000cf82740 */
[----:B---3--:R-:W3:Y:S01]  /*0d80*/  @P1 LDG.E R10, desc[UR6][R6.64] ;  /* 0x00000006060a1981 */ /* 0x008ee2000c1e1900 */
[----:B------:R-:W-:Y:S01]  /*0d90*/  UIADD3.X UR5, UR5, UR13, URZ, UP0, !UPT ;  /* 0x0000000d05057290 */ /* 0x000fe200087fe43f */
[----:B------:R-:W-:Y:S02]  /*0da0*/  UMOV UR20, URZ ;  /* 0x0000003f00147c82 */ /* 0x000fe40008000000 */
[----:B------:R-:W-:Y:S01]  /*0db0*/  PLOP3.LUT P2, PT, PT, PT, UP4, 0x80, 0x0 ;  /* 0x000000000000781c */ /* 0x000fe20003f4f048 */
[----:B------:R-:W-:Y:S01]  /*0dc0*/  @!UP3 ULDC.64 UR10, c[0x0][0x318] ;  /* 0x0000c600000abab9 */ /* 0x000fe20000000a00 */
[----:B-1----:R-:W-:Y:S02]  /*0dd0*/  IMAD.U32 R4, RZ, RZ, UR15 ;  /* 0x0000000fff047e24 */ /* 0x002fe4000f8e00ff */
[----:B------:R-:W-:-:S05]  /*0de0*/  IMAD.U32 R5, RZ, RZ, UR14 ;  /* 0x0000000eff057e24 */ /* 0x000fca000f8e00ff */
[----:B----4-:R-:W4:Y:S04]  /*0df0*/  @P3 LDG.E R9, desc[UR6][R4.64] ;  /* 0x0000000604093981 */ /* 0x010f28000c1e1900 */
[----:B-----5:R1:W5:Y:S02]  /*0e00*/  @P3 LDG.E R6, desc[UR6][R4.64+0x4] ;  /* 0x0000040604063981 */ /* 0x020364000c1e1900 */
[----:B-1----:R-:W-:Y:S02]  /*0e10*/  IMAD.U32 R4, RZ, RZ, UR8 ;  /* 0x00000008ff047e24 */ /* 0x002fe4000f8e00ff */
[----:B------:R-:W-:Y:S01]  /*0e20*/  IMAD.U32 R5, RZ, RZ, UR5 ;  /* 0x00000005ff057e24 */ /* 0x000fe2000f8e00ff */
[----:B------:R-:W-:Y:S01]  /*0e30*/  @!UP3 UISETP.NE.U32.AND UP0, UPT, UR10, URZ, UPT ;  /* 0x0000003f0a00b28c */ /* 0x000fe2000bf05070 */
[----:B------:R-:W-:-:S03]  /*0e40*/  @!UP3 ULDC UR5, c[0x0][0x2cc] ;  /* 0x0000b3000005bab9 */ /* 0x000fc60000000800 */
[----:B------:R-:W5:Y:S01]  /*0e50*/  @!P2 LDG.E R7, desc[UR6][R4.64] ;  /* 0x000000060407a981 */ /* 0x000f62000c1e1900 */
[----:B------:R-:W-:Y:S01]  /*0e60*/  @!UP3 UISETP.NE.AND.EX UP0, UPT, UR11, URZ, UPT, UP0 ;  /* 0x0000003f0b00b28c */ /* 0x000fe2000bf05300 */
[----:B------:R-:W-:Y:S01]  /*0e70*/  UMOV UR9, 0xffffffff ;  /* 0xffffffff00097882 */ /* 0x000fe20000000000 */
[----:B------:R-:W-:Y:S02]  /*0e80*/  UMOV UR35, 0xffffffff ;  /* 0xffffffff00237882 */ /* 0x000fe40000000000 */
[----:B------:R-:W-:Y:S02]  /*0e90*/  @!UP3 USEL UR10, UR5, URZ, UP0 ;  /* 0x0000003f050ab287 */ /* 0x000fe40008000000 */
[----:B------:R-:W-:Y:S01]  /*0ea0*/  USHF.L.U32 UR29, UR28, 0x6, URZ ;  /* 0x000000061c1d7899 */ /* 0x000fe2000800063f */
[----:B------:R-:W-:Y:S01]  /*0eb0*/  ULDC UR5, c[0x0][0x2c8] ;  /* 0x0000b20000057ab9 */ /* 0x000fe20000000800 */
[----:B--2---:R-:W-:Y:S02]  /*0ec0*/  @P0 R2UR UR8, R8 ;  /* 0x00000000080802ca */ /* 0x004fe400000e0000 */
[----:B------:R-:W-:-:S02]  /*0ed0*/  ISETP.NE.U32.AND P0, PT, RZ, UR12, PT ;  /* 0x0000000cff007c0c */ /* 0x000fc4000bf05070 */
[----:B---3--:R-:W-:Y:S02]  /*0ee0*/  @P1 R2UR UR20, R10 ;  /* 0x000000000a1412ca */ /* 0x008fe400000e0000 */
[----:B------:R-:W-:-:S11]  /*0ef0*/  ISETP.NE.AND.EX P0, PT, RZ, UR13, PT, P0 ;  /* 0x0000000dff007c0c */ /* 0x000fd6000bf05300 */
[----:B------:R-:W-:Y:S01]  /*0f00*/  @UP3 UIADD3 UR8, UR8, -UR20, URZ ;  /* 0x8000001408083290 */ /* 0x000fe2000fffe03f */
[----:B----4-:R-:W-:Y:S02]  /*0f10*/  @P3 R2UR UR9, R9 ;  /* 0x00000000090932ca */ /* 0x010fe400000e0000 */
[----:B-----5:R-:W-:Y:S02]  /*0f20*/  @P3 R2UR UR11, R6 ;  /* 0x00000000060b32ca */ /* 0x020fe400000e0000 */
[----:B------:R-:W-:Y:S01]  /*0f30*/  @!P2 R2UR UR35, R7 ;  /* 0x000000000723a2ca */ /* 0x000fe200000e0000 */
[----:B------:R-:W-:-:S14]  /*0f40*/  @!P0 BRA `(.L_x_0) ;  /* 0x0000000000188947 */ /* 0x000fdc0003800000 */
[----:B------:R-:W-:-:S13]  /*0f50*/  PLOP3.LUT P0, PT, PT, PT, UP1, 0x80, 0x0 ;  /* 0x000000000000781c */ /* 0x000fda0003f0f018 */
[----:B------:R-:W2:Y:S04]  /*0f60*/  @P0 LDG.E R6, desc[UR6][R4.64+0x4] ;  /* 0x0000040604060981 */ /* 0x000ea8000c1e1900 */
[----:B------:R-:W3:Y:S01]  /*0f70*/  @!P0 LDG.E R4, desc[UR6][R4.64] ;  /* 0x0000000604048981 */ /* 0x000ee2000c1e1900 */
[----:B--2---:R-:W-:-:S13]  /*0f80*/  @P0 R2UR UR5, R6 ;  /* 0x00000000060502ca */ /* 0x004fda00000e0000 */
[----:B------:R-:W-:-:S07]  /*0f90*/  @UP1 UIADD3 UR5, UR5, -UR35, URZ ;  /* 0x8000002305051290 */ /* 0x000fce000fffe03f */
[----:B---3--:R-:W-:-:S15]  /*0fa0*/  @!P0 R2UR UR5, R4 ;  /* 0x00000000040582ca */ /* 0x008fde00000e0000 */
.L_x_0:
[----:B------:R-:W-:Y:S02]  /*0fb0*/  @!UP3 UIADD3 UR8, UR10, UR5, -UR20 ;  /* 0x000000050a08b290 */ /* 0x000fe4000fffe814 */
[----:B------:R-:W-:Y:S02]  /*0fc0*/  @UP2 UIADD3 UR34, UR11, -UR9, URZ ;  /* 0x800000090b222290 */ /* 0x000fe4000fffe03f */
[----:B------:R-:W-:-:S05]  /*0fd0*/  UISETP.GT.AND UP0, UPT, UR8, UR29, UPT ;  /* 0x0000001d0800728c */ /* 0x000fca000bf04270 */
[----:B------:R-:W-:Y:S01]  /*0fe0*/  @!UP2 ULDC UR34, c[0x0][0x2c4] ;  /* 0x0000b1000022aab9 */ /* 0x000fe20000000800 */
[----:B------:R-:W-:-:S13]  /*0ff0*/  PLOP3.LUT P0, PT, PT, PT, UP0, 0x80, 0x0 ;  /* 0x000000000000781c */ /* 0x000fda0003f0f008 */
[----:B------:R-:W-:Y:S05]  /*1000*/  @!P0 BRA `(.L_x_1) ;  /* 0x00000080008c8947 */ /* 0x000fea0003800000 */
[----:B------:R-:W1:Y:S01]  /*1010*/  LDC R9, c[0x0][0x278] ;  /* 0x00009e00ff097b82 */ /* 0x000e620000000800 */
[----:B------:R-:W-:Y:S01]  /*1020*/  UISETP.NE.AND UP1, UPT, UR9, -0x1, UPT ;  /* 0xffffffff0900788c */ /* 0x000fe2000bf25270 */
[----:B------:R-:W-:Y:S01]  /*1030*/  IABS R7, UR56 ;  /* 0x0000003800077c13 */ /* 0x000fe20008000000 */
[----:B------:R-:W-:Y:S01]  /*1040*/  ULDC.64 UR10, c[0x0][0x228] ;  /* 0x00008a00000a7ab9 */ /* 0x000fe20000000a00 */
[----:B------:R-:W-:Y:S01]  /*1050*/  ULDC.64 UR12, c[0x0][0x488] ;  /* 0x00012200000c7ab9 */ /* 0x000fe20000000a00 */
[----:B------:R-:W-:Y:S02]  /*1060*/  UIMAD.WIDE.U32 UR22, UR47, UR10, URZ ;  /* 0x0000000a2f1672a5 */ /* 0x000fe4000f8e003f */
[----:B------:R-:W-:Y:S01]  /*1070*/  UIMAD UR10, UR58, UR10, URZ ;  /* 0x0000000a3a0a72a4 */ /* 0x000fe2000f8e023f */
[----:B------:R-:W2:Y:S01]  /*1080*/  S2UR UR5, SR_CTAID.X ;  /* 0x00000000000579c3 */ /* 0x000ea20000002500 */
[----:B------:R-:W-:Y:S02]  /*1090*/  UISETP.NE.AND UP0, UPT, UR35, -0x1, UPT ;  /* 0xffffffff2300788c */ /* 0x000fe4000bf05270 */
[----:B------:R-:W-:Y:S01]  /*10a0*/  UIMAD UR36, UR47, UR11, UR10 ;  /* 0x0000000b2f2472a4 */ /* 0x000fe2000f8e020a */
[----:B------:R-:W-:-:S02]  /*10b0*/  ULDC UR59, c[0x0][0x2d4] ;  /* 0x0000b500003b7ab9 */ /* 0x000fc40000000800 */
[----:B------:R-:W-:Y:S01]  /*10c0*/  @!UP1 ULDC.64 UR10, c[0x0][0x418] ;  /* 0x00010600000a9ab9 */ /* 0x000fe20000000a00 */
[----:B------:R-:W-:Y:S01]  /*10d0*/  USHF.R.S32.HI UR40, URZ, 0x1f, UR59 ;  /* 0x0000001f3f287899 */ /* 0x000fe2000801143b */
[----:B------:R-:W-:Y:S01]  /*10e0*/  ULDC UR61, c[0x0][0x2dc] ;  /* 0x0000b700003d7ab9 */ /* 0x000fe20000000800 */
[----:B------:R-:W-:Y:S01]  /*10f0*/  USHF.L.U32 UR14, UR47, 0x7, URZ ;  /* 0x000000072f0e7899 */ /* 0x000fe2000800063f */
[----:B------:R-:W-:Y:S01]  /*1100*/  ULDC UR60, c[0x0][0x270] ;  /* 0x00009c00003c7ab9 */ /* 0x000fe20000000800 */
[----:B------:R-:W-:Y:S02]  /*1110*/  USHF.L.U64.HI UR16, UR47, 0x7, UR58 ;  /* 0x000000072f107899 */ /* 0x000fe4000801023a */
[----:B------:R-:W-:Y:S01]  /*1120*/  @!UP1 UIMAD.WIDE.U32 UR38, UR47, UR10, URZ ;  /* 0x0000000a2f2692a5 */ /* 0x000fe2000f8e003f */
[----:B-1----:R-:W-:Y:S01]  /*1130*/  IABS R8, R9 ;  /* 0x0000000900087213 */ /* 0x002fe20000000000 */
[----:B------:R-:W-:Y:S01]  /*1140*/  @UP0 UIADD3 UR18, UR20, UR35, URZ ;  /* 0x0000002314120290 */ /* 0x000fe2000fffe03f */
[----:B------:R-:W-:Y:S01]  /*1150*/  ISETP.NE.AND P3, PT, R9, RZ, PT ;  /* 0x000000ff0900720c */ /* 0x000fe20003f65270 */
[----:B------:R-:W-:Y:S01]  /*1160*/  ULDC.64 UR32, c[0x0][0x240] ;  /* 0x0000900000207ab9 */ /* 0x000fe20000000a00 */
[----:B------:R-:W1:Y:S01]  /*1170*/  I2F.RP R4, R8 ;  /* 0x0000000800047306 */ /* 0x000e620000209400 */
[----:B------:R-:W-:Y:S01]  /*1180*/  @UP0 ULDC.64 UR26, c[0x0][0x248] ;  /* 0x00009200001a0ab9 */ /* 0x000fe20000000a00 */
[----:B------:R-:W-:-:S02]  /*1190*/  USEL UR37, UR14, URZ, UP2 ;  /* 0x0000003f0e257287 */ /* 0x000fc40009000000 */
[----:B--2---:R-:W-:Y:S02]  /*11a0*/  UIMAD.WIDE.U32 UR30, UR5, UR12, URZ ;  /* 0x0000000c051e72a5 */ /* 0x004fe4000f8e003f */
[----:B------:R-:W-:Y:S02]  /*11b0*/  USEL UR44, UR16, URZ, UP2 ;  /* 0x0000003f102c7287 */ /* 0x000fe40009000000 */
[----:B------:R-:W-:Y:S02]  /*11c0*/  UIMAD UR49, UR5, UR13, UR31 ;  /* 0x0000000d053172a4 */ /* 0x000fe4000f8e021f */
[----:B------:R-:W-:Y:S01]  /*11d0*/  @!UP1 UIMAD UR5, UR58, UR10, URZ ;  /* 0x0000000a3a0592a4 */ /* 0x000fe2000f8e023f */
[----:B------:R-:W-:Y:S01]  /*11e0*/  @UP1 ULDC.64 UR12, c[0x0][0x420] ;  /* 0x00010800000c1ab9 */ /* 0x000fe20000000a00 */
[----:B------:R-:W-:Y:S01]  /*11f0*/  UIADD3 UR52, UR23, UR36, URZ ;  /* 0x0000002417347290 */ /* 0x000fe2000fffe03f */
[----:B-1----:R-:W1:Y:S01]  /*1200*/  MUFU.RCP R4, R4 ;  /* 0x0000000400047308 */ /* 0x002e620000001000 */
[----:B------:R-:W-:-:S02]  /*1210*/  @!UP1 UIMAD UR45, UR47, UR11, UR5 ;  /* 0x0000000b2f2d92a4 */ /* 0x000fc4000f8e0205 */
[----:B------:R-:W-:Y:S02]  /*1220*/  UIADD3 UR5, UR34, 0x3f, URZ ;  /* 0x0000003f22057890 */ /* 0x000fe4000fffe03f */
[----:B------:R-:W-:Y:S02]  /*1230*/  @UP1 UIMAD.WIDE.U32 UR42, UR9, UR12, URZ ;  /* 0x0000000c092a12a5 */ /* 0x000fe4000f8e003f */
[----:B------:R-:W-:Y:S02]  /*1240*/  USHF.R.S32.HI UR17, URZ, 0x1f, UR5 ;  /* 0x0000001f3f117899 */ /* 0x000fe40008011405 */
[----:B------:R-:W-:Y:S02]  /*1250*/  @UP1 UIMAD UR50, UR9, UR13, UR43 ;  /* 0x0000000d093212a4 */ /* 0x000fe4000f8e022b */
[----:B------:R-:W-:Y:S02]  /*1260*/  ULEA.HI UR31, UR17, UR5, URZ, 0x6 ;  /* 0x00000005111f7291 */ /* 0x000fe4000f8f303f */
[----:B------:R-:W-:-:S02]  /*1270*/  UIMAD UR5, UR40, UR47, URZ ;  /* 0x0000002f280572a4 */ /* 0x000fc4000f8e023f */
[----:B------:R-:W-:Y:S01]  /*1280*/  UIMAD.WIDE UR10, UR61, UR60, URZ ;  /* 0x0000003c3d0a72a5 */ /* 0x000fe2000f8e023f */
[----:B-1----:R-:W-:Y:S01]  /*1290*/  VIADD R4, R4, 0xffffffe ;  /* 0x0ffffffe04047836 */ /* 0x002fe20000000000 */
[----:B------:R-:W-:Y:S02]  /*12a0*/  UIMAD.WIDE.U32 UR12, UR47, UR59, URZ ;  /* 0x0000003b2f0c72a5 */ /* 0x000fe4000f8e003f */
[----:B------:R-:W-:Y:S01]  /*12b0*/  UIMAD UR5, UR58, UR59, UR5 ;  /* 0x0000003b3a0572a4 */ /* 0x000fe2000f8e0205 */
[----:B------:R-:W1:Y:S01]  /*12c0*/  F2I.FTZ.U32.TRUNC.NTZ R5, R4 ;  /* 0x0000000400057305 */ /* 0x000e62000021f000 */
[----:B------:R-:W-:Y:S02]  /*12d0*/  UIMAD.WIDE.U32 UR14, UR9, UR32, URZ ;  /* 0x00000020090e72a5 */ /* 0x000fe4000f8e003f */
[----:B------:R-:W-:Y:S02]  /*12e0*/  UIMAD UR21, UR9, UR33, URZ ;  /* 0x00000021091572a4 */ /* 0x000fe4000f8e023f */
[----:B------:R-:W-:-:S02]  /*12f0*/  @UP0 UIMAD.WIDE.U32 UR16, UR18, UR26, URZ ;  /* 0x0000001a121002a5 */ /* 0x000fc4000f8e003f */
[----:B------:R-:W-:Y:S02]  /*1300*/  @UP0 UIMAD UR36, UR18, UR27, URZ ;  /* 0x0000001b122402a4 */ /* 0x000fe4000f8e023f */
[----:B------:R-:W-:Y:S02]  /*1310*/  UIMAD UR18, UR11, UR12, URZ ;  /* 0x0000000c0b1272a4 */ /* 0x000fe4000f8e023f */
[----:B------:R-:W-:Y:S02]  /*1320*/  UIADD3 UR5, UR13, UR5, URZ ;  /* 0x000000050d057290 */ /* 0x000fe4000fffe03f */
[----:B------:R-:W-:Y:S01]  /*1330*/  USEL UR57, UR22, UR14, !UP1 ;  /* 0x0000000e16397287 */ /* 0x000fe2000c800000 */
[----:B-1----:R-:W-:Y:S01]  /*1340*/  IMAD.MOV R4, RZ, RZ, -R5 ;  /* 0x000000ffff047224 */ /* 0x002fe200078e0a05 */
[----:B------:R-:W-:Y:S02]  /*1350*/  @UP1 UIADD3 UR52, UR15, UR21, URZ ;  /* 0x000000150f341290 */ /* 0x000fe4000fffe03f */
[----:B------:R-:W-:Y:S01]  /*1360*/  UIMAD.WIDE.U32 UR14, UR10, UR12, URZ ;  /* 0x0000000c0a0e72a5 */ /* 0x000fe2000f8e003f */
[----:B------:R-:W-:Y:S01]  /*1370*/  IMAD R6, R4, R8, RZ ;  /* 0x0000000804067224 */ /* 0x000fe200078e02ff */
[----:B------:R-:W-:Y:S01]  /*1380*/  UIMAD UR5, UR10, UR5, UR18 ;  /* 0x000000050a0572a4 */ /* 0x000fe2000f8e0212 */
[----:B------:R-:W-:Y:S01]  /*1390*/  IMAD.MOV.U32 R4, RZ, RZ, RZ ;  /* 0x000000ffff047224 */ /* 0x000fe200078e00ff */
[----:B------:R-:W-:-:S02]  /*13a0*/  UIMAD.WIDE.U32 UR12, UR10, UR9, URZ ;  /* 0x000000090a0c72a5 */ /* 0x000fc4000f8e003f */
[----:B------:R-:W-:Y:S01]  /*13b0*/  ULOP3.LUT UR18, UR31, 0xffffffc0, URZ, 0xc0, !UPT ;  /* 0xffffffc01f127892 */ /* 0x000fe2000f8ec03f */
[----:B------:R-:W-:Y:S01]  /*13c0*/  IMAD.HI.U32 R4, R5, R6, R4 ;  /* 0x0000000605047227 */ /* 0x000fe200078e0004 */
[----:B------:R-:W-:Y:S01]  /*13d0*/  MOV R5, R7 ;  /* 0x0000000700057202 */ /* 0x000fe20000000f00 */
[----:B------:R-:W-:Y:S02]  /*13e0*/  UIADD3 UR48, UR15, UR5, URZ ;  /* 0x000000050f307290 */ /* 0x000fe4000fffe03f */
[----:B------:R-:W-:Y:S02]  /*13f0*/  USEL UR55, UR14, UR12, !UP1 ;  /* 0x0000000c0e377287 */ /* 0x000fe4000c800000 */
[----:B------:R-:W-:Y:S01]  /*1400*/  IMAD.HI.U32 R4, R4, R5, RZ ;  /* 0x0000000504047227 */ /* 0x000fe200078e00ff */
[----:B------:R-:W-:Y:S01]  /*1410*/  UIMAD UR5, UR11, UR9, URZ ;  /* 0x000000090b0572a4 */ /* 0x000fe2000f8e023f */
[----:B------:R-:W-:Y:S02]  /*1420*/  ULDC.U8 UR24, c[0x0][0x3d8] ;  /* 0x0000f60000187ab9 */ /* 0x000fe40000000000 */
[----:B------:R-:W-:Y:S01]  /*1430*/  IMAD.MOV R6, RZ, RZ, -R4 ;  /* 0x000000ffff067224 */ /* 0x000fe200078e0a04 */
[----:B------:R-:W-:-:S02]  /*1440*/  UIADD3 UR14, UR18, -0x40, URZ ;  /* 0xffffffc0120e7890 */ /* 0x000fc4000fffe03f */
[----:B------:R-:W-:Y:S01]  /*1450*/  UISETP.NE.AND UP3, UPT, UR24, URZ, UPT ;  /* 0x0000003f1800728c */ /* 0x000fe2000bf65270 */
[C---:B------:R-:W-:Y:S01]  /*1460*/  IMAD R5, R8.reuse, R6, R5 ;  /* 0x0000000608057224 */ /* 0x040fe200078e0205 */
[----:B------:R-:W-:Y:S02]  /*1470*/  @UP1 UIADD3 UR48, UR13, UR5, URZ ;  /* 0x000000050d301290 */ /* 0x000fe4000fffe03f */
[----:B------:R-:W-:Y:S02]  /*1480*/  USHF.R.S32.HI UR40, URZ, 0x1f, UR14 ;  /* 0x0000001f3f287899 */ /* 0x000fe4000801140e */
[----:B------:R-:W-:Y:S01]  /*1490*/  ISETP.GT.U32.AND P1, PT, R8, R5, PT ;  /* 0x000000050800720c */ /* 0x000fe20003f24070 */
[----:B------:R-:W-:Y:S01]  /*14a0*/  UIADD3 UR5, UP2, UR14, UR37, URZ ;  /* 0x000000250e057290 */ /* 0x000fe2000ff5e03f */
[----:B------:R-:W-:Y:S01]  /*14b0*/  ULDC.U8 UR25, c[0x0][0x480] ;  /* 0x0001200000197ab9 */ /* 0x000fe20000000000 */
[----:B------:R-:W-:Y:S02]  /*14c0*/  @UP0 UIADD3 UR19, UR20, UR35, URZ ;  /* 0x0000002314130290 */ /* 0x000fe4000fffe03f */
[----:B------:R-:W-:-:S02]  /*14d0*/  UIADD3.X UR15, UR40, UR44, URZ, UP2, !UPT ;  /* 0x0000002c280f7290 */ /* 0x000fc400097fe43f */
[----:B------:R-:W-:Y:S01]  /*14e0*/  UIMAD UR11, UR11, UR5, URZ ;  /* 0x000000050b0b72a4 */ /* 0x000fe2000f8e023f */
[----:B------:R-:W-:Y:S01]  /*14f0*/  ULDC UR21, c[0x0][0x2c4] ;  /* 0x0000b10000157ab9 */ /* 0x000fe20000000800 */
[----:B------:R-:W-:-:S04]  /*1500*/  UISETP.NE.AND UP4, UPT, UR25, URZ, UPT ;  /* 0x0000003f1900728c */ /* 0x000fc8000bf85270 */
[----:B------:R-:W-:Y:S01]  /*1510*/  @!P1 IMAD.IADD R5, R5, 0x1, -R8 ;  /* 0x0000000105059824 */ /* 0x000fe200078e0a08 */
[----:B------:R-:W-:Y:S01]  /*1520*/  @!P1 IADD3 R4, R4, 0x1, RZ ;  /* 0x0000000104049810 */ /* 0x000fe20007ffe0ff */
[----:B------:R-:W-:Y:S01]  /*1530*/  UIMAD UR15, UR10, UR15, UR11 ;  /* 0x0000000f0a0f72a4 */ /* 0x000fe2000f8e020b */
[----:B------:R-:W-:Y:S01]  /*1540*/  PLOP3.LUT P1, PT, PT, PT, UP0, 0x80, 0x0 ;  /* 0x000000000000781c */ /* 0x000fe20003f2f008 */
[----:B------:R-:W-:Y:S01]  /*1550*/  @UP0 ULDC.64 UR24, c[0x0][0x250] ;  /* 0x0000940000180ab9 */ /* 0x000fe20000000a00 */
[----:B------:R-:W-:Y:S01]  /*1560*/  ISETP.GE.U32.AND P0, PT, R5, R8, PT ;  /* 0x000000080500720c */ /* 0x000fe20003f06070 */
[----:B------:R-:W-:Y:S01]  /*1570*/  @UP3 UIMAD UR11, UR47, UR21, URZ ;  /* 0x000000152f0b32a4 */ /* 0x000fe2000f8e023f */
[----:B------:R-:W-:Y:S01]  /*1580*/  LOP3.LUT R5, R9, UR56, RZ, 0x3c, !PT ;  /* 0x0000003809057c12 */ /* 0x000fe2000f8e3cff */
[----:B------:R-:W-:Y:S02]  /*1590*/  @UP0 UIMAD.WIDE.U32 UR12, UR19, UR24, URZ ;  /* 0x00000018130c02a5 */ /* 0x000fe4000f8e003f */
[----:B------:R-:W-:Y:S01]  /*15a0*/  UIMAD.WIDE.U32 UR22, UR10, UR5, URZ ;  /* 0x000000050a1672a5 */ /* 0x000fe2000f8e003f */
[----:B------:R-:W-:Y:S01]  /*15b0*/  ISETP.GE.AND P2, PT, R5, RZ, PT ;  /* 0x000000ff0500720c */ /* 0x000fe20003f46270 */
[----:B------:R-:W-:-:S02]  /*15c0*/  @UP3 USEL UR11, UR11, UR9, !UP1 ;  /* 0x000000090b0b3287 */ /* 0x000fc4000c800000 */
[----:B------:R-:W-:Y:S02]  /*15d0*/  UIMAD UR51, UR56, UR61, URZ ;  /* 0x0000003d383372a4 */ /* 0x000fe4000f8e023f */
[----:B------:R-:W-:Y:S02]  /*15e0*/  @UP0 UIMAD UR19, UR19, UR25, URZ ;  /* 0x00000019131302a4 */ /* 0x000fe4000f8e023f */
[----:B------:R-:W-:Y:S01]  /*15f0*/  @P0 VIADD R4, R4, 0x1 ;  /* 0x0000000104040836 */ /* 0x000fe20000000000 */
[----:B------:R-:W-:Y:S01]  /*1600*/  @!UP3 UIMAD UR10, UR47, UR60, UR56 ;  /* 0x0000003c2f0ab2a4 */ /* 0x000fe2000f8e0238 */
[----:B------:R-:W-:Y:S01]  /*1610*/  PLOP3.LUT P0, PT, PT, PT, UP3, 0x80, 0x0 ;  /* 0x000000000000781c */ /* 0x000fe20003f0f038 */
[----:B------:R-:W-:Y:S01]  /*1620*/  @UP3 ULDC UR5, c[0x0][0x2e4] ;  /* 0x0000b90000053ab9 */ /* 0x000fe20000000800 */
[----:B------:R-:W-:Y:S01]  /*1630*/  IMAD.MOV.U32 R18, RZ, RZ, R4 ;  /* 0x000000ffff127224 */ /* 0x000fe200078e0004 */
[----:B------:R-:W-:Y:S02]  /*1640*/  @!UP1 UIADD3 UR50, UR39, UR45, URZ ;  /* 0x0000002d27329290 */ /* 0x000fe4000fffe03f */
[----:B------:R-:W-:-:S02]  /*1650*/  @UP3 UIMAD UR18, UR56, UR5, UR11 ;  /* 0x00000005381232a4 */ /* 0x000fc4000f8e020b */
[----:B------:R-:W-:Y:S01]  /*1660*/  @UP0 UIADD3 UR37, UR17, UR36, URZ ;  /* 0x0000002411250290 */ /* 0x000fe2000fffe03f */
[----:B------:R-:W-:Y:S01]  /*1670*/  @!P2 IADD3 R18, -R18, RZ, RZ ;  /* 0x000000ff1212a210 */ /* 0x000fe20007ffe1ff */
[----:B------:R-:W-:Y:S01]  /*1680*/  USHF.R.S32.HI UR41, URZ, 0x1f, UR29 ;  /* 0x0000001f3f297899 */ /* 0x000fe2000801141d */
[----:B------:R-:W-:Y:S01]  /*1690*/  @!P3 LOP3.LUT R18, RZ, R9, RZ, 0x33, !PT ;  /* 0x00000009ff12b212 */ /* 0x000fe200078e33ff */
[----:B------:R-:W-:Y:S02]  /*16a0*/  USEL UR54, UR30, URZ, UP4 ;  /* 0x0000003f1e367287 */ /* 0x000fe4000a000000 */
[----:B------:R-:W-:Y:S02]  /*16b0*/  USHF.R.S32.HI UR53, URZ, 0x1f, UR51 ;  /* 0x0000001f3f357899 */ /* 0x000fe40008011433 */
[----:B------:R-:W-:Y:S02]  /*16c0*/  USHF.R.S32.HI UR46, URZ, 0x6, UR31 ;  /* 0x000000063f2e7899 */ /* 0x000fe4000801141f */
[----:B------:R-:W-:-:S02]  /*16d0*/  @UP0 UIADD3 UR45, UR13, UR19, URZ ;  /* 0x000000130d2d0290 */ /* 0x000fc4000fffe03f */
[----:B------:R-:W-:Y:S02]  /*16e0*/  USEL UR49, UR49, URZ, UP4 ;  /* 0x0000003f31317287 */ /* 0x000fe4000a000000 */
[----:B------:R-:W-:Y:S02]  /*16f0*/  @!UP3 UIMAD UR18, UR10, UR21, URZ ;  /* 0x000000150a12b2a4 */ /* 0x000fe4000f8e023f */
[----:B------:R-:W-:Y:S01]  /*1700*/  UIADD3 UR15, UR23, UR15, URZ ;  /* 0x0000000f170f7290 */ /* 0x000fe2000fffe03f */
[----:B------:R-:W-:Y:S01]  /*1710*/  @UP0 UMOV UR36, UR16 ;  /* 0x0000001000240c82 */ /* 0x000fe20008000000 */
[----:B------:R-:W-:Y:S01]  /*1720*/  @UP0 UMOV UR44, UR12 ;  /* 0x0000000c002c0c82 */ /* 0x000fe20008000000 */
[----:B------:R-:W-:Y:S09]  /*1730*/  @P1 BRA `(.L_x_2) ;  /* 0x0000000000301947 */ /* 0x000ff20003800000 */
[----:B------:R-:W-:Y:S01]  /*1740*/  USHF.R.S32.HI UR5, URZ, 0x1f, UR20 ;  /* 0x0000001f3f057899 */ /* 0x000fe20008011414 */
[----:B------:R-:W-:Y:S01]  /*1750*/  ULDC.64 UR26, c[0x0][0x248] ;  /* 0x00009200001a7ab9 */ /* 0x000fe20000000a00 */
[----:B------:R-:W-:Y:S02]  /*1760*/  ULDC.64 UR12, c[0x0][0x230] ;  /* 0x00008c00000c7ab9 */ /* 0x000fe40000000a00 */
[----:B------:R-:W-:Y:S02]  /*1770*/  UIMAD UR5, UR5, UR26, URZ ;  /* 0x0000001a050572a4 */ /* 0x000fe4000f8e023f */
[----:B------:R-:W-:Y:S02]  /*1780*/  UIMAD.WIDE.U32 UR10, UR20, UR26, URZ ;  /* 0x0000001a140a72a5 */ /* 0x000fe4000f8e003f */
[----:B------:R-:W-:-:S04]  /*1790*/  UIMAD UR5, UR20, UR27, UR5 ;  /* 0x0000001b140572a4 */ /* 0x000fc8000f8e0205 */
[----:B------:R-:W-:Y:S02]  /*17a0*/  UIADD3 UR11, UR11, UR5, URZ ;  /* 0x000000050b0b7290 */ /* 0x000fe4000fffe03f */
[----:B------:R-:W-:Y:S02]  /*17b0*/  UIMAD UR5, UR58, UR12, URZ ;  /* 0x0000000c3a0572a4 */ /* 0x000fe4000f8e023f */
[----:B------:R-:W-:Y:S02]  /*17c0*/  UIMAD.WIDE.U32 UR10, UR47, UR12, UR10 ;  /* 0x0000000c2f0a72a5 */ /* 0x000fe4000f8e000a */
[----:B------:R-:W-:-:S04]  /*17d0*/  UIMAD UR5, UR47, UR13, UR5 ;  /* 0x0000000d2f0572a4 */ /* 0x000fc8000f8e0205 */
[----:B------:R-:W-:Y:S01]  /*17e0*/  UIADD3 UR37, UR11, UR5, URZ ;  /* 0x000000050b257290 */ /* 0x000fe2000fffe03f */
[----:B------:R-:W-:-:S11]  /*17f0*/  UMOV UR36, UR10 ;  /* 0x0000000a00247c82 */ /* 0x000fd60008000000 */
.L_x_2:
[----:B------:R-:W-:Y:S05]  /*1800*/  @P1 BRA `(.L_x_3) ;  /* 0x0000000000301947 */ /* 0x000fea0003800000 */
        /* <DEDUP_REMOVED lines=12> */
.L_x_3:
[----:B------:R-:W-:Y:S01]  /*18d0*/  @UP1 UMOV UR10, UR42 ;  /* 0x0000002a000a1c82 */ /* 0x000fe20008000000 */
[----:B------:R-:W-:Y:S01]  /*18e0*/  @!UP1 UMOV UR10, UR38 ;  /* 0x00000026000a9c82 */ /* 0x000fe20008000000 */
[----:B------:R-:W-:Y:S01]  /*18f0*/  SHF.R.S32.HI R27, RZ, 0x1f, R18 ;  /* 0x0000001fff1b7819 */ /* 0x000fe20000011412 */
[----:B------:R-:W-:Y:S06]  /*1900*/  @!P0 BRA `(.L_x_4) ;  /* 0x00000000001c8947 */ /* 0x000fec0003800000 */
[----:B------:R-:W-:Y:S01]  /*1910*/  @!UP1 UIMAD UR9, UR47, UR59, URZ ;  /* 0x0000003b2f0992a4 */ /* 0x000fe2000f8e023f */
[----:B------:R-:W-:Y:S01]  /*1920*/  ULDC UR5, c[0x0][0x2c0] ;  /* 0x0000b00000057ab9 */ /* 0x000fe20000000800 */
[----:B------:R-:W-:Y:S02]  /*1930*/  ULDC UR11, c[0x0][0x2e4] ;  /* 0x0000b900000b7ab9 */ /* 0x000fe40000000800 */
[----:B------:R-:W-:Y:S02]  /*1940*/  ULEA UR11, UR5, UR11, 0x7 ;  /* 0x0000000b050b7291 */ /* 0x000fe4000f8e383f */
[----:B------:R-:W-:-:S04]  /*1950*/  ULEA UR5, UR47, UR9, 0x7 ;  /* 0x000000092f057291 */ /* 0x000fc8000f8e383f */
[----:B------:R-:W-:Y:S01]  /*1960*/  UIMAD UR5, UR11, UR56, UR5 ;  /* 0x000000380b0572a4 */ /* 0x000fe2000f8e0205 */
[----:B------:R-:W-:Y:S11]  /*1970*/  BRA `(.L_x_5) ;  /* 0x0000000000087947 */ /* 0x000ff60003800000 */
.L_x_4:
[----:B------:R-:W-:-:S04]  /*1980*/  UIMAD UR5, UR47, UR60, UR56 ;  /* 0x0000003c2f0572a4 */ /* 0x000fc8000f8e0238 */
[----:B------:R-:W-:-:S12]  /*1990*/  UIMAD UR5, UR5, UR59, URZ ;  /* 0x0000003b050572a4 */ /* 0x000fd8000f8e023f */
.L_x_5:
[----:B------:R-:W2:Y:S01]  /*19a0*/  LDL.64 R4, [R1+0x48] ;  /* 0x0000480001047983 */ /* 0x000ea20000100a00 */
[----:B------:R-:W1:Y:S03]  /*19b0*/  LDC.64 R20, c[0x0][0x420] ;  /* 0x00010800ff147b82 */ /* 0x000e660000000a00 */
[----:B------:R3:W2:Y:S01]  /*19c0*/  LDL.64 R34, [R1+0x48] ;  /* 0x0000480001227983 */ /* 0x0006a20000100a00 */
[----:B------:R-:W-:Y:S01]  /*19d0*/  UIADD3 UR9, UR14, UR5, URZ ;  /* 0x000000050e097290 */ /* 0x000fe2000fffe03f */
[----:B------:R-:W-:Y:S01]  /*19e0*/  BSSY B1, `(.L_x_1) ;  /* 0x0000785000017945 */ /* 0x000fe20003800000 */
[----:B------:R-:W-:Y:S01]  /*19f0*/  USHF.R.S32.HI UR43, URZ, 0x1f, UR56 ;  /* 0x0000001f3f2b7899 */ /* 0x000fe20008011438 */
[----:B------:R-:W4:Y:S01]  /*1a00*/  S2R R30, SR_TID.X ;  /* 0x00000000001e7919 */ /* 0x000f220000002100 */
[----:B------:R-:W-:Y:S01]  /*1a10*/  ULDC.64 UR30, c[0x0][0x478] ;  /* 0x00011e00001e7ab9 */ /* 0x000fe20000000a00 */
[----:B------:R-:W-:-:S02]  /*1a20*/  UIMAD UR13, UR61, UR60, URZ ;  /* 0x0000003c3d0d72a4 */ /* 0x000fc4000f8e023f */
[----:B------:R-:W-:Y:S02]  /*1a30*/  UIMAD.WIDE UR30, UR9, 0x4, UR30 ;  /* 0x00000004091e78a5 */ /* 0x000fe4000f8e021e */
[----:B------:R-:W-:Y:S01]  /*1a40*/  UIADD3 UR12, -UR8, UR34, UR29 ;  /* 0x00000022080c7290 */ /* 0x000fe2000fffe11d */
[----:B------:R-:W-:Y:S01]  /*1a50*/  ULDC UR16, c[0x0][0x398] ;  /* 0x0000e60000107ab9 */ /* 0x000fe20000000800 */
[----:B------:R-:W-:Y:S02]  /*1a60*/  ULDC.64 UR38, c[0x0][0x258] ;  /* 0x0000960000267ab9 */ /* 0x000fe40000000a00 */
[----:B------:R-:W-:Y:S02]  /*1a70*/  UIADD3 UR12, UR12, -UR16, URZ ;  /* 0x800000100c0c7290 */ /* 0x000fe4000fffe03f */
[----:B------:R-:W-:Y:S01]  /*1a80*/  UIADD3 UR42, UR14, UR18, URZ ;  /* 0x000000120e2a7290 */ /* 0x000fe2000fffe03f */
[----:B------:R-:W-:Y:S02]  /*1a90*/  ULDC.64 UR16, c[0x0][0x3e0] ;  /* 0x0000f80000107ab9 */ /* 0x000fe40000000a00 */
[----:B------:R-:W-:Y:S01]  /*1aa0*/  ULDC.64 UR18, c[0x0][0x210] ;  /* 0x0000840000127ab9 */ /* 0x000fe20000000a00 */
[----:B------:R-:W-:Y:S01]  /*1ab0*/  ULDC.64 UR60, c[0x0][0x2b0] ;  /* 0x0000ac00003c7ab9 */ /* 0x000fe20000000a00 */
[----:B-1----:R-:W-:Y:S01]  /*1ac0*/  IMAD R6, R20, UR40, RZ ;  /* 0x0000002814067c24 */ /* 0x002fe2000f8e02ff */
[----:B------:R-:W-:-:S03]  /*1ad0*/  UIADD3 UR5, UR46, -0x1, URZ ;  /* 0xffffffff2e057890 */ /* 0x000fc6000fffe03f */
[----:B------:R-:W-:Y:S01]  /*1ae0*/  IMAD R8, R21, UR14, R6 ;  /* 0x0000000e15087c24 */ /* 0x000fe2000f8e0206 */
[----:B----4-:R-:W-:-:S04]  /*1af0*/  SHF.R.S32.HI R32, RZ, 0x1f, R30 ;  /* 0x0000001fff207819 */ /* 0x010fc8000001141e */
[CC--:B------:R-:W-:Y:S02]  /*1b00*/  LEA.HI R28, R32.reuse, R30.reuse, RZ, 0x3 ;  /* 0x0000001e201c7211 */ /* 0x0c0fe400078f18ff */
[----:B------:R-:W-:-:S04]  /*1b10*/  LEA.HI R14, R32, R30, RZ, 0x5 ;  /* 0x0000001e200e7211 */ /* 0x000fc800078f28ff */
[----:B------:R-:W-:Y:S01]  /*1b20*/  SHF.R.S32.HI R26, RZ, 0x5, R14 ;  /* 0x00000005ff1a7819 */ /* 0x000fe2000001140e */
[----:B--2---:R-:W-:-:S05]  /*1b30*/  IMAD.MOV.U32 R34, RZ, RZ, R4 ;  /* 0x000000ffff227224 */ /* 0x004fca00078e0004 */
[----:B------:R-:W-:Y:S02]  /*1b40*/  SHF.R.S32.HI R35, RZ, 0x1f, R34 ;  /* 0x0000001fff237819 */ /* 0x000fe40000011422 */
[----:B------:R-:W-:Y:S01]  /*1b50*/  IADD3 R4, P0, R34, UR10, RZ ;  /* 0x0000000a22047c10 */ /* 0x000fe2000ff1e0ff */
[----:B------:R-:W-:Y:S02]  /*1b60*/  ULDC.64 UR10, c[0x0][0x428] ;  /* 0x00010a00000a7ab9 */ /* 0x000fe40000000a00 */
[----:B------:R-:W-:Y:S01]  /*1b70*/  UIMAD UR9, UR43, UR10, URZ ;  /* 0x0000000a2b0972a4 */ /* 0x000fe2000f8e023f */
[----:B------:R-:W-:Y:S01]  /*1b80*/  IADD3.X R5, R35, UR50, RZ, P0, !PT ;  /* 0x0000003223057c10 */ /* 0x000fe200087fe4ff */
[----:B------:R-:W-:Y:S01]  /*1b90*/  IMAD.U32 R12, RZ, RZ, UR10 ;  /* 0x0000000aff0c7e24 */ /* 0x000fe2000f8e00ff */
[----:B------:R3:W-:Y:S01]  /*1ba0*/  STL [R1+0x4c], R35 ;  /* 0x00004c2301007387 */ /* 0x0007e20000100800 */
[----:B------:R-:W-:Y:S01]  /*1bb0*/  UIMAD UR21, UR56, UR11, UR9 ;  /* 0x0000000b381572a4 */ /* 0x000fe2000f8e0209 */
[----:B------:R-:W-:Y:S01]  /*1bc0*/  IMAD.WIDE.U32 R6, R20, UR14, R4 ;  /* 0x0000000e14067c25 */ /* 0x000fe2000f8e0004 */
[----:B------:R-:W-:Y:S01]  /*1bd0*/  SHF.R.S32.HI R4, RZ, 0x3, R28 ;  /* 0x00000003ff047819 */ /* 0x000fe2000001141c */
[----:B------:R-:W-:-:S02]  /*1be0*/  USHF.L.U32 UR9, UR13, 0x6, URZ ;  /* 0x000000060d097899 */ /* 0x000fc4000800063f */
[----:B------:R-:W-:Y:S01]  /*1bf0*/  IMAD.IADD R7, R7, 0x1, R8 ;  /* 0x0000000107077824 */ /* 0x000fe200078e0208 */
[----:B------:R-:W-:Y:S01]  /*1c00*/  SHF.R.S32.HI R31, RZ, 0x1f, R4 ;  /* 0x0000001fff1f7819 */ /* 0x000fe20000011404 */
[----:B------:R-:W-:Y:S01]  /*1c10*/  UIADD3 UR10, UP2, UP1, UR22, UR9, UR51 ;  /* 0x00000009160a7290 */ /* 0x000fe2000f95e033 */
[----:B------:R-:W-:Y:S01]  /*1c20*/  IADD3 R5, P0, R4, UR14, RZ ;  /* 0x0000000e04057c10 */ /* 0x000fe2000ff1e0ff */
[----:B------:R-:W-:Y:S01]  /*1c30*/  USHF.R.S32.HI UR9, URZ, 0x1f, UR9 ;  /* 0x0000001f3f097899 */ /* 0x000fe20008011409 */
[----:B------:R-:W-:Y:S01]  /*1c40*/  LOP3.LUT R8, R14, 0xffffffe0, RZ, 0xc0, !PT ;  /* 0xffffffe00e087812 */ /* 0x000fe200078ec0ff */
[----:B------:R-:W-:Y:S01]  /*1c50*/  ULDC.64 UR22, c[0x0][0x400] ;  /* 0x0001000000167ab9 */ /* 0x000fe20000000a00 */
[----:B------:R-:W-:Y:S01]  /*1c60*/  IADD3.X R9, R31, UR40, RZ, P0, !PT ;  /* 0x000000281f097c10 */ /* 0x000fe200087fe4ff */
[----:B------:R-:W-:Y:S01]  /*1c70*/  UIADD3.X UR9, UR15, UR9, UR53, UP2, UP1 ;  /* 0x000000090f097290 */ /* 0x000fe200097e2435 */
[----:B------:R-:W-:Y:S01]  /*1c80*/  IMAD.WIDE.U32 R10, R5, UR32, R34 ;  /* 0x00000020050a7c25 */ /* 0x000fe2000f8e0022 */
[----:B------:R-:W-:-:S02]  /*1c90*/  UIADD3 UR10, UP2, UP1, UR54, UR10, UR55 ;  /* 0x0000000a360a7290 */ /* 0x000fc4000f95e037 */
[----:B------:R-:W-:Y:S01]  /*1ca0*/  USHF.R.S32.HI UR15, URZ, 0x1f, UR12 ;  /* 0x0000001f3f0f7899 */ /* 0x000fe2000801140c */
[----:B------:R-:W-:Y:S01]  /*1cb0*/  IMAD.IADD R22, R30, 0x1, -R8 ;  /* 0x000000011e167824 */ /* 0x000fe200078e0a08 */
[----:B------:R-:W-:Y:S01]  /*1cc0*/  UIADD3.X UR9, UR49, UR9, UR48, UP2, UP1 ;  /* 0x0000000931097290 */ /* 0x000fe200097e2430 */
[----:B------:R-:W-:Y:S01]  /*1cd0*/  IMAD R9, R9, UR32, RZ ;  /* 0x0000002009097c24 */ /* 0x000fe2000f8e02ff */
[----:B------:R-:W-:Y:S01]  /*1ce0*/  IADD3 R10, P2, R10, UR57, RZ ;  /* 0x000000390a0a7c10 */ /* 0x000fe2000ff5e0ff */
[----:B------:R-:W-:Y:S01]  /*1cf0*/  IMAD R8, R26, UR13, R22 ;  /* 0x0000000d1a087c24 */ /* 0x000fe2000f8e0216 */
[----:B------:R-:W-:Y:S01]  /*1d00*/  UIMAD UR11, UR43, UR38, URZ ;  /* 0x000000262b0b72a4 */ /* 0x000fe2000f8e023f */
[----:B------:R-:W-:Y:S01]  /*1d10*/  IMAD R13, R5, UR33, R9 ;  /* 0x00000021050d7c24 */ /* 0x000fe2000f8e0209 */
[----:B------:R-:W-:Y:S01]  /*1d20*/  ULEA.HI UR15, UR15, UR12, URZ, 0x6 ;  /* 0x0000000c0f0f7291 */ /* 0x000fe2000f8f303f */
[----:B------:R-:W-:Y:S01]  /*1d30*/  IMAD.WIDE.U32 R6, R12, UR56, R6 ;  /* 0x000000380c067c25 */ /* 0x000fe2000f8e0006 */
[C---:B------:R-:W-:Y:S01]  /*1d40*/  IADD3 R5, P0, R8.reuse, UR10, RZ ;  /* 0x0000000a08057c10 */ /* 0x040fe2000ff1e0ff */
[----:B------:R-:W-:Y:S01]  /*1d50*/  UMOV UR12, UR30 ;  /* 0x0000001e000c7c82 */ /* 0x000fe20008000000 */
[----:B------:R-:W-:Y:S01]  /*1d60*/  IADD3.X R11, R11, UR52, R13, P2, !PT ;  /* 0x000000340b0b7c10 */ /* 0x000fe200097fe40d */
[----:B------:R-:W-:Y:S01]  /*1d70*/  VIADD R9, R7, UR21 ;  /* 0x0000001507097c36 */ /* 0x000fe20008000000 */
[----:B------:R-:W-:Y:S01]  /*1d80*/  LEA.HI.X.SX32 R8, R8, UR9, 0x1, P0 ;  /* 0x0000000908087c11 */ /* 0x000fe200080f0eff */
[----:B------:R-:W-:Y:S01]  /*1d90*/  UIMAD UR9, UR56, UR39, UR11 ;  /* 0x00000027380972a4 */ /* 0x000fe2000f8e020b */
[----:B------:R-:W-:Y:S01]  /*1da0*/  LEA R16, P0, R5, UR22, 0x2 ;  /* 0x0000001605107c11 */ /* 0x000fe2000f8010ff */
[----:B------:R-:W-:Y:S01]  /*1db0*/  USHF.R.S32.HI UR15, URZ, 0x6, UR15 ;  /* 0x000000063f0f7899 */ /* 0x000fe2000801140f */
[----:B------:R-:W-:-:S02]  /*1dc0*/  UMOV UR11, UR31 ;  /* 0x0000001f000b7c82 */ /* 0x000fc40008000000 */
[----:B------:R-:W-:Y:S01]  /*1dd0*/  LEA.HI.X R17, R5, UR23, R8, 0x2, P0 ;  /* 0x0000001705117c11 */ /* 0x000fe200080f1408 */
[----:B------:R-:W-:Y:S01]  /*1de0*/  IMAD.MOV.U32 R8, RZ, RZ, R6 ;  /* 0x000000ffff087224 */ /* 0x000fe200078e0006 */
[----:B------:R-:W-:Y:S01]  /*1df0*/  UISETP.LT.AND UP1, UPT, URZ, UR15, UPT ;  /* 0x0000000f3f00728c */ /* 0x000fe2000bf21270 */
[-C--:B------:R-:W-:Y:S01]  /*1e00*/  IMAD R5, R31, R20.reuse, RZ ;  /* 0x000000141f057224 */ /* 0x080fe200078e02ff */
[----:B------:R-:W-:Y:S01]  /*1e10*/  UIMAD.WIDE UR22, UR42, 0x4, UR60 ;  /* 0x000000042a1678a5 */ /* 0x000fe2000f8e023c */
[----:B------:R-:W-:Y:S01]  /*1e20*/  IMAD.U32 R6, RZ, RZ, UR38 ;  /* 0x00000026ff067e24 */ /* 0x000fe2000f8e00ff */
[----:B------:R-:W-:Y:S01]  /*1e30*/  USEL UR15, URZ, UR15, !UP1 ;  /* 0x0000000f3f0f7287 */ /* 0x000fe2000c800000 */
[C---:B------:R-:W-:Y:S01]  /*1e40*/  IMAD R5, R4.reuse, R21, R5 ;  /* 0x0000001504057224 */ /* 0x040fe200078e0205 */
[----:B------:R3:W-:Y:S01]  /*1e50*/  STL.64 [R1+0x30], R16 ;  /* 0x0000301001007387 */ /* 0x0007e20000100a00 */
[----:B------:R-:W-:Y:S01]  /*1e60*/  IMAD.WIDE.U32 R8, R4, R20, R8 ;  /* 0x0000001404087225 */ /* 0x000fe200078e0008 */
[----:B------:R-:W-:Y:S01]  /*1e70*/  UISETP.GT.AND UP1, UPT, UR46, UR15, UPT ;  /* 0x0000000f2e00728c */ /* 0x000fe2000bf24270 */
[----:B------:R-:W-:-:S02]  /*1e80*/  UMOV UR10, UR22 ;  /* 0x00000016000a7c82 */ /* 0x000fc40008000000 */
[----:B------:R-:W-:Y:S01]  /*1e90*/  IMAD.WIDE.U32 R10, R6, UR56, R10 ;  /* 0x00000038060a7c25 */ /* 0x000fe2000f8e000a */
[----:B------:R-:W-:Y:S02]  /*1ea0*/  LEA R38, P2, R8, UR16, 0x1 ;  /* 0x0000001008267c11 */ /* 0x000fe4000f8408ff */
[----:B------:R-:W-:Y:S01]  /*1eb0*/  PLOP3.LUT P0, PT, PT, PT, UP1, 0x80, 0x0 ;  /* 0x000000000000781c */ /* 0x000fe20003f0f018 */
[----:B------:R-:W-:Y:S01]  /*1ec0*/  IMAD.IADD R23, R9, 0x1, R5 ;  /* 0x0000000109177824 */ /* 0x000fe200078e0205 */
[----:B------:R-:W-:Y:S01]  /*1ed0*/  LEA R36, P3, R10, UR18, 0x1 ;  /* 0x000000120a247c11 */ /* 0x000fe2000f8608ff */
[----:B------:R-:W-:Y:S01]  /*1ee0*/  VIADD R25, R11, UR9 ;  /* 0x000000090b197c36 */ /* 0x000fe20008000000 */
[----:B------:R-:W-:Y:S02]  /*1ef0*/  UMOV UR9, UR23 ;  /* 0x0000001700097c82 */ /* 0x000fe40008000000 */
[----:B------:R-:W-:Y:S02]  /*1f00*/  LEA.HI.X R39, R8, UR17, R23, 0x1, P2 ;  /* 0x0000001108277c11 */ /* 0x000fe400090f0c17 */
[----:B------:R-:W-:-:S03]  /*1f10*/  LEA.HI.X R37, R10, UR19, R25, 0x1, P3 ;  /* 0x000000130a257c11 */ /* 0x000fc600098f0c19 */
[----:B------:R3:W-:Y:S04]  /*1f20*/  STL.64 [R1+0x38], R38 ;  /* 0x0000382601007387 */ /* 0x0007e80000100a00 */
[----:B------:R3:W-:Y:S01]  /*1f30*/  STL.64 [R1+0x40], R36 ;  /* 0x0000402401007387 */ /* 0x0007e20000100a00 */
[----:B------:R-:W-:Y:S05]  /*1f40*/  @P0 BRA `(.L_x_6) ;  /* 0x00000008005c0947 */ /* 0x000fea0003800000 */
[----:B------:R-:W-:Y:S01]  /*1f50*/  @UP0 UIADD3 UR5, UR20, UR35, URZ ;  /* 0x0000002314050290 */ /* 0x000fe2000fffe03f */
[----:B------:R-:W-:-:S03]  /*1f60*/  @UP0 ULDC.64 UR12, c[0x0][0x450] ;  /* 0x00011400000c0ab9 */ /* 0x000fc60000000a00 */
[----:B------:R-:W-:Y:S02]  /*1f70*/  @UP0 UIMAD.WIDE.U32 UR10, UR5, UR12, URZ ;  /* 0x0000000c050a02a5 */ /* 0x000fe4000f8e003f */
[----:B------:R-:W-:-:S04]  /*1f80*/  @UP0 UIMAD UR5, UR5, UR13, URZ ;  /* 0x0000000d050502a4 */ /* 0x000fc8000f8e023f */
[----:B------:R-:W-:Y:S01]  /*1f90*/  @UP0 UIADD3 UR18, UR11, UR5, URZ ;  /* 0x000000050b120290 */ /* 0x000fe2000fffe03f */
[----:B------:R-:W-:Y:S01]  /*1fa0*/  @UP0 UMOV UR9, UR10 ;  /* 0x0000000a00090c82 */ /* 0x000fe20008000000 */
[----:B------:R-:W-:Y:S10]  /*1fb0*/  @P1 BRA `(.L_x_7) ;  /* 0x0000000000301947 */ /* 0x000ff40003800000 */
        /* <DEDUP_REMOVED lines=12> */
.L_x_7:
        /* <DEDUP_REMOVED lines=19> */
.L_x_8:
[----:B------:R1:W5:Y:S04]  /*21b0*/  LDL R14, [R1+0x68] ;  /* 0x00006800010e7983 */ /* 0x0003680000100800 */
[----:B------:R1:W5:Y:S01]  /*21c0*/  LDL R13, [R1+0x6c] ;  /* 0x00006c00010d7983 */ /* 0x0003620000100800 */
[----:B------:R-:W-:Y:S01]  /*21d0*/  UIMAD UR5, UR41, UR12, URZ ;  /* 0x0000000c290572a4 */ /* 0x000fe2000f8e023f */
[----:B------:R-:W-:Y:S01]  /*21e0*/  IMAD.U32 R6, RZ, RZ, UR12 ;  /* 0x0000000cff067e24 */ /* 0x000fe2000f8e00ff */
[----:B------:R-:W-:Y:S01]  /*21f0*/  UIMAD UR8, UR28, -0x40, UR8 ;  /* 0xffffffc01c0878a4 */ /* 0x000fe2000f8e0208 */
[----:B------:R-:W-:Y:S01]  /*2200*/  BSSY B0, `(.L_x_9) ;  /* 0x0000021000007945 */ /* 0x000fe20003800000 */
[----:B------:R-:W-:Y:S01]  /*2210*/  UIMAD UR5, UR29, UR13, UR5 ;  /* 0x0000000d1d0572a4 */ /* 0x000fe2000f8e0205 */
[----:B------:R-:W-:Y:S01]  /*2220*/  IMAD.WIDE.U32 R6, R6, UR29, R34 ;  /* 0x0000001d06067c25 */ /* 0x000fe2000f8e0022 */
[----:B------:R-:W-:Y:S01]  /*2230*/  USHF.R.S32.HI UR19, URZ, 0x1f, UR56 ;  /* 0x0000001f3f137899 */ /* 0x000fe20008011438 */
[----:B------:R-:W-:Y:S01]  /*2240*/  ULDC.64 UR14, c[0x0][0x468] ;  /* 0x00011a00000e7ab9 */ /* 0x000fe20000000a00 */
[----:B------:R-:W-:-:S02]  /*2250*/  ISETP.GE.AND P4, PT, R4, UR8, PT ;  /* 0x0000000804007c0c */ /* 0x000fc4000bf86270 */
[----:B------:R-:W-:Y:S01]  /*2260*/  MOV R5, UR5 ;  /* 0x0000000500057c02 */ /* 0x000fe20008000f00 */
[----:B------:R-:W-:Y:S01]  /*2270*/  UIMAD UR5, UR19, UR14, URZ ;  /* 0x0000000e130572a4 */ /* 0x000fe2000f8e023f */
[----:B------:R-:W-:Y:S01]  /*2280*/  IADD3 R8, P0, R6, UR9, RZ ;  /* 0x0000000906087c10 */ /* 0x000fe2000ff1e0ff */
[----:B------:R-:W-:Y:S02]  /*2290*/  VIADD R6, R4, 0x20 ;  /* 0x0000002004067836 */ /* 0x000fe40000000000 */
[----:B------:R-:W-:Y:S01]  /*22a0*/  UIMAD UR15, UR56, UR15, UR5 ;  /* 0x0000000f380f72a4 */ /* 0x000fe2000f8e0205 */
[----:B------:R-:W-:Y:S02]  /*22b0*/  IADD3.X R9, R7, UR18, R5, P0, !PT ;  /* 0x0000001207097c10 */ /* 0x000fe400087fe405 */
[----:B------:R-:W-:Y:S02]  /*22c0*/  MOV R5, UR14 ;  /* 0x0000000e00057c02 */ /* 0x000fe40008000f00 */
[----:B------:R-:W-:-:S03]  /*22d0*/  ISETP.GE.AND P3, PT, R6, UR8, PT ;  /* 0x0000000806007c0c */ /* 0x000fc6000bf66270 */
[----:B------:R-:W-:-:S04]  /*22e0*/  IMAD.WIDE.U32 R8, R5, UR56, R8 ;  /* 0x0000003805087c25 */ /* 0x000fc8000f8e0008 */
[----:B------:R-:W-:Y:S01]  /*22f0*/  VIADD R12, R9, UR15 ;  /* 0x0000000f090c7c36 */ /* 0x000fe20008000000 */
[----:B-1----:R-:W-:Y:S06]  /*2300*/  @P4 BRA `(.L_x_10) ;  /* 0x0000000000404947 */ /* 0x002fec0003800000 */
[----:B------:R-:W-:Y:S01]  /*2310*/  MOV R7, R12 ;  /* 0x0000000c00077202 */ /* 0x000fe20000000f00 */
[----:B------:R-:W-:Y:S01]  /*2320*/  IMAD R5, R31, UR12, RZ ;  /* 0x0000000c1f057c24 */ /* 0x000fe2000f8e02ff */
[----:B------:R-:W-:Y:S01]  /*2330*/  ULDC UR5, c[0x0][0x2d0] ;  /* 0x0000b40000057ab9 */ /* 0x000fe20000000800 */
[----:B------:R-:W-:Y:S01]  /*2340*/  IMAD.MOV.U32 R6, RZ, RZ, R8 ;  /* 0x000000ffff067224 */ /* 0x000fe200078e0008 */
[----:B------:R-:W-:Y:S01]  /*2350*/  ISETP.GE.AND P5, PT, R34, UR5, PT ;  /* 0x0000000522007c0c */ /* 0x000fe2000bfa6270 */
[----:B------:R-:W-:Y:S01]  /*2360*/  IMAD R5, R4, UR13, R5 ;  /* 0x0000000d04057c24 */ /* 0x000fe2000f8e0205 */
[----:B-----5:R-:W-:Y:S01]  /*2370*/  ISETP.GE.AND P2, PT, R14, UR5, PT ;  /* 0x000000050e007c0c */ /* 0x020fe2000bf46270 */
[----:B------:R-:W-:Y:S01]  /*2380*/  IMAD.WIDE.U32 R10, R4, UR12, R6 ;  /* 0x0000000c040a7c25 */ /* 0x000fe2000f8e0006 */
[----:B------:R-:W-:Y:S01]  /*2390*/  ISETP.GE.AND P1, PT, R13, UR5, PT ;  /* 0x000000050d007c0c */ /* 0x000fe2000bf26270 */
[----:B------:R-:W-:Y:S02]  /*23a0*/  ULDC.64 UR14, c[0x0][0x3f0] ;  /* 0x0000fc00000e7ab9 */ /* 0x000fe40000000a00 */
[----:B------:R-:W-:Y:S01]  /*23b0*/  IMAD.IADD R5, R11, 0x1, R5 ;  /* 0x000000010b057824 */ /* 0x000fe200078e0205 */
[----:B------:R-:W-:-:S04]  /*23c0*/  LEA R6, P0, R10, UR14, 0x1 ;  /* 0x0000000e0a067c11 */ /* 0x000fc8000f8008ff */
[----:B------:R-:W-:-:S05]  /*23d0*/  LEA.HI.X R7, R10, UR15, R5, 0x1, P0 ;  /* 0x0000000f0a077c11 */ /* 0x000fca00080f0c05 */
[----:B------:R1:W-:Y:S04]  /*23e0*/  @!P5 STG.E.128 desc[UR6][R6.64], RZ ;  /* 0x000000ff0600d986 */ /* 0x0003e8000c101d06 */
[----:B------:R1:W-:Y:S04]  /*23f0*/  @!P2 STG.E.128 desc[UR6][R6.64+0x80], RZ ;  /* 0x000080ff0600a986 */ /* 0x0003e8000c101d06 */
[----:B------:R1:W-:Y:S02]  /*2400*/  @!P1 STG.E.128 desc[UR6][R6.64+0x100], RZ ;  /* 0x000100ff06009986 */ /* 0x0003e4000c101d06 */
.L_x_10:
[----:B------:R-:W-:Y:S05]  /*2410*/  BSYNC B0 ;  /* 0x0000000000007941 */ /* 0x000fea0003800000 */
.L_x_9:
[----:B------:R-:W-:Y:S04]  /*2420*/  BSSY B0, `(.L_x_11) ;  /* 0x0000013000007945 */ /* 0x000fe80003800000 */
[----:B------:R-:W-:Y:S05]  /*2430*/  @P3 BRA `(.L_x_12) ;  /* 0x0000000000443947 */ /* 0x000fea0003800000 */
[----:B------:R-:W-:Y:S01]  /*2440*/  IADD3 R5, P0, R4, 0x20, RZ ;  /* 0x0000002004057810 */ /* 0x000fe20007f1e0ff */
[----:B------:R-:W-:Y:S01]  /*2450*/  IMAD.MOV.U32 R9, RZ, RZ, R12 ;  /* 0x000000ffff097224 */ /* 0x000fe200078e000c */
[----:B------:R-:W-:Y:S01]  /*2460*/  ULDC UR5, c[0x0][0x2d0] ;  /* 0x0000b40000057ab9 */ /* 0x000fe20000000800 */
[----:B------:R-:W-:Y:S01]  /*2470*/  ULDC.64 UR8, c[0x0][0x3f0] ;  /* 0x0000fc0000087ab9 */ /* 0x000fe20000000a00 */
[----:B------:R-:W-:Y:S01]  /*2480*/  ISETP.GE.AND P2, PT, R34, UR5, PT ;  /* 0x0000000522007c0c */ /* 0x000fe2000bf46270 */
[----:B-1----:R-:W-:Y:S01]  /*2490*/  IMAD.X R6, RZ, RZ, R31, P0 ;  /* 0x000000ffff067224 */ /* 0x002fe200000e061f */
[----:B-----5:R-:W-:Y:S01]  /*24a0*/  ISETP.GE.AND P1, PT, R14, UR5, PT ;  /* 0x000000050e007c0c */ /* 0x020fe2000bf26270 */
[----:B------:R-:W-:Y:S01]  /*24b0*/  IMAD.WIDE.U32 R8, R5, UR12, R8 ;  /* 0x0000000c05087c25 */ /* 0x000fe2000f8e0008 */
[----:B------:R-:W-:-:S03]  /*24c0*/  ISETP.GE.AND P0, PT, R13, UR5, PT ;  /* 0x000000050d007c0c */ /* 0x000fc6000bf06270 */
[----:B------:R-:W-:-:S04]  /*24d0*/  IMAD R6, R6, UR12, RZ ;  /* 0x0000000c06067c24 */ /* 0x000fc8000f8e02ff */
[----:B------:R-:W-:Y:S01]  /*24e0*/  IMAD R5, R5, UR13, R6 ;  /* 0x0000000d05057c24 */ /* 0x000fe2000f8e0206 */
[----:B------:R-:W-:-:S03]  /*24f0*/  LEA R6, P5, R8, UR8, 0x1 ;  /* 0x0000000808067c11 */ /* 0x000fc6000f8a08ff */
[----:B------:R-:W-:-:S05]  /*2500*/  IMAD.IADD R5, R9, 0x1, R5 ;  /* 0x0000000109057824 */ /* 0x000fca00078e0205 */
[----:B------:R-:W-:-:S05]  /*2510*/  LEA.HI.X R7, R8, UR9, R5, 0x1, P5 ;  /* 0x0000000908077c11 */ /* 0x000fca000a8f0c05 */
[----:B------:R2:W-:Y:S04]  /*2520*/  @!P2 STG.E.128 desc[UR6][R6.64], RZ ;  /* 0x000000ff0600a986 */ /* 0x0005e8000c101d06 */
[----:B------:R2:W-:Y:S04]  /*2530*/  @!P1 STG.E.128 desc[UR6][R6.64+0x80], RZ ;  /* 0x000080ff06009986 */ /* 0x0005e8000c101d06 */
[----:B------:R2:W-:Y:S02]  /*2540*/  @!P0 STG.E.128 desc[UR6][R6.64+0x100], RZ ;  /* 0x000100ff06008986 */ /* 0x0005e4000c101d06 */
.L_x_12:
[----:B------:R-:W-:Y:S05]  /*2550*/  BSYNC B0 ;  /* 0x0000000000007941 */ /* 0x000fea0003800000 */
.L_x_11:
[----:B------:R-:W-:Y:S01]  /*2560*/  UIMAD UR5, UR41, UR10, URZ ;  /* 0x0000000a290572a4 */ /* 0x000fe2000f8e023f */
[----:B-12---:R-:W-:Y:S01]  /*2570*/  IMAD.U32 R6, RZ, RZ, UR10 ;  /* 0x0000000aff067e24 */ /* 0x006fe2000f8e00ff */
[----:B------:R-:W-:Y:S01]  /*2580*/  USHF.R.S32.HI UR12, URZ, 0x1f, UR56 ;  /* 0x0000001f3f0c7899 */ /* 0x000fe20008011438 */
[----:B------:R-:W-:Y:S01]  /*2590*/  BSSY B0, `(.L_x_13) ;  /* 0x000001d000007945 */ /* 0x000fe20003800000 */
[----:B------:R-:W-:Y:S01]  /*25a0*/  UIMAD UR5, UR29, UR11, UR5 ;  /* 0x0000000b1d0572a4 */ /* 0x000fe2000f8e0205 */
[----:B------:R-:W-:Y:S01]  /*25b0*/  IMAD.WIDE.U32 R6, R6, UR29, R34 ;  /* 0x0000001d06067c25 */ /* 0x000fe2000f8e0022 */
[----:B------:R-:W-:-:S04]  /*25c0*/  ULDC.64 UR8, c[0x0][0x470] ;  /* 0x00011c0000087ab9 */ /* 0x000fc80000000a00 */
[----:B------:R-:W-:Y:S01]  /*25d0*/  IMAD.U32 R5, RZ, RZ, UR5 ;  /* 0x00000005ff057e24 */ /* 0x000fe2000f8e00ff */
[----:B------:R-:W-:Y:S01]  /*25e0*/  IADD3 R8, P0, R6, UR16, RZ ;  /* 0x0000001006087c10 */ /* 0x000fe2000ff1e0ff */
[----:B------:R-:W-:-:S03]  /*25f0*/  UIMAD UR5, UR12, UR8, URZ ;  /* 0x000000080c0572a4 */ /* 0x000fc6000f8e023f */
[----:B------:R-:W-:Y:S01]  /*2600*/  IADD3.X R9, R7, UR17, R5, P0, !PT ;  /* 0x0000001107097c10 */ /* 0x000fe200087fe405 */
[----:B------:R-:W-:Y:S01]  /*2610*/  UIMAD UR9, UR56, UR9, UR5 ;  /* 0x00000009380972a4 */ /* 0x000fe2000f8e0205 */
[----:B------:R-:W-:-:S05]  /*2620*/  MOV R5, UR8 ;  /* 0x0000000800057c02 */ /* 0x000fca0008000f00 */
[----:B------:R-:W-:-:S05]  /*2630*/  IMAD.WIDE.U32 R8, R5, UR56, R8 ;  /* 0x0000003805087c25 */ /* 0x000fca000f8e0008 */
[----:B------:R-:W-:Y:S01]  /*2640*/  IADD3 R5, R9, UR9, RZ ;  /* 0x0000000909057c10 */ /* 0x000fe2000fffe0ff */
[----:B------:R-:W-:Y:S06]  /*2650*/  @P4 BRA `(.L_x_14) ;  /* 0x0000000000404947 */ /* 0x000fec0003800000 */
[----:B------:R-:W-:Y:S01]  /*2660*/  MOV R7, R5 ;  /* 0x0000000500077202 */ /* 0x000fe20000000f00 */
[----:B------:R-:W-:Y:S01]  /*2670*/  IMAD.MOV.U32 R6, RZ, RZ, R8 ;  /* 0x000000ffff067224 */ /* 0x000fe200078e0008 */
[----:B------:R-:W-:Y:S01]  /*2680*/  ULDC UR5, c[0x0][0x2d0] ;  /* 0x0000b40000057ab9 */ /* 0x000fe20000000800 */
[----:B------:R-:W-:Y:S01]  /*2690*/  IMAD R12, R31, UR10, RZ ;  /* 0x0000000a1f0c7c24 */ /* 0x000fe2000f8e02ff */
[----:B------:R-:W-:Y:S01]  /*26a0*/  ISETP.GE.AND P2, PT, R34, UR5, PT ;  /* 0x0000000522007c0c */ /* 0x000fe2000bf46270 */
[----:B------:R-:W-:Y:S01]  /*26b0*/  IMAD.WIDE.U32 R10, R4, UR10, R6 ;  /* 0x0000000a040a7c25 */ /* 0x000fe2000f8e0006 */
[----:B-----5:R-:W-:Y:S01]  /*26c0*/  ISETP.GE.AND P1, PT, R14, UR5, PT ;  /* 0x000000050e007c0c */ /* 0x020fe2000bf26270 */
[----:B------:R-:W-:Y:S01]  /*26d0*/  ULDC.64 UR8, c[0x0][0x3f8] ;  /* 0x0000fe0000087ab9 */ /* 0x000fe20000000a00 */
[----:B------:R-:W-:Y:S01]  /*26e0*/  ISETP.GE.AND P0, PT, R13, UR5, PT ;  /* 0x000000050d007c0c */ /* 0x000fe2000bf06270 */
[----:B------:R-:W-:-:S04]  /*26f0*/  IMAD R6, R4, UR11, R12 ;  /* 0x0000000b04067c24 */ /* 0x000fc8000f8e020c */
[----:B------:R-:W-:Y:S01]  /*2700*/  IMAD.IADD R7, R11, 0x1, R6 ;  /* 0x000000010b077824 */ /* 0x000fe200078e0206 */
[----:B------:R-:W-:-:S04]  /*2710*/  LEA R6, P4, R10, UR8, 0x1 ;  /* 0x000000080a067c11 */ /* 0x000fc8000f8808ff */
[----:B------:R-:W-:-:S05]  /*2720*/  LEA.HI.X R7, R10, UR9, R7, 0x1, P4 ;  /* 0x000000090a077c11 */ /* 0x000fca000a0f0c07 */
[----:B------:R1:W-:Y:S04]  /*2730*/  @!P2 STG.E.128 desc[UR6][R6.64], RZ ;  /* 0x000000ff0600a986 */ /* 0x0003e8000c101d06 */
[----:B------:R1:W-:Y:S04]  /*2740*/  @!P1 STG.E.128 desc[UR6][R6.64+0x80], RZ ;  /* 0x000080ff06009986 */ /* 0x0003e8000c101d06 */
[----:B------:R1:W-:Y:S02]  /*2750*/  @!P0 STG.E.128 desc[UR6][R6.64+0x100], RZ ;  /* 0x000100ff06008986 */ /* 0x0003e4000c101d06 */
.L_x_14:
[----:B------:R-:W-:Y:S05]  /*2760*/  BSYNC B0 ;  /* 0x0000000000007941 */ /* 0x000fea0003800000 */
.L_x_13:
[----:B------:R-:W-:Y:S05]  /*2770*/  @P3 BRA `(.L_x_15) ;  /* 0x0000006800ac3947 */ /* 0x000fea0003800000 */
[----:B------:R-:W-:Y:S01]  /*2780*/  IADD3 R4, P0, R4, 0x20, RZ ;  /* 0x0000002004047810 */ /* 0x000fe20007f1e0ff */
[----:B------:R-:W-:Y:S01]  /*2790*/  ULDC UR5, c[0x0][0x2d0] ;  /* 0x0000b40000057ab9 */ /* 0x000fe20000000800 */
[----:B-1----:R-:W-:Y:S01]  /*27a0*/  MOV R7, R5 ;  /* 0x0000000500077202 */ /* 0x002fe20000000f00 */
[----:B------:R-:W-:Y:S01]  /*27b0*/  ULDC.64 UR8, c[0x0][0x3f8] ;  /* 0x0000fe0000087ab9 */ /* 0x000fe20000000a00 */
[----:B------:R-:W-:Y:S01]  /*27c0*/  ISETP.GE.AND P1, PT, R34, UR5, PT ;  /* 0x0000000522007c0c */ /* 0x000fe2000bf26270 */
[----:B------:R-:W-:Y:S01]  /*27d0*/  IMAD.X R6, RZ, RZ, R31, P0 ;  /* 0x000000ffff067224 */ /* 0x000fe200000e061f */
[----:B-----5:R-:W-:-:S03]  /*27e0*/  ISETP.GE.AND P0, PT, R14, UR5, PT ;  /* 0x000000050e007c0c */ /* 0x020fc6000bf06270 */
[----:B------:R-:W-:Y:S02]  /*27f0*/  IMAD R9, R6, UR10, RZ ;  /* 0x0000000a06097c24 */ /* 0x000fe4000f8e02ff */
[----:B------:R-:W-:Y:S02]  /*2800*/  IMAD.MOV.U32 R6, RZ, RZ, R8 ;  /* 0x000000ffff067224 */ /* 0x000fe400078e0008 */
[C---:B------:R-:W-:Y:S02]  /*2810*/  IMAD R5, R4.reuse, UR11, R9 ;  /* 0x0000000b04057c24 */ /* 0x040fe4000f8e0209 */
[----:B------:R-:W-:-:S04]  /*2820*/  IMAD.WIDE.U32 R6, R4, UR10, R6 ;  /* 0x0000000a04067c25 */ /* 0x000fc8000f8e0006 */
[----:B------:R-:W-:Y:S01]  /*2830*/  IMAD.IADD R5, R7, 0x1, R5 ;  /* 0x0000000107057824 */ /* 0x000fe200078e0205 */
[----:B------:R-:W-:-:S04]  /*2840*/  LEA R4, P2, R6, UR8, 0x1 ;  /* 0x0000000806047c11 */ /* 0x000fc8000f8408ff */
[----:B------:R-:W-:-:S05]  /*2850*/  LEA.HI.X R5, R6, UR9, R5, 0x1, P2 ;  /* 0x0000000906057c11 */ /* 0x000fca00090f0c05 */
[----:B------:R1:W-:Y:S04]  /*2860*/  @!P1 STG.E.128 desc[UR6][R4.64], RZ ;  /* 0x000000ff04009986 */ /* 0x0003e8000c101d06 */
[----:B------:R1:W-:Y:S01]  /*2870*/  @!P0 STG.E.128 desc[UR6][R4.64+0x80], RZ ;  /* 0x000080ff04008986 */ /* 0x0003e2000c101d06 */
[----:B------:R-:W-:-:S13]  /*2880*/  ISETP.GE.AND P0, PT, R13, UR5, PT ;  /* 0x000000050d007c0c */ /* 0x000fda000bf06270 */
[----:B------:R-:W-:Y:S05]  /*2890*/  @P0 BRA `(.L_x_15) ;  /* 0x0000006800640947 */ /* 0x000fea0003800000 */
[----:B------:R2:W-:Y:S01]  /*28a0*/  STG.E.128 desc[UR6][R4.64+0x100], RZ ;  /* 0x000100ff04007986 */ /* 0x0005e2000c101d06 */
[----:B------:R-:W-:Y:S05]  /*28b0*/  BRA `(.L_x_15) ;  /* 0x00000068005c7947 */ /* 0x000fea0003800000 */
.L_x_6:
[----:B------:R-:W2:Y:S01]  /*28c0*/  LDL R33, [R1+0x2c] ;  /* 0x00002c0001217983 */ /* 0x000ea20000100800 */
[----:B------:R-:W-:Y:S01]  /*28d0*/  PLOP3.LUT P1, PT, PT, PT, UP4, 0x80, 0x0 ;  /* 0x000000000000781c */ /* 0x000fe20003f2f048 */
[----:B------:R-:W-:Y:S01]  /*28e0*/  UIMAD UR14, UR28, -0x40, UR8 ;  /* 0xffffffc01c0e78a4 */ /* 0x000fe2000f8e0208 */
[----:B------:R-:W-:Y:S01]  /*28f0*/  IMAD.U32 R6, RZ, RZ, UR24 ;  /* 0x00000018ff067e24 */ /* 0x000fe2000f8e00ff */
[----:B------:R-:W-:Y:S01]  /*2900*/  UIMAD UR13, UR41, UR24, URZ ;  /* 0x00000018290d72a4 */ /* 0x000fe2000f8e023f */
[----:B------:R-:W-:Y:S01]  /*2910*/  VIADD R29, R4, 0x20 ;  /* 0x00000020041d7836 */ /* 0x000fe20000000000 */
[----:B------:R-:W-:Y:S01]  /*2920*/  ULDC.64 UR22, c[0x0][0x268] ;  /* 0x00009a0000167ab9 */ /* 0x000fe20000000a00 */
[----:B------:R-:W-:-:S07]  /*2930*/  IMAD.WIDE.U32 R6, R6, UR29, R34 ;  /* 0x0000001d06067c25 */ /* 0x000fce000f8e0022 */
[----:B------:R-:W-:Y:S01]  /*2940*/  @P1 BAR.SYNC.DEFER_BLOCKING 0x0 ;  /* 0x0000000000001b1d */ /* 0x000fe20000010000 */
[----:B------:R-:W-:Y:S01]  /*2950*/  ISETP.GE.AND P0, PT, R4, UR14, PT ;  /* 0x0000000e04007c0c */ /* 0x000fe2000bf06270 */
[----:B------:R-:W-:Y:S01]  /*2960*/  UIMAD UR21, UR29, UR25, UR13 ;  /* 0x000000191d1572a4 */ /* 0x000fe2000f8e020d */
[----:B------:R-:W-:Y:S01]  /*2970*/  IADD3 R12, P2, R6, UR44, RZ ;  /* 0x0000002c060c7c10 */ /* 0x000fe2000ff5e0ff */
[----:B------:R-:W-:Y:S01]  /*2980*/  UIMAD UR13, UR5, -0x40, UR34 ;  /* 0xffffffc0050d78a4 */ /* 0x000fe2000f8e0222 */
[----:B------:R-:W-:Y:S01]  /*2990*/  SHF.R.S32.HI R24, RZ, 0x1f, R14 ;  /* 0x0000001fff187819 */ /* 0x000fe2000001140e */
[----:B------:R-:W-:Y:S01]  /*29a0*/  BSSY B0, `(.L_x_16) ;  /* 0x0000033000007945 */ /* 0x000fe20003800000 */
[----:B------:R-:W-:Y:S01]  /*29b0*/  ISETP.GE.AND P4, PT, R29, UR14, PT ;  /* 0x0000000e1d007c0c */ /* 0x000fe2000bf86270 */
[----:B------:R-:W-:Y:S01]  /*29c0*/  IMAD.U32 R5, RZ, RZ, UR21 ;  /* 0x00000015ff057e24 */ /* 0x000fe2000f8e00ff */
[----:B------:R-:W-:Y:S02]  /*29d0*/  LEA.HI R24, R24, R26, RZ, 0x2 ;  /* 0x0000001a18187211 */ /* 0x000fe400078f10ff */
[----:B------:R-:W-:-:S02]  /*29e0*/  ISETP.GE.AND P6, PT, R4, UR13, PT ;  /* 0x0000000d04007c0c */ /* 0x000fc4000bfc6270 */
[----:B------:R-:W-:Y:S01]  /*29f0*/  IADD3.X R13, R7, UR45, R5, P2, !PT ;  /* 0x0000002d070d7c10 */ /* 0x000fe200097fe405 */
[----:B------:R-:W-:-:S04]  /*2a00*/  IMAD R5, R27, UR22, RZ ;  /* 0x000000161b057c24 */ /* 0x000fc8000f8e02ff */
[C---:B------:R-:W-:Y:S02]  /*2a10*/  IMAD R5, R18.reuse, UR23, R5 ;  /* 0x0000001712057c24 */ /* 0x040fe4000f8e0205 */
[----:B------:R-:W-:-:S04]  /*2a20*/  IMAD.WIDE.U32 R12, R18, UR22, R12 ;  /* 0x00000016120c7c25 */ /* 0x000fc8000f8e000c */
[----:B------:R-:W-:Y:S01]  /*2a30*/  IMAD.IADD R19, R13, 0x1, R5 ;  /* 0x000000010d137824 */ /* 0x000fe200078e0205 */
[----:B--2---:R1:W-:Y:S04]  /*2a40*/  @P0 STS.128 [R33+0x12000], RZ ;  /* 0x012000ff21000388 */ /* 0x0043e80000000c00 */
[----:B------:R1:W-:Y:S04]  /*2a50*/  @P0 STS.128 [R33+0x14000], RZ ;  /* 0x014000ff21000388 */ /* 0x0003e80000000c00 */
[----:B------:R1:W-:Y:S01]  /*2a60*/  @P0 STS.128 [R33+0x16000], RZ ;  /* 0x016000ff21000388 */ /* 0x0003e20000000c00 */
[----:B------:R-:W-:Y:S05]  /*2a70*/  @P0 BRA `(.L_x_17) ;  /* 0x0000000000940947 */ /* 0x000fea0003800000 */
[----:B------:R-:W2:Y:S01]  /*2a80*/  LDL R15, [R1+0x68] ;  /* 0x00006800010f7983 */ /* 0x000ea20000100800 */
[----:B------:R-:W-:-:S03]  /*2a90*/  ULDC UR21, c[0x0][0x2d0] ;  /* 0x0000b40000157ab9 */ /* 0x000fc60000000800 */
[----:B------:R-:W4:Y:S01]  /*2aa0*/  LDL R40, [R1+0x6c] ;  /* 0x00006c0001287983 */ /* 0x000f220000100800 */
[----:B------:R-:W-:Y:S01]  /*2ab0*/  ISETP.GE.AND P5, PT, R34, UR21, PT ;  /* 0x0000001522007c0c */ /* 0x000fe2000bfa6270 */
[----:B------:R-:W-:Y:S02]  /*2ac0*/  IMAD R5, R31, UR24, RZ ;  /* 0x000000181f057c24 */ /* 0x000fe4000f8e02ff */
[----:B------:R-:W-:Y:S02]  /*2ad0*/  IMAD.MOV.U32 R6, RZ, RZ, R12 ;  /* 0x000000ffff067224 */ /* 0x000fe400078e000c */
[----:B------:R-:W-:Y:S02]  /*2ae0*/  IMAD.MOV.U32 R7, RZ, RZ, R19 ;  /* 0x000000ffff077224 */ /* 0x000fe400078e0013 */
[C---:B------:R-:W-:Y:S02]  /*2af0*/  IMAD R5, R4.reuse, UR25, R5 ;  /* 0x0000001904057c24 */ /* 0x040fe4000f8e0205 */
[----:B------:R-:W-:-:S04]  /*2b00*/  IMAD.WIDE.U32 R6, R4, UR24, R6 ;  /* 0x0000001804067c25 */ /* 0x000fc8000f8e0006 */
[----:B---3--:R-:W3:Y:S01]  /*2b10*/  @!P5 LDC.64 R16, c[0x0][0x220] ;  /* 0x00008800ff10db82 */ /* 0x008ee20000000a00 */
[----:B------:R-:W-:Y:S01]  /*2b20*/  IMAD.IADD R5, R7, 0x1, R5 ;  /* 0x0000000107057824 */ /* 0x000fe200078e0205 */
[----:B------:R1:W-:Y:S01]  /*2b30*/  @P5 STS.128 [R33+0x12000], RZ ;  /* 0x012000ff21005388 */ /* 0x0003e20000000c00 */
[----:B---3--:R-:W-:-:S04]  /*2b40*/  @!P5 LEA R16, P1, R6, R16, 0x1 ;  /* 0x000000100610d211 */ /* 0x008fc800078208ff */
[----:B------:R-:W-:-:S05]  /*2b50*/  @!P5 LEA.HI.X R17, R6, R17, R5, 0x1, P1 ;  /* 0x000000110611d211 */ /* 0x000fca00008f0c05 */
[----:B------:R-:W-:Y:S01]  /*2b60*/  @!PT LDS RZ, [RZ] ;  /* 0x00000000fffff984 */ /* 0x000fe20000000800 */
[----:B------:R-:W-:Y:S01]  /*2b70*/  @!PT LDS RZ, [RZ] ;  /* 0x00000000fffff984 */ /* 0x000fe20000000800 */
[----:B------:R-:W-:Y:S01]  /*2b80*/  @!PT LDS RZ, [RZ] ;  /* 0x00000000fffff984 */ /* 0x000fe20000000800 */
[----:B------:R1:W-:Y:S01]  /*2b90*/  @!P5 LDGSTS.E.BYPASS.LTC128B.128 [R33+0x12000], desc[UR6][R16.64] ;  /* 0x120000001021dfae */ /* 0x0003e2000b901d46 */
[----:B--2---:R-:W-:Y:S02]  /*2ba0*/  ISETP.GE.AND P3, PT, R15, UR21, PT ;  /* 0x000000150f007c0c */ /* 0x004fe4000bf66270 */
[----:B----4-:R-:W-:-:S11]  /*2bb0*/  ISETP.GE.AND P2, PT, R40, UR21, PT ;  /* 0x0000001528007c0c */ /* 0x010fd6000bf46270 */
[----:B------:R-:W2:Y:S01]  /*2bc0*/  @!P3 LDC.64 R14, c[0x0][0x220] ;  /* 0x00008800ff0ebb82 */ /* 0x000ea20000000a00 */
[----:B------:R1:W-:Y:S01]  /*2bd0*/  @P3 STS.128 [R33+0x14000], RZ ;  /* 0x014000ff21003388 */ /* 0x0003e20000000c00 */
[----:B--2---:R-:W-:-:S04]  /*2be0*/  @!P3 LEA R14, P1, R6, R14, 0x1 ;  /* 0x0000000e060eb211 */ /* 0x004fc800078208ff */
[----:B------:R-:W-:-:S05]  /*2bf0*/  @!P3 LEA.HI.X R15, R6, R15, R5, 0x1, P1 ;  /* 0x0000000f060fb211 */ /* 0x000fca00008f0c05 */
[----:B------:R-:W-:Y:S01]  /*2c00*/  @!PT LDS RZ, [RZ] ;  /* 0x00000000fffff984 */ /* 0x000fe20000000800 */
[----:B------:R-:W-:Y:S01]  /*2c10*/  @!PT LDS RZ, [RZ] ;  /* 0x00000000fffff984 */ /* 0x000fe20000000800 */
[----:B------:R-:W-:Y:S01]  /*2c20*/  @!PT LDS RZ, [RZ] ;  /* 0x00000000fffff984 */ /* 0x000fe20000000800 */
[----:B------:R1:W-:Y:S04]  /*2c30*/  @!P3 LDGSTS.E.BYPASS.LTC128B.128 [R33+0x14000], desc[UR6][R14.64+0x80] ;  /* 0x140000800e21bfae */ /* 0x0003e8000b901d46 */
[----:B------:R1:W-:Y:S01]  /*2c40*/  @P2 STS.128 [R33+0x16000], RZ ;  /* 0x016000ff21002388 */ /* 0x0003e20000000c00 */
[----:B------:R-:W-:Y:S05]  /*2c50*/  @P2 BRA `(.L_x_17) ;  /* 0x00000000001c2947 */ /* 0x000fea0003800000 */
[----:B------:R-:W-:Y:S02]  /*2c60*/  ULDC.64 UR22, c[0x0][0x220] ;  /* 0x0000880000167ab9 */ /* 0x000fe40000000a00 */
[----:B-1----:R-:W-:-:S04]  /*2c70*/  LEA R14, P1, R6, UR22, 0x1 ;  /* 0x00000016060e7c11 */ /* 0x002fc8000f8208ff */
[----:B------:R-:W-:-:S05]  /*2c80*/  LEA.HI.X R15, R6, UR23, R5, 0x1, P1 ;  /* 0x00000017060f7c11 */ /* 0x000fca00088f0c05 */
[----:B------:R-:W-:Y:S01]  /*2c90*/  @!PT LDS RZ, [RZ] ;  /* 0x00000000fffff984 */ /* 0x000fe20000000800 */
[----:B------:R-:W-:Y:S01]  /*2ca0*/  @!PT LDS RZ, [RZ] ;  /* 0x00000000fffff984 */ /* 0x000fe20000000800 */
[----:B------:R-:W-:Y:S01]  /*2cb0*/  @!PT LDS RZ, [RZ] ;  /* 0x00000000fffff984 */ /* 0x000fe20000000800 */
[----:B------:R2:W-:Y:S04]  /*2cc0*/  LDGSTS.E.BYPASS.LTC128B.128 [R33+0x16000], desc[UR6][R14.64+0x100] ;  /* 0x160001000e217fae */ /* 0x0005e8000b901d46 */
.L_x_17:
[----:B------:R-:W-:Y:S05]  /*2cd0*/  BSYNC B0 ;  /* 0x0000000000007941 */ /* 0x000fea0003800000 */
.L_x_16:
[----:B------:R4:W-:Y:S01]  /*2ce0*/  @P4 STS.128 [R33+0x13000], RZ ;  /* 0x013000ff21004388 */ /* 0x0009e20000000c00 */
[----:B------:R-:W-:Y:S03]  /*2cf0*/  BSSY B0, `(.L_x_18) ;  /* 0x000002b000007945 */ /* 0x000fe60003800000 */
[----:B------:R4:W-:Y:S04]  /*2d00*/  @P4 STS.128 [R33+0x15000], RZ ;  /* 0x015000ff21004388 */ /* 0x0009e80000000c00 */
[----:B------:R4:W-:Y:S01]  /*2d10*/  @P4 STS.128 [R33+0x17000], RZ ;  /* 0x017000ff21004388 */ /* 0x0009e20000000c00 */
[----:B------:R-:W-:Y:S05]  /*2d20*/  @P4 BRA `(.L_x_19) ;  /* 0x00000000009c4947 */ /* 0x000fea0003800000 */
[----:B------:R-:W5:Y:S01]  /*2d30*/  LDL R5, [R1+0x68] ;  /* 0x0000680001057983 */ /* 0x000f620000100800 */
[----:B------:R-:W-:-:S03]  /*2d40*/  ULDC UR14, c[0x0][0x2d0] ;  /* 0x0000b400000e7ab9 */ /* 0x000fc60000000800 */
[----:B------:R-:W3:Y:S01]  /*2d50*/  LDL R40, [R1+0x6c] ;  /* 0x00006c0001287983 */ /* 0x000ee20000100800 */
[----:B------:R-:W-:Y:S01]  /*2d60*/  ISETP.GE.AND P5, PT, R34, UR14, PT ;  /* 0x0000000e22007c0c */ /* 0x000fe2000bfa6270 */
[----:B------:R-:W-:-:S12]  /*2d70*/  IMAD.MOV.U32 R7, RZ, RZ, R19 ;  /* 0x000000ffff077224 */ /* 0x000fd800078e0013 */
[----:B-12---:R-:W1:Y:S01]  /*2d80*/  @!P5 LDC.64 R14, c[0x0][0x220] ;  /* 0x00008800ff0edb82 */ /* 0x006e620000000a00 */
[----:B------:R2:W-:Y:S01]  /*2d90*/  @P5 STS.128 [R33+0x13000], RZ ;  /* 0x013000ff21005388 */ /* 0x0005e20000000c00 */
[----:B-----5:R-:W-:Y:S02]  /*2da0*/  ISETP.GE.AND P3, PT, R5, UR14, PT ;  /* 0x0000000e05007c0c */ /* 0x020fe4000bf66270 */
[----:B------:R-:W-:-:S05]  /*2db0*/  IADD3 R5, P1, R4, 0x20, RZ ;  /* 0x0000002004057810 */ /* 0x000fca0007f3e0ff */
[----:B------:R-:W-:Y:S01]  /*2dc0*/  IMAD.X R6, RZ, RZ, R31, P1 ;  /* 0x000000ffff067224 */ /* 0x000fe200008e061f */
[----:B---3--:R-:W-:-:S03]  /*2dd0*/  ISETP.GE.AND P1, PT, R40, UR14, PT ;  /* 0x0000000e28007c0c */ /* 0x008fc6000bf26270 */
[----:B------:R-:W-:Y:S02]  /*2de0*/  IMAD R13, R6, UR24, RZ ;  /* 0x00000018060d7c24 */ /* 0x000fe4000f8e02ff */
[----:B------:R-:W3:Y:S01]  /*2df0*/  @!P3 LDC.64 R16, c[0x0][0x220] ;  /* 0x00008800ff10bb82 */ /* 0x000ee20000000a00 */
[----:B------:R-:W-:-:S04]  /*2e00*/  IMAD.MOV.U32 R6, RZ, RZ, R12 ;  /* 0x000000ffff067224 */ /* 0x000fc800078e000c */
[----:B------:R-:W-:-:S04]  /*2e10*/  IMAD.WIDE.U32 R6, R5, UR24, R6 ;  /* 0x0000001805067c25 */ /* 0x000fc8000f8e0006 */
[----:B------:R-:W-:Y:S01]  /*2e20*/  IMAD R5, R5, UR25, R13 ;  /* 0x0000001905057c24 */ /* 0x000fe2000f8e020d */
[----:B-1----:R-:W-:-:S03]  /*2e30*/  @!P5 LEA R14, P2, R6, R14, 0x1 ;  /* 0x0000000e060ed211 */ /* 0x002fc600078408ff */
[----:B------:R-:W-:-:S05]  /*2e40*/  IMAD.IADD R5, R7, 0x1, R5 ;  /* 0x0000000107057824 */ /* 0x000fca00078e0205 */
[----:B------:R-:W-:-:S05]  /*2e50*/  @!P5 LEA.HI.X R15, R6, R15, R5, 0x1, P2 ;  /* 0x0000000f060fd211 */ /* 0x000fca00010f0c05 */
[----:B------:R-:W-:Y:S01]  /*2e60*/  @!PT LDS RZ, [RZ] ;  /* 0x00000000fffff984 */ /* 0x000fe20000000800 */
[----:B------:R-:W-:Y:S01]  /*2e70*/  @!PT LDS RZ, [RZ] ;  /* 0x00000000fffff984 */ /* 0x000fe20000000800 */
[----:B------:R-:W-:Y:S01]  /*2e80*/  @!PT LDS RZ, [RZ] ;  /* 0x00000000fffff984 */ /* 0x000fe20000000800 */
[----:B------:R2:W-:Y:S01]  /*2e90*/  @!P5 LDGSTS.E.BYPASS.LTC128B.128 [R33+0x13000], desc[UR6][R14.64] ;  /* 0x130000000e21dfae */ /* 0x0005e2000b901d46 */
[----:B---3--:R-:W-:-:S03]  /*2ea0*/  @!P3 LEA R12, P2, R6, R16, 0x1 ;  /* 0x00000010060cb211 */ /* 0x008fc600078408ff */
[----:B------:R2:W-:Y:S01]  /*2eb0*/  @P3 STS.128 [R33+0x15000], RZ ;  /* 0x015000ff21003388 */ /* 0x0005e20000000c00 */
        /* <DEDUP_REMOVED lines=8> */
[----:B--2---:R-:W-:-:S04]  /*2f40*/  LEA R12, P1, R6, UR22, 0x1 ;  /* 0x00000016060c7c11 */ /* 0x004fc8000f8208ff */
[----:B------:R-:W-:-:S05]  /*2f50*/  LEA.HI.X R13, R6, UR23, R5, 0x1, P1 ;  /* 0x00000017060d7c11 */ /* 0x000fca00088f0c05 */
[----:B------:R-:W-:Y:S01]  /*2f60*/  @!PT LDS RZ, [RZ] ;  /* 0x00000000fffff984 */ /* 0x000fe20000000800 */
[----:B------:R-:W-:Y:S01]  /*2f70*/  @!PT LDS RZ, [RZ] ;  /* 0x00000000fffff984 */ /* 0x000fe20000000800 */
[----:B------:R-:W-:Y:S01]  /*2f80*/  @!PT LDS RZ, [RZ] ;  /* 0x00000000fffff984 */ /* 0x000fe20000000800 */
[----:B------:R1:W-:Y:S04]  /*2f90*/  LDGSTS.E.BYPASS.LTC128B.128 [R33+0x17000], desc[UR6][R12.64+0x100] ;  /* 0x170001000c217fae */ /* 0x0003e8000b901d46 */
.L_x_19:
[----:B------:R-:W-:Y:S05]  /*2fa0*/  BSYNC B0 ;  /* 0x0000000000007941 */ /* 0x000fea0003800000 */
.L_x_18:
[----:B------:R-:W0:Y:S01]  /*2fb0*/  LDGDEPBAR ;  /* 0x00000000000079af */ /* 0x000e220000000000 */
[----:B-12---:R-:W-:Y:S01]  /*2fc0*/  LOP3.LUT R14, R24, 0xfffffffc, RZ, 0xc0, !PT ;  /* 0xfffffffc180e7812 */ /* 0x006fe200078ec0ff */
[----:B------:R-:W-:Y:S01]  /*2fd0*/  BSSY B0, `(.L_x_20) ;  /* 0x000001f000007945 */ /* 0x000fe20003800000 */
[----:B------:R-:W-:Y:S01]  /*2fe0*/  SHF.R.S32.HI R5, RZ, 0x1f, R22 ;  /* 0x0000001fff057819 */ /* 0x000fe20000011416 */
[----:B------:R1:W-:Y:S01]  /*2ff0*/  @P6 STS.128 [R33+0x6000], RZ ;  /* 0x006000ff21006388 */ /* 0x0003e20000000c00 */
[----:B------:R-:W-:Y:S01]  /*3000*/  ISETP.GE.AND P5, PT, R29, UR13, PT ;  /* 0x0000000d1d007c0c */ /* 0x000fe2000bfa6270 */
[----:B------:R-:W-:Y:S01]  /*3010*/  IMAD.IADD R14, R26, 0x1, -R14 ;  /* 0x000000011a0e7824 */ /* 0x000fe200078e0a0e */
[----:B------:R-:W-:Y:S01]  /*3020*/  LEA.HI R22, R5, R22, RZ, 0x2 ;  /* 0x0000001605167211 */ /* 0x000fe200078f10ff */
[----:B------:R1:W-:Y:S04]  /*3030*/  @P6 STS.128 [R33+0x8000], RZ ;  /* 0x008000ff21006388 */ /* 0x0003e80000000c00 */
[----:B------:R1:W-:Y:S01]  /*3040*/  @P6 STS.128 [R33+0xa000], RZ ;  /* 0x00a000ff21006388 */ /* 0x0003e20000000c00 */
[----:B------:R-:W-:Y:S05]  /*3050*/  @P6 BRA `(.L_x_21) ;  /* 0x0000000000586947 */ /* 0x000fea0003800000 */
[----:B------:R-:W2:Y:S01]  /*3060*/  LDL R7, [R1+0x68] ;  /* 0x0000680001077983 */ /* 0x000ea20000100800 */
[----:B------:R-:W-:-:S03]  /*3070*/  ULDC UR14, c[0x0][0x2d0] ;  /* 0x0000b400000e7ab9 */ /* 0x000fc60000000800 */
[----:B------:R-:W5:Y:S01]  /*3080*/  LDL R6, [R1+0x6c] ;  /* 0x00006c0001067983 */ /* 0x000f620000100800 */
[----:B------:R-:W-:-:S13]  /*3090*/  ISETP.GE.AND P3, PT, R34, UR14, PT ;  /* 0x0000000e22007c0c */ /* 0x000fda000bf66270 */
[----:B------:R1:W-:Y:S04]  /*30a0*/  @P3 STS.128 [R33+0x6000], RZ ;  /* 0x006000ff21003388 */ /* 0x0003e80000000c00 */
[----:B------:R-:W-:Y:S01]  /*30b0*/  @!PT LDS RZ, [RZ] ;  /* 0x00000000fffff984 */ /* 0x000fe20000000800 */
[----:B------:R-:W-:Y:S01]  /*30c0*/  @!PT LDS RZ, [RZ] ;  /* 0x00000000fffff984 */ /* 0x000fe20000000800 */
[----:B------:R-:W-:Y:S01]  /*30d0*/  @!PT LDS RZ, [RZ] ;  /* 0x00000000fffff984 */ /* 0x000fe20000000800 */
[----:B------:R1:W-:Y:S01]  /*30e0*/  @!P3 LDGSTS.E.BYPASS.LTC128B.128 [R33+0x6000], desc[UR6][R38.64] ;  /* 0x060000002621bfae */ /* 0x0003e2000b901d46 */
[----:B--2---:R-:W-:Y:S02]  /*30f0*/  ISETP.GE.AND P2, PT, R7, UR14, PT ;  /* 0x0000000e07007c0c */ /* 0x004fe4000bf46270 */
[----:B-----5:R-:W-:-:S11]  /*3100*/  ISETP.GE.AND P1, PT, R6, UR14, PT ;  /* 0x0000000e06007c0c */ /* 0x020fd6000bf26270 */
[----:B------:R1:W-:Y:S04]  /*3110*/  @P2 STS.128 [R33+0x8000], RZ ;  /* 0x008000ff21002388 */ /* 0x0003e80000000c00 */
[----:B------:R-:W-:Y:S01]  /*3120*/  @!PT LDS RZ, [RZ] ;  /* 0x00000000fffff984 */ /* 0x000fe20000000800 */
[----:B------:R-:W-:Y:S01]  /*3130*/  @!PT LDS RZ, [RZ] ;  /* 0x00000000fffff984 */ /* 0x000fe20000000800 */
[----:B------:R-:W-:Y:S01]  /*3140*/  @!PT LDS RZ, [RZ] ;  /* 0x00000000fffff984 */ /* 0x000fe20000000800 */
[----:B------:R1:W-:Y:S04]  /*3150*/  @!P2 LDGSTS.E.BYPASS.LTC128B.128 [R33+0x8000], desc[UR6][R38.64+0x80] ;  /* 0x080000802621afae */ /* 0x0003e8000b901d46 */
[----:B------:R1:W-:Y:S01]  /*3160*/  @P1 STS.128 [R33+0xa000], RZ ;  /* 0x00a000ff21001388 */ /* 0x0003e20000000c00 */
[----:B------:R-:W-:Y:S05]  /*3170*/  @P1 BRA `(.L_x_21) ;  /* 0x0000000000101947 */ /* 0x000fea0003800000 */
[----:B------:R-:W-:Y:S01]  /*3180*/  @!PT LDS RZ, [RZ] ;  /* 0x00000000fffff984 */ /* 0x000fe20000000800 */
[----:B------:R-:W-:Y:S01]  /*3190*/  @!PT LDS RZ, [RZ] ;  /* 0x00000000fffff984 */ /* 0x000fe20000000800 */
[----:B------:R-:W-:Y:S01]  /*31a0*/  @!PT LDS RZ, [RZ] ;  /* 0x00000000fffff984 */ /* 0x000fe20000000800 */
[----:B------:R2:W-:Y:S02]  /*31b0*/  LDGSTS.E.BYPASS.LTC128B.128 [R33+0xa000], desc[UR6][R38.64+0x100] ;  /* 0x0a00010026217fae */ /* 0x0005e4000b901d46 */
.L_x_21:
[----:B------:R-:W-:Y:S05]  /*31c0*/  BSYNC B0 ;  /* 0x0000000000007941 */ /* 0x000fea0003800000 */
.L_x_20:
        /* <DEDUP_REMOVED lines=9> */
[----:B------:R-:W-:-:S12]  /*3260*/  IMAD.WIDE.U32 R12, R20, 0x20, RZ ;  /* 0x00000020140c7825 */ /* 0x000fd800078e00ff */
[----:B------:R1:W-:Y:S01]  /*3270*/  @P3 STS.128 [R33+0x7000], RZ ;  /* 0x007000ff21003388 */ /* 0x0003e20000000c00 */
[----:B-----5:R-:W-:Y:S02]  /*3280*/  ISETP.GE.AND P2, PT, R5, UR14, PT ;  /* 0x0000000e05007c0c */ /* 0x020fe4000bf46270 */
[----:B------:R-:W-:Y:S01]  /*3290*/  IADD3 R5, P1, R8, R12, RZ ;  /* 0x0000000c08057210 */ /* 0x000fe20007f3e0ff */
[----:B------:R-:W-:-:S05]  /*32a0*/  IMAD.SHL.U32 R12, R21, 0x20, RZ ;  /* 0x00000020150c7824 */ /* 0x000fca00078e00ff */
[----:B------:R-:W-:Y:S02]  /*32b0*/  IADD3.X R12, R23, R13, R12, P1, !PT ;  /* 0x0000000d170c7210 */ /* 0x000fe40000ffe40c */
[----:B------:R-:W-:-:S04]  /*32c0*/  @!P3 LEA R8, P1, R20, R38, 0x6 ;  /* 0x000000261408b211 */ /* 0x000fc800078230ff */
[----:B------:R-:W-:Y:S02]  /*32d0*/  @!P3 LEA.HI.X R9, R20, R39, R21, 0x6, P1 ;  /* 0x000000271409b211 */ /* 0x000fe400008f3415 */
[----:B------:R-:W-:-:S03]  /*32e0*/  @!P2 LEA R6, P1, R5, UR16, 0x1 ;  /* 0x000000100506ac11 */ /* 0x000fc6000f8208ff */
[----:B------:R-:W-:Y:S01]  /*32f0*/  @!PT LDS RZ, [RZ] ;  /* 0x00000000fffff984 */ /* 0x000fe20000000800 */
[----:B------:R-:W-:Y:S01]  /*3300*/  @!PT LDS RZ, [RZ] ;  /* 0x00000000fffff984 */ /* 0x000fe20000000800 */
[----:B------:R-:W-:Y:S01]  /*3310*/  @!PT LDS RZ, [RZ] ;  /* 0x00000000fffff984 */ /* 0x000fe20000000800 */
[----:B------:R1:W-:Y:S01]  /*3320*/  @!P3 LDGSTS.E.BYPASS.LTC128B.128 [R33+0x7000], desc[UR6][R8.64] ;  /* 0x070000000821bfae */ /* 0x0003e2000b901d46 */
[----:B------:R-:W-:Y:S02]  /*3330*/  @!P2 LEA.HI.X R7, R5, UR17, R12, 0x1, P1 ;  /* 0x000000110507ac11 */ /* 0x000fe400088f0c0c */
[----:B---3--:R-:W-:Y:S01]  /*3340*/  ISETP.GE.AND P1, PT, R15, UR14, PT ;  /* 0x0000000e0f007c0c */ /* 0x008fe2000bf26270 */
[----:B------:R1:W-:Y:S04]  /*3350*/  @P2 STS.128 [R33+0x9000], RZ ;  /* 0x009000ff21002388 */ /* 0x0003e80000000c00 */
[----:B------:R-:W-:Y:S01]  /*3360*/  @!PT LDS RZ, [RZ] ;  /* 0x00000000fffff984 */ /* 0x000fe20000000800 */
[----:B------:R-:W-:Y:S01]  /*3370*/  @!PT LDS RZ, [RZ] ;  /* 0x00000000fffff984 */ /* 0x000fe20000000800 */
[----:B------:R-:W-:Y:S01]  /*3380*/  @!PT LDS RZ, [RZ] ;  /* 0x00000000fffff984 */ /* 0x000fe20000000800 */
[----:B------:R1:W-:Y:S08]  /*3390*/  @!P2 LDGSTS.E.BYPASS.LTC128B.128 [R33+0x9000], desc[UR6][R6.64+0x80] ;  /* 0x090000800621afae */ /* 0x0003f0000b901d46 */
[----:B------:R1:W-:Y:S01]  /*33a0*/  @P1 STS.128 [R33+0xb000], RZ ;  /* 0x00b000ff21001388 */ /* 0x0003e20000000c00 */
[----:B------:R-:W-:Y:S05]  /*33b0*/  @P1 BRA `(.L_x_23) ;  /* 0x0000000000181947 */ /* 0x000fea0003800000 */
[----:B-1----:R-:W-:-:S04]  /*33c0*/  LEA R6, P1, R5, UR16, 0x1 ;  /* 0x0000001005067c11 */ /* 0x002fc8000f8208ff */
[----:B------:R-:W-:-:S05]  /*33d0*/  LEA.HI.X R7, R5, UR17, R12, 0x1, P1 ;  /* 0x0000001105077c11 */ /* 0x000fca00088f0c0c */
[----:B------:R-:W-:Y:S01]  /*33e0*/  @!PT LDS RZ, [RZ] ;  /* 0x00000000fffff984 */ /* 0x000fe20000000800 */
[----:B------:R-:W-:Y:S01]  /*33f0*/  @!PT LDS RZ, [RZ] ;  /* 0x00000000fffff984 */ /* 0x000fe20000000800 */
[----:B------:R-:W-:Y:S01]  /*3400*/  @!PT LDS RZ, [RZ] ;  /* 0x00000000fffff984 */ /* 0x000fe20000000800 */
[----:B------:R1:W-:Y:S04]  /*3410*/  LDGSTS.E.BYPASS.LTC128B.128 [R33+0xb000], desc[UR6][R6.64+0x100] ;  /* 0x0b00010006217fae */ /* 0x0003e8000b901d46 */
.L_x_23:
[----:B------:R-:W-:Y:S05]  /*3420*/  BSYNC B0 ;  /* 0x0000000000007941 */ /* 0x000fea0003800000 */
.L_x_22:
[----:B------:R1:W-:Y:S01]  /*3430*/  @P6 STS.128 [R33], RZ ;  /* 0x000000ff21006388 */ /* 0x0003e20000000c00 */
[----:B------:R-:W-:Y:S01]  /*3440*/  BSSY B0, `(.L_x_24) ;  /* 0x000001b000007945 */ /* 0x000fe20003800000 */
[----:B------:R-:W-:Y:S02]  /*3450*/  MOV R12, UR26 ;  /* 0x0000001a000c7c02 */ /* 0x000fe40008000f00 */
[----:B------:R1:W-:Y:S04]  /*3460*/  @P6 STS.128 [R33+0x2000], RZ ;  /* 0x002000ff21006388 */ /* 0x0003e80000000c00 */
[----:B------:R1:W-:Y:S01]  /*3470*/  @P6 STS.128 [R33+0x4000], RZ ;  /* 0x004000ff21006388 */ /* 0x0003e20000000c00 */
[----:B------:R-:W-:Y:S05]  /*3480*/  @P6 BRA `(.L_x_25) ;  /* 0x0000000000586947 */ /* 0x000fea0003800000 */
[----:B-1----:R-:W5:Y:S01]  /*3490*/  LDL R6, [R1+0x68] ;  /* 0x0000680001067983 */ /* 0x002f620000100800 */
[----:B------:R-:W-:-:S03]  /*34a0*/  ULDC UR14, c[0x0][0x2d0] ;  /* 0x0000b400000e7ab9 */ /* 0x000fc60000000800 */
[----:B------:R-:W2:Y:S01]  /*34b0*/  LDL R5, [R1+0x6c] ;  /* 0x00006c0001057983 */ /* 0x000ea20000100800 */
[----:B------:R-:W-:-:S13]  /*34c0*/  ISETP.GE.AND P3, PT, R34, UR14, PT ;  /* 0x0000000e22007c0c */ /* 0x000fda000bf66270 */
[----:B------:R1:W-:Y:S04]  /*34d0*/  @P3 STS.128 [R33], RZ ;  /* 0x000000ff21003388 */ /* 0x0003e80000000c00 */
[----:B------:R-:W-:Y:S01]  /*34e0*/  @!PT LDS RZ, [RZ] ;  /* 0x00000000fffff984 */ /* 0x000fe20000000800 */
[----:B------:R-:W-:Y:S01]  /*34f0*/  @!PT LDS RZ, [RZ] ;  /* 0x00000000fffff984 */ /* 0x000fe20000000800 */
[----:B------:R-:W-:Y:S01]  /*3500*/  @!PT LDS RZ, [RZ] ;  /* 0x00000000fffff984 */ /* 0x000fe20000000800 */
[----:B------:R1:W-:Y:S01]  /*3510*/  @!P3 LDGSTS.E.BYPASS.LTC128B.128 [R33], desc[UR6][R36.64] ;  /* 0x000000002421bfae */ /* 0x0003e2000b901d46 */
[----:B-----5:R-:W-:Y:S02]  /*3520*/  ISETP.GE.AND P2, PT, R6, UR14, PT ;  /* 0x0000000e06007c0c */ /* 0x020fe4000bf46270 */
[----:B--2---:R-:W-:-:S11]  /*3530*/  ISETP.GE.AND P1, PT, R5, UR14, PT ;  /* 0x0000000e05007c0c */ /* 0x004fd6000bf26270 */
        /* <DEDUP_REMOVED lines=11> */
.L_x_25:
[----:B------:R-:W-:Y:S05]  /*35f0*/  BSYNC B0 ;  /* 0x0000000000007941 */ /* 0x000fea0003800000 */
.L_x_24:
        /* <DEDUP_REMOVED lines=9> */
[----:B------:R-:W-:Y:S01]  /*3690*/  UIMAD.WIDE.U32 UR16, UR32, 0x20, URZ ;  /* 0x00000020201078a5 */ /* 0x000fe2000f8e003f */
[----:B-1----:R-:W-:Y:S01]  /*36a0*/  IMAD.U32 R7, RZ, RZ, UR32 ;  /* 0x00000020ff077e24 */ /* 0x002fe2000f8e00ff */
[----:B------:R-:W-:Y:S01]  /*36b0*/  USHF.L.U32 UR14, UR33, 0x5, URZ ;  /* 0x00000005210e7899 */ /* 0x000fe2000800063f */
[----:B------:R-:W-:-:S09]  /*36c0*/  IMAD.U32 R6, RZ, RZ, UR33 ;  /* 0x00000021ff067e24 */ /* 0x000fd2000f8e00ff */
[C---:B------:R-:W-:Y:S01]  /*36d0*/  @!P3 LEA R8, P1, R7.reuse, R36, 0x6 ;  /* 0x000000240708b211 */ /* 0x040fe200078230ff */
[----:B------:R1:W-:Y:S03]  /*36e0*/  @P3 STS.128 [R33+0x1000], RZ ;  /* 0x001000ff21003388 */ /* 0x0003e60000000c00 */
[----:B------:R-:W-:-:S05]  /*36f0*/  @!P3 LEA.HI.X R9, R7, R37, R6, 0x6, P1 ;  /* 0x000000250709b211 */ /* 0x000fca00008f3406 */
[----:B------:R-:W-:Y:S01]  /*3700*/  @!PT LDS RZ, [RZ] ;  /* 0x00000000fffff984 */ /* 0x000fe20000000800 */
[----:B------:R-:W-:Y:S01]  /*3710*/  @!PT LDS RZ, [RZ] ;  /* 0x00000000fffff984 */ /* 0x000fe20000000800 */
[----:B------:R-:W-:Y:S01]  /*3720*/  @!PT LDS RZ, [RZ] ;  /* 0x00000000fffff984 */ /* 0x000fe20000000800 */
[----:B------:R1:W-:Y:S01]  /*3730*/  @!P3 LDGSTS.E.BYPASS.LTC128B.128 [R33+0x1000], desc[UR6][R8.64] ;  /* 0x010000000821bfae */ /* 0x0003e2000b901d46 */
[----:B-----5:R-:W-:Y:S02]  /*3740*/  ISETP.GE.AND P2, PT, R5, UR21, PT ;  /* 0x0000001505007c0c */ /* 0x020fe4000bf46270 */
[----:B------:R-:W-:Y:S01]  /*3750*/  IADD3 R5, P5, R10, UR16, RZ ;  /* 0x000000100a057c10 */ /* 0x000fe2000ffbe0ff */
[----:B------:R-:W-:Y:S01]  /*3760*/  IMAD.U32 R10, RZ, RZ, UR14 ;  /* 0x0000000eff0a7e24 */ /* 0x000fe2000f8e00ff */
[----:B---3--:R-:W-:-:S04]  /*3770*/  ISETP.GE.AND P1, PT, R13, UR21, PT ;  /* 0x000000150d007c0c */ /* 0x008fc8000bf26270 */
[----:B------:R-:W-:-:S05]  /*3780*/  IADD3.X R10, R25, UR17, R10, P5, !PT ;  /* 0x00000011190a7c10 */ /* 0x000fca000affe40a */
[C---:B------:R-:W-:Y:S01]  /*3790*/  @!P2 LEA R6, P5, R5.reuse, UR18, 0x1 ;  /* 0x000000120506ac11 */ /* 0x040fe2000f8a08ff */
[----:B------:R1:W-:Y:S03]  /*37a0*/  @P2 STS.128 [R33+0x3000], RZ ;  /* 0x003000ff21002388 */ /* 0x0003e60000000c00 */
[----:B------:R-:W-:-:S05]  /*37b0*/  @!P2 LEA.HI.X R7, R5, UR19, R10, 0x1, P5 ;  /* 0x000000130507ac11 */ /* 0x000fca000a8f0c0a */
[----:B------:R-:W-:Y:S01]  /*37c0*/  @!PT LDS RZ, [RZ] ;  /* 0x00000000fffff984 */ /* 0x000fe20000000800 */
[----:B------:R-:W-:Y:S01]  /*37d0*/  @!PT LDS RZ, [RZ] ;  /* 0x00000000fffff984 */ /* 0x000fe20000000800 */
[----:B------:R-:W-:Y:S01]  /*37e0*/  @!PT LDS RZ, [RZ] ;  /* 0x00000000fffff984 */ /* 0x000fe20000000800 */
[----:B------:R1:W-:Y:S04]  /*37f0*/  @!P2 LDGSTS.E.BYPASS.LTC128B.128 [R33+0x3000], desc[UR6][R6.64+0x80] ;  /* 0x030000800621afae */ /* 0x0003e8000b901d46 */
        /* <DEDUP_REMOVED lines=8> */
.L_x_27:
[----:B------:R-:W-:Y:S05]  /*3880*/  BSYNC B0 ;  /* 0x0000000000007941 */ /* 0x000fea0003800000 */
.L_x_26:
[----:B------:R-:W-:Y:S01]  /*3890*/  UIMAD UR14, UR41, UR26, URZ ;  /* 0x0000001a290e72a4 */ /* 0x000fe2000f8e023f */
[----:B------:R-:W-:Y:S01]  /*38a0*/  SHF.R.S32.HI R5, RZ, 0x2, R22 ;  /* 0x00000002ff057819 */ /* 0x000fe20000011416 */
[----:B-1----:R-:W-:Y:S01]  /*38b0*/  IMAD.WIDE.U32 R6, R12, UR29, R34 ;  /* 0x0000001d0c067c25 */ /* 0x002fe2000f8e0022 */
[----:B------:R-:W-:Y:S01]  /*38c0*/  ULDC.64 UR16, c[0x0][0x260] ;  /* 0x0000980000107ab9 */ /* 0x000fe20000000a00 */
[----:B------:R-:W-:Y:S01]  /*38d0*/  UIMAD UR14, UR29, UR27, UR14 ;  /* 0x0000001b1d0e72a4 */ /* 0x000fe2000f8e020e */
[----:B------:R-:W-:Y:S01]  /*38e0*/  @P0 STS.128 [R33+0xc000], RZ ;  /* 0x00c000ff21000388 */ /* 0x000fe20000000c00 */
[----:B------:R-:W-:Y:S01]  /*38f0*/  IMAD R5, R14, 0x10, R5 ;  /* 0x000000100e057824 */ /* 0x000fe200078e0205 */
[----:B------:R-:W-:Y:S01]  /*3900*/  IADD3 R8, P1, R6, UR36, RZ ;  /* 0x0000002406087c10 */ /* 0x000fe2000ff3e0ff */
[----:B------:R-:W-:Y:S01]  /*3910*/  IMAD R10, R27, UR16, RZ ;  /* 0x000000101b0a7c24 */ /* 0x000fe2000f8e02ff */
[----:B------:R-:W-:Y:S01]  /*3920*/  @P0 STS.128 [R33+0xe000], RZ ;  /* 0x00e000ff21000388 */ /* 0x000fe20000000c00 */
[C---:B------:R-:W-:Y:S01]  /*3930*/  VIADD R6, R5.reuse, 0x8 ;  /* 0x0000000805067836 */ /* 0x040fe20000000000 */
[----:B------:R-:W-:Y:S01]  /*3940*/  SHF.L.U32 R11, R5, 0x2, RZ ;  /* 0x00000002050b7819 */ /* 0x000fe200000006ff */
[----:B------:R-:W-:Y:S01]  /*3950*/  IMAD.U32 R9, RZ, RZ, UR14 ;  /* 0x0000000eff097e24 */ /* 0x000fe2000f8e00ff */
[----:B------:R-:W-:Y:S01]  /*3960*/  @P0 STS.128 [R33+0x10000], RZ ;  /* 0x010000ff21000388 */ /* 0x000fe20000000c00 */
[----:B------:R-:W-:Y:S01]  /*3970*/  IMAD R13, R18, UR17, R10 ;  /* 0x00000011120d7c24 */ /* 0x000fe2000f8e020a */
[----:B------:R-:W-:Y:S01]  /*3980*/  ISETP.GE.AND P5, PT, R6, UR13, PT ;  /* 0x0000000d06007c0c */ /* 0x000fe2000bfa6270 */
[----:B------:R-:W-:Y:S01]  /*3990*/  IMAD.MOV.U32 R19, RZ, RZ, 0x7f800000 ;  /* 0x7f800000ff137424 */ /* 0x000fe200078e00ff */
[----:B------:R-:W-:Y:S01]  /*39a0*/  IADD3.X R9, R7, UR37, R9, P1, !PT ;  /* 0x0000002507097c10 */ /* 0x000fe20008ffe409 */
[----:B------:R1:W-:Y:S01]  /*39b0*/  STL [R1+0x74], R11 ;  /* 0x0000740b01007387 */ /* 0x0003e20000100800 */
[----:B------:R-:W-:Y:S01]  /*39c0*/  SHF.R.S32.HI R6, RZ, 0x1f, R5 ;  /* 0x0000001fff067819 */ /* 0x000fe20000011405 */
[----:B------:R-:W-:Y:S01]  /*39d0*/  BSSY B0, `(.L_x_28) ;  /* 0x0000031000007945 */ /* 0x000fe20003800000 */
[----:B------:R-:W-:Y:S01]  /*39e0*/  IADD3 R10, P1, R11, UR10, RZ ;  /* 0x0000000a0b0a7c10 */ /* 0x000fe2000ff3e0ff */
[----:B------:R-:W-:Y:S01]  /*39f0*/  IMAD.WIDE.U32 R8, R18, UR16, R8 ;  /* 0x0000001012087c25 */ /* 0x000fe2000f8e0008 */
[----:B------:R-:W-:-:S02]  /*3a00*/  SHF.L.U64.HI R15, R5, 0x2, R6 ;  /* 0x00000002050f7819 */ /* 0x000fc40000010206 */
[----:B------:R-:W-:Y:S01]  /*3a10*/  ISETP.GE.AND P6, PT, R5, UR13, PT ;  /* 0x0000000d05007c0c */ /* 0x000fe2000bfc6270 */
[----:B------:R-:W-:Y:S01]  /*3a20*/  IMAD.MOV.U32 R18, RZ, RZ, 0x7f800000 ;  /* 0x7f800000ff127424 */ /* 0x000fe200078e00ff */
[----:B------:R-:W-:Y:S01]  /*3a30*/  IADD3 R13, R9, R13, RZ ;  /* 0x0000000d090d7210 */ /* 0x000fe20007ffe0ff */
[----:B------:R2:W-:Y:S04]  /*3a40*/  STL [R1+0x70], R15 ;  /* 0x0000700f01007387 */ /* 0x0005e80000100800 */
[----:B------:R2:W-:Y:S04]  /*3a50*/  STL [R1+0x60], R19 ;  /* 0x0000601301007387 */ /* 0x0005e80000100800 */
[----:B------:R2:W-:Y:S01]  /*3a60*/  STL [R1+0x64], R18 ;  /* 0x0000641201007387 */ /* 0x0005e20000100800 */
[----:B-1----:R-:W-:Y:S01]  /*3a70*/  IADD3.X R11, R15, UR9, RZ, P1, !PT ;  /* 0x000000090f0b7c10 */ /* 0x002fe20008ffe4ff */
[----:B------:R-:W-:Y:S06]  /*3a80*/  @P0 BRA `(.L_x_29) ;  /* 0x0000000000940947 */ /* 0x000fec0003800000 */
[----:B--2---:R-:W2:Y:S01]  /*3a90*/  LDL R15, [R1+0x68] ;  /* 0x00006800010f7983 */ /* 0x004ea20000100800 */
[----:B------:R-:W-:-:S03]  /*3aa0*/  ULDC UR13, c[0x0][0x2d0] ;  /* 0x0000b400000d7ab9 */ /* 0x000fc60000000800 */
[----:B------:R-:W5:Y:S01]  /*3ab0*/  LDL R20, [R1+0x6c] ;  /* 0x00006c0001147983 */ /* 0x000f620000100800 */
[----:B------:R-:W-:Y:S01]  /*3ac0*/  ISETP.GE.AND P3, PT, R34, UR13, PT ;  /* 0x0000000d22007c0c */ /* 0x000fe2000bf66270 */
[----:B------:R-:W-:Y:S02]  /*3ad0*/  IMAD R12, R31, UR26, RZ ;  /* 0x0000001a1f0c7c24 */ /* 0x000fe4000f8e02ff */
[----:B------:R-:W-:Y:S02]  /*3ae0*/  IMAD.MOV.U32 R6, RZ, RZ, R8 ;  /* 0x000000ffff067224 */ /* 0x000fe400078e0008 */
[----:B------:R-:W-:Y:S02]  /*3af0*/  IMAD.MOV.U32 R7, RZ, RZ, R13 ;  /* 0x000000ffff077224 */ /* 0x000fe400078e000d */
[C---:B------:R-:W-:Y:S02]  /*3b00*/  IMAD R12, R4.reuse, UR27, R12 ;  /* 0x0000001b040c7c24 */ /* 0x040fe4000f8e020c */
[----:B------:R-:W-:-:S04]  /*3b10*/  IMAD.WIDE.U32 R6, R4, UR26, R6 ;  /* 0x0000001a04067c25 */ /* 0x000fc8000f8e0006 */
[----:B---3--:R-:W1:Y:S01]  /*3b20*/  @!P3 LDC.64 R16, c[0x0][0x218] ;  /* 0x00008600ff10bb82 */ /* 0x008e620000000a00 */
[----:B------:R-:W-:Y:S01]  /*3b30*/  IMAD.IADD R12, R7, 0x1, R12 ;  /* 0x00000001070c7824 */ /* 0x000fe200078e020c */
[----:B------:R3:W-:Y:S01]  /*3b40*/  @P3 STS.128 [R33+0xc000], RZ ;  /* 0x00c000ff21003388 */ /* 0x0007e20000000c00 */
[----:B-1----:R-:W-:-:S04]  /*3b50*/  @!P3 LEA R16, P1, R6, R16, 0x1 ;  /* 0x000000100610b211 */ /* 0x002fc800078208ff */
[----:B------:R-:W-:-:S05]  /*3b60*/  @!P3 LEA.HI.X R17, R6, R17, R12, 0x1, P1 ;  /* 0x000000110611b211 */ /* 0x000fca00008f0c0c */
[----:B------:R-:W-:Y:S01]  /*3b70*/  @!PT LDS RZ, [RZ] ;  /* 0x00000000fffff984 */ /* 0x000fe20000000800 */
[----:B------:R-:W-:Y:S01]  /*3b80*/  @!PT LDS RZ, [RZ] ;  /* 0x00000000fffff984 */ /* 0x000fe20000000800 */
[----:B------:R-:W-:Y:S01]  /*3b90*/  @!PT LDS RZ, [RZ] ;  /* 0x00000000fffff984 */ /* 0x000fe20000000800 */
[----:B------:R3:W-:Y:S01]  /*3ba0*/  @!P3 LDGSTS.E.BYPASS.LTC128B.128 [R33+0xc000], desc[UR6][R16.64] ;  /* 0x0c0000001021bfae */ /* 0x0007e2000b901d46 */
[----:B--2---:R-:W-:Y:S02]  /*3bb0*/  ISETP.GE.AND P2, PT, R15, UR13, PT ;  /* 0x0000000d0f007c0c */ /* 0x004fe4000bf46270 */
[----:B-----5:R-:W-:-:S11]  /*3bc0*/  ISETP.GE.AND P0, PT, R20, UR13, PT ;  /* 0x0000000d14007c0c */ /* 0x020fd6000bf06270 */
[----:B------:R-:W1:Y:S01]  /*3bd0*/  @!P2 LDC.64 R14, c[0x0][0x218] ;  /* 0x00008600ff0eab82 */ /* 0x000e620000000a00 */
[----:B------:R3:W-:Y:S01]  /*3be0*/  @P2 STS.128 [R33+0xe000], RZ ;  /* 0x00e000ff21002388 */ /* 0x0007e20000000c00 */
[----:B-1----:R-:W-:-:S04]  /*3bf0*/  @!P2 LEA R14, P1, R6, R14, 0x1 ;  /* 0x0000000e060ea211 */ /* 0x002fc800078208ff */
        /* <DEDUP_REMOVED lines=8> */
[----:B---3--:R-:W-:-:S04]  /*3c80*/  LEA R14, P0, R6, UR16, 0x1 ;  /* 0x00000010060e7c11 */ /* 0x008fc8000f8008ff */
[----:B------:R-:W-:-:S05]  /*3c90*/  LEA.HI.X R15, R6, UR17, R12, 0x1, P0 ;  /* 0x00000011060f7c11 */ /* 0x000fca00080f0c0c */
[----:B------:R-:W-:Y:S01]  /*3ca0*/  @!PT LDS RZ, [RZ] ;  /* 0x00000000fffff984 */ /* 0x000fe20000000800 */
[----:B------:R-:W-:Y:S01]  /*3cb0*/  @!PT LDS RZ, [RZ] ;  /* 0x00000000fffff984 */ /* 0x000fe20000000800 */
[----:B------:R-:W-:Y:S01]  /*3cc0*/  @!PT LDS RZ, [RZ] ;  /* 0x00000000fffff984 */ /* 0x000fe20000000800 */
[----:B------:R1:W-:Y:S04]  /*3cd0*/  LDGSTS.E.BYPASS.LTC128B.128 [R33+0x10000], desc[UR6][R14.64+0x100] ;  /* 0x100001000e217fae */ /* 0x0003e8000b901d46 */
.L_x_29:
[----:B------:R-:W-:Y:S05]  /*3ce0*/  BSYNC B0 ;  /* 0x0000000000007941 */ /* 0x000fea0003800000 */
.L_x_28:
[----:B------:R1:W-:Y:S01]  /*3cf0*/  @P4 STS.128 [R33+0xd000], RZ ;  /* 0x00d000ff21004388 */ /* 0x0003e20000000c00 */
[----:B------:R-:W-:Y:S03]  /*3d00*/  BSSY B0, `(.L_x_30) ;  /* 0x000002b000007945 */ /* 0x000fe60003800000 */
[----:B------:R1:W-:Y:S04]  /*3d10*/  @P4 STS.128 [R33+0xf000], RZ ;  /* 0x00f000ff21004388 */ /* 0x0003e80000000c00 */
[----:B------:R1:W-:Y:S01]  /*3d20*/  @P4 STS.128 [R33+0x11000], RZ ;  /* 0x011000ff21004388 */ /* 0x0003e20000000c00 */
[----:B------:R-:W-:Y:S05]  /*3d30*/  @P4 BRA `(.L_x_31) ;  /* 0x00000000009c4947 */ /* 0x000fea0003800000 */
[----:B------:R-:W5:Y:S01]  /*3d40*/  LDL R6, [R1+0x68] ;  /* 0x0000680001067983 */ /* 0x000f620000100800 */
[----:B------:R-:W-:-:S03]  /*3d50*/  ULDC UR13, c[0x0][0x2d0] ;  /* 0x0000b400000d7ab9 */ /* 0x000fc60000000800 */
[----:B------:R-:W4:Y:S01]  /*3d60*/  LDL R12, [R1+0x6c] ;  /* 0x00006c00010c7983 */ /* 0x000f220000100800 */
[----:B------:R-:W-:Y:S01]  /*3d70*/  ISETP.GE.AND P3, PT, R34, UR13, PT ;  /* 0x0000000d22007c0c */ /* 0x000fe2000bf66270 */
[----:B------:R-:W-:Y:S01]  /*3d80*/  IMAD.MOV.U32 R7, RZ, RZ, R13 ;  /* 0x000000ffff077224 */ /* 0x000fe200078e000d */
[----:B------:R-:W-:-:S11]  /*3d90*/  IADD3 R4, P0, R4, 0x20, RZ ;  /* 0x0000002004047810 */ /* 0x000fd60007f1e0ff */
[----:B-123--:R-:W1:Y:S01]  /*3da0*/  @!P3 LDC.64 R14, c[0x0][0x218] ;  /* 0x00008600ff0ebb82 */ /* 0x00ee620000000a00 */
[----:B------:R2:W-:Y:S01]  /*3db0*/  @P3 STS.128 [R33+0xd000], RZ ;  /* 0x00d000ff21003388 */ /* 0x0005e20000000c00 */
[----:B-----5:R-:W-:Y:S01]  /*3dc0*/  ISETP.GE.AND P2, PT, R6, UR13, PT ;  /* 0x0000000d06007c0c */ /* 0x020fe2000bf46270 */
[----:B------:R-:W-:Y:S01]  /*3dd0*/  IMAD.X R6, RZ, RZ, R31, P0 ;  /* 0x000000ffff067224 */ /* 0x000fe200000e061f */
[----:B----4-:R-:W-:-:S03]  /*3de0*/  ISETP.GE.AND P0, PT, R12, UR13, PT ;  /* 0x0000000d0c007c0c */ /* 0x010fc6000bf06270 */
[----:B------:R-:W-:Y:S02]  /*3df0*/  IMAD R9, R6, UR26, RZ ;  /* 0x0000001a06097c24 */ /* 0x000fe4000f8e02ff */
[----:B------:R-:W-:-:S04]  /*3e00*/  IMAD.MOV.U32 R6, RZ, RZ, R8 ;  /* 0x000000ffff067224 */ /* 0x000fc800078e0008 */
[C---:B------:R-:W-:Y:S02]  /*3e10*/  IMAD.WIDE.U32 R6, R4.reuse, UR26, R6 ;  /* 0x0000001a04067c25 */ /* 0x040fe4000f8e0006 */
[----:B------:R-:W3:Y:S02]  /*3e20*/  @!P2 LDC.64 R16, c[0x0][0x218] ;  /* 0x00008600ff10ab82 */ /* 0x000ee40000000a00 */
[----:B------:R-:W-:Y:S01]  /*3e30*/  IMAD R4, R4, UR27, R9 ;  /* 0x0000001b04047c24 */ /* 0x000fe2000f8e0209 */
[----:B-1----:R-:W-:-:S03]  /*3e40*/  @!P3 LEA R12, P4, R6, R14, 0x1 ;  /* 0x0000000e060cb211 */ /* 0x002fc600078808ff */
[----:B------:R-:W-:-:S05]  /*3e50*/  IMAD.IADD R4, R7, 0x1, R4 ;  /* 0x0000000107047824 */ /* 0x000fca00078e0204 */
[----:B------:R-:W-:-:S05]  /*3e60*/  @!P3 LEA.HI.X R13, R6, R15, R4, 0x1, P4 ;  /* 0x0000000f060db211 */ /* 0x000fca00020f0c04 */
[----:B------:R-:W-:Y:S01]  /*3e70*/  @!PT LDS RZ, [RZ] ;  /* 0x00000000fffff984 */ /* 0x000fe20000000800 */
[----:B------:R-:W-:Y:S01]  /*3e80*/  @!PT LDS RZ, [RZ] ;  /* 0x00000000fffff984 */ /* 0x000fe20000000800 */
[----:B------:R-:W-:Y:S01]  /*3e90*/  @!PT LDS RZ, [RZ] ;  /* 0x00000000fffff984 */ /* 0x000fe20000000800 */
[----:B------:R2:W-:Y:S04]  /*3ea0*/  @!P3 LDGSTS.E.BYPASS.LTC128B.128 [R33+0xd000], desc[UR6][R12.64] ;  /* 0x0d0000000c21bfae */ /* 0x0005e8000b901d46 */
[----:B------:R2:W-:Y:S01]  /*3eb0*/  @P2 STS.128 [R33+0xf000], RZ ;  /* 0x00f000ff21002388 */ /* 0x0005e20000000c00 */
[----:B---3--:R-:W-:-:S04]  /*3ec0*/  @!P2 LEA R8, P1, R6, R16, 0x1 ;  /* 0x000000100608a211 */ /* 0x008fc800078208ff */
        /* <DEDUP_REMOVED lines=14> */
.L_x_31:
[----:B------:R-:W-:Y:S05]  /*3fb0*/  BSYNC B0 ;  /* 0x0000000000007941 */ /* 0x000fea0003800000 */
.L_x_30:
[----:B------:R-:W-:Y:S01]  /*3fc0*/  IMAD.MOV.U32 R6, RZ, RZ, R19 ;  /* 0x000000ffff067224 */ /* 0x000fe200078e0013 */
[----:B------:R-:W0:Y:S01]  /*3fd0*/  LDGDEPBAR ;  /* 0x00000000000079af */ /* 0x000e220000000000 */
[----:B------:R-:W-:Y:S01]  /*3fe0*/  IMAD.MOV.U32 R4, RZ, RZ, R18 ;  /* 0x000000ffff047224 */ /* 0x000fe200078e0012 */
[----:B------:R-:W-:Y:S01]  /*3ff0*/  ULDC UR19, c[0x0][0x2d0] ;  /* 0x0000b40000137ab9 */ /* 0x000fe20000000800 */
[----:B------:R-:W-:Y:S01]  /*4000*/  IMAD.MOV.U32 R240, RZ, RZ, 0x20 ;  /* 0x00000020fff07424 */ /* 0x000fe200078e00ff */
[----:B------:R-:W-:Y:S01]  /*4010*/  USHF.L.U32 UR17, UR28, 0x6, URZ ;  /* 0x000000061c117899 */ /* 0x000fe2000800063f */
[----:B------:R-:W5:Y:S01]  /*4020*/  @!P6 LDG.E R6, desc[UR6][R10.64] ;  /* 0x000000060a06e981 */ /* 0x000f62000c1e1900 */
[----:B------:R-:W-:Y:S02]  /*4030*/  CS2R R142, SRZ ;  /* 0x00000000008e7805 */ /* 0x000fe4000001ff00 */
[----:B------:R-:W-:Y:S02]  /*4040*/  CS2R R140, SRZ ;  /* 0x00000000008c7805 */ /* 0x000fe4000001ff00 */
[----:B------:R-:W-:Y:S01]  /*4050*/  CS2R R146, SRZ ;  /* 0x0000000000927805 */ /* 0x000fe2000001ff00 */
[----:B------:R3:W4:Y:S01]  /*4060*/  @!P5 LDG.E R4, desc[UR6][R10.64+0x20] ;  /* 0x000020060a04d981 */ /* 0x000722000c1e1900 */
[----:B------:R-:W-:-:S02]  /*4070*/  CS2R R144, SRZ ;  /* 0x0000000000907805 */ /* 0x000fc4000001ff00 */
[----:B------:R-:W-:Y:S02]  /*4080*/  CS2R R138, SRZ ;  /* 0x00000000008a7805 */ /* 0x000fe4000001ff00 */
[----:B------:R-:W-:Y:S02]  /*4090*/  CS2R R136, SRZ ;  /* 0x0000000000887805 */ /* 0x000fe4000001ff00 */
[----:B------:R-:W-:Y:S02]  /*40a0*/  CS2R R134, SRZ ;  /* 0x0000000000867805 */ /* 0x000fe4000001ff00 */
[----:B------:R-:W-:Y:S02]  /*40b0*/  CS2R R132, SRZ ;  /* 0x0000000000847805 */ /* 0x000fe4000001ff00 */
[----:B------:R-:W-:Y:S02]  /*40c0*/  CS2R R126, SRZ ;  /* 0x00000000007e7805 */ /* 0x000fe4000001ff00 */
[----:B------:R-:W-:-:S02]  /*40d0*/  CS2R R124, SRZ ;  /* 0x00000000007c7805 */ /* 0x000fc4000001ff00 */
[----:B------:R-:W-:Y:S02]  /*40e0*/  CS2R R130, SRZ ;  /* 0x0000000000827805 */ /* 0x000fe4000001ff00 */
[----:B------:R-:W-:Y:S02]  /*40f0*/  CS2R R128, SRZ ;  /* 0x0000000000807805 */ /* 0x000fe4000001ff00 */
[----:B------:R-:W-:Y:S02]  /*4100*/  CS2R R122, SRZ ;  /* 0x00000000007a7805 */ /* 0x000fe4000001ff00 */
[----:B------:R-:W-:Y:S02]  /*4110*/  CS2R R120, SRZ ;  /* 0x0000000000787805 */ /* 0x000fe4000001ff00 */
[----:B------:R-:W-:Y:S02]  /*4120*/  CS2R R118, SRZ ;  /* 0x0000000000767805 */ /* 0x000fe4000001ff00 */
[----:B------:R-:W-:-:S02]  /*4130*/  CS2R R116, SRZ ;  /* 0x0000000000747805 */ /* 0x000fc4000001ff00 */
[----:B------:R-:W-:Y:S01]  /*4140*/  CS2R R110, SRZ ;  /* 0x00000000006e7805 */ /* 0x000fe2000001ff00 */
[----:B------:R-:W-:-:S04]  /*4150*/  DEPBAR.LE SB0, 0x1 ;  /* 0x000080400000791a */ /* 0x000fc80000000000 */
[----:B------:R-:W-:Y:S01]  /*4160*/  BAR.SYNC.DEFER_BLOCKING 0x0 ;  /* 0x0000000000007b1d */ /* 0x000fe20000010000 */
[----:B---3--:R-:W-:Y:S02]  /*4170*/  LEA.HI R10, R32, R30, RZ, 0x7 ;  /* 0x0000001e200a7211 */ /* 0x008fe400078f38ff */
[----:B------:R-:W-:Y:S02]  /*4180*/  CS2R R108, SRZ ;  /* 0x00000000006c7805 */ /* 0x000fe4000001ff00 */
[----:B------:R-:W-:Y:S02]  /*4190*/  CS2R R114, SRZ ;  /* 0x0000000000727805 */ /* 0x000fe4000001ff00 */
[----:B------:R-:W-:Y:S02]  /*41a0*/  CS2R R112, SRZ ;  /* 0x0000000000707805 */ /* 0x000fe4000001ff00 */
[----:B------:R-:W-:Y:S02]  /*41b0*/  SHF.R.S32.HI R10, RZ, 0x7, R10 ;  /* 0x00000007ff0a7819 */ /* 0x000fe4000001140a */
        /* <DEDUP_REMOVED lines=12> */
[----:B------:R-:W-:Y:S01]  /*4280*/  CS2R R46, SRZ ;  /* 0x00000000002e7805 */ /* 0x000fe2000001ff00 */
[----:B------:R-:W3:Y:S01]  /*4290*/  LDSM.16.M88.4 R164, [R252] ;  /* 0x00000000fca4783b */ /* 0x000ee20000000200 */
[----:B------:R-:W-:-:S02]  /*42a0*/  CS2R R44, SRZ ;  /* 0x00000000002c7805 */ /* 0x000fc4000001ff00 */
[----:B------:R-:W-:Y:S02]  /*42b0*/  CS2R R50, SRZ ;  /* 0x0000000000327805 */ /* 0x000fe4000001ff00 */
[----:B------:R-:W-:Y:S01]  /*42c0*/  CS2R R48, SRZ ;  /* 0x0000000000307805 */ /* 0x000fe2000001ff00 */
[----:B------:R-:W1:Y:S01]  /*42d0*/  LDSM.16.M88.4 R168, [R252+0x800] ;  /* 0x00080000fca8783b */ /* 0x000e620000000200 */
[----:B------:R-:W-:Y:S02]  /*42e0*/  CS2R R42, SRZ ;  /* 0x00000000002a7805 */ /* 0x000fe4000001ff00 */
[----:B------:R-:W-:Y:S02]  /*42f0*/  CS2R R40, SRZ ;  /* 0x0000000000287805 */ /* 0x000fe4000001ff00 */
[----:B--2---:R-:W-:Y:S01]  /*4300*/  CS2R R38, SRZ ;  /* 0x0000000000267805 */ /* 0x004fe2000001ff00 */
[----:B------:R-:W2:Y:S01]  /*4310*/  LDSM.16.M88.4 R196, [R252+0x2000] ;  /* 0x00200000fcc4783b */ /* 0x000ea20000000200 */
[----:B------:R-:W-:-:S02]  /*4320*/  CS2R R36, SRZ ;  /* 0x0000000000247805 */ /* 0x000fc4000001ff00 */
[----:B------:R-:W-:Y:S02]  /*4330*/  CS2R R34, SRZ ;  /* 0x0000000000227805 */ /* 0x000fe4000001ff00 */
[----:B------:R-:W-:Y:S01]  /*4340*/  CS2R R26, SRZ ;  /* 0x00000000001a7805 */ /* 0x000fe2000001ff00 */
[----:B------:R-:W1:Y:S01]  /*4350*/  LDSM.16.M88.4 R200, [R252+0x2800] ;  /* 0x00280000fcc8783b */ /* 0x000e620000000200 */
[----:B------:R-:W-:Y:S02]  /*4360*/  CS2R R24, SRZ ;  /* 0x0000000000187805 */ /* 0x000fe4000001ff00 */
[----:B------:R-:W-:Y:S02]  /*4370*/  CS2R R22, SRZ ;  /* 0x0000000000167805 */ /* 0x000fe4000001ff00 */
[----:B------:R-:W-:Y:S01]  /*4380*/  CS2R R20, SRZ ;  /* 0x0000000000147805 */ /* 0x000fe2000001ff00 */
[----:B------:R-:W1:Y:S01]  /*4390*/  LDSM.16.M88.4 R228, [R252+0x4000] ;  /* 0x00400000fce4783b */ /* 0x000e620000000200 */
[----:B------:R-:W-:Y:S01]  /*43a0*/  ULDC UR21, c[0x0][0x2dc] ;  /* 0x0000b70000157ab9 */ /* 0x000fe20000000800 */
[----:B------:R-:W-:-:S02]  /*43b0*/  ULDC UR14, c[0x0][0x2ec] ;  /* 0x0000bb00000e7ab9 */ /* 0x000fc40000000800 */
[----:B------:R-:W1:Y:S04]  /*43c0*/  LDSM.16.M88.4 R232, [R252+0x4800] ;  /* 0x00480000fce8783b */ /* 0x000e680000000200 */
[----:B-----5:R5:W-:Y:S04]  /*43d0*/  @!P6 STL [R1+0x60], R6 ;  /* 0x000060060100e387 */ /* 0x020be80000100800 */
[----:B----4-:R4:W-:Y:S01]  /*43e0*/  @!P5 STL [R1+0x64], R4 ;  /* 0x000064040100d387 */ /* 0x0109e20000100800 */
[----:B-----5:R-:W-:Y:S02]  /*43f0*/  LEA.HI R6, R32, R30, RZ, 0x4 ;  /* 0x0000001e20067211 */ /* 0x020fe400078f20ff */
[----:B----4-:R-:W-:-:S02]  /*4400*/  LOP3.LUT R4, R28, 0xfffffff8, RZ, 0xc0, !PT ;  /* 0xfffffff81c047812 */ /* 0x010fc400078ec0ff */
[----:B------:R-:W-:-:S03]  /*4410*/  SHF.R.S32.HI R7, RZ, 0x4, R6 ;  /* 0x00000004ff077819 */ /* 0x000fc60000011406 */
[----:B------:R-:W-:Y:S01]  /*4420*/  IMAD.IADD R4, R30, 0x1, -R4 ;  /* 0x000000011e047824 */ /* 0x000fe200078e0a04 */
[----:B------:R-:W-:-:S03]  /*4430*/  LEA.HI R6, R6, R7, RZ, 0x1 ;  /* 0x0000000706067211 */ /* 0x000fc600078f08ff */
[----:B-1----:R-:W-:Y:S01]  /*4440*/  IMAD.SHL.U32 R9, R4, 0x40, RZ ;  /* 0x0000004004097824 */ /* 0x002fe200078e00ff */
[----:B------:R-:W-:Y:S02]  /*4450*/  LOP3.LUT R8, R6, 0xfffffffe, RZ, 0xc0, !PT ;  /* 0xfffffffe06087812 */ /* 0x000fe400078ec0ff */
[----:B------:R-:W-:Y:S02]  /*4460*/  LOP3.LUT P0, RZ, R4, 0x2, RZ, 0xc0, !PT ;  /* 0x0000000204ff7812 */ /* 0x000fe4000780c0ff */
[----:B------:R-:W-:Y:S01]  /*4470*/  LOP3.LUT R6, R9, 0x1c0, RZ, 0xc0, !PT ;  /* 0x000001c009067812 */ /* 0x000fe200078ec0ff */
[----:B------:R-:W-:-:S03]  /*4480*/  IMAD.IADD R8, R7, 0x1, -R8 ;  /* 0x0000000107087824 */ /* 0x000fc600078e0a08 */
[----:B------:R-:W-:Y:S01]  /*4490*/  LOP3.LUT R7, R6, 0x8, R28, 0xf8, !PT ;  /* 0x0000000806077812 */ /* 0x000fe200078ef81c */
[----:B------:R-:W-:Y:S01]  /*44a0*/  IMAD.SHL.U32 R9, R8, 0x200, RZ ;  /* 0x0000020008097824 */ /* 0x000fe200078e00ff */
[----:B------:R-:W-:-:S04]  /*44b0*/  SHF.R.U32.HI R6, RZ, 0x3, R6 ;  /* 0x00000003ff067819 */ /* 0x000fc80000011606 */
[----:B------:R-:W-:Y:S01]  /*44c0*/  LOP3.LUT R8, R7, R6, RZ, 0x3c, !PT ;  /* 0x0000000607087212 */ /* 0x000fe200078e3cff */
[----:B------:R-:W-:Y:S02]  /*44d0*/  IMAD.U32 R7, RZ, RZ, UR8 ;  /* 0x00000008ff077e24 */ /* 0x000fe4000f8e00ff */
[----:B------:R-:W-:Y:S02]  /*44e0*/  VIADD R6, R5, 0x1 ;  /* 0x0000000105067836 */ /* 0x000fe40000000000 */
[----:B------:R-:W-:-:S03]  /*44f0*/  IMAD R5, R10, 0x800, R9 ;  /* 0x000008000a057824 */ /* 0x000fc600078e0209 */
[----:B------:R-:W-:Y:S01]  /*4500*/  IADD3 R6, R7, -UR34, R6 ;  /* 0x8000002207067c10 */ /* 0x000fe2000fffe006 */
[----:B------:R-:W-:-:S04]  /*4510*/  IMAD.IADD R4, R5, 0x1, R8 ;  /* 0x0000000105047824 */ /* 0x000fc800078e0208 */
[----:B------:R1:W-:Y:S04]  /*4520*/  STL [R1+0x80], R6 ;  /* 0x0000800601007387 */ /* 0x0003e80000100800 */
[----:B------:R-:W4:Y:S01]  /*4530*/  LDL R5, [R1+0x4] ;  /* 0x0000040001057983 */ /* 0x000f220000100800 */
[----:B------:R-:W-:Y:S01]  /*4540*/  SEL R240, R240, 0xffffffe0, !P0 ;  /* 0xffffffe0f0f07807 */ /* 0x000fe20004000000 */
[----:B------:R-:W-:Y:S01]  /*4550*/  UIADD3 UR18, UR34, 0x40, UR17 ;  /* 0x0000004022127890 */ /* 0x000fe2000fffe011 */
[----:B------:R-:W-:Y:S02]  /*4560*/  LEA R4, R4, UR4, 0x1 ;  /* 0x0000000404047c11 */ /* 0x000fe4000f8e08ff */
[----:B------:R-:W-:Y:S02]  /*4570*/  CS2R R30, SRZ ;  /* 0x00000000001e7805 */ /* 0x000fe4000001ff00 */
[----:B------:R-:W-:Y:S01]  /*4580*/  CS2R R28, SRZ ;  /* 0x00000000001c7805 */ /* 0x000fe2000001ff00 */
[----:B------:R-:W-:Y:S01]  /*4590*/  IMAD.IADD R240, R240, 0x1, R252 ;  /* 0x00000001f0f07824 */ /* 0x000fe200078e02fc */
[----:B------:R-:W-:Y:S01]  /*45a0*/  CS2R R32, SRZ ;  /* 0x0000000000207805 */ /* 0x000fe2000001ff00 */
[----:B------:R1:W1:Y:S01]  /*45b0*/  LDSM.16.M88.4 R148, [R4+0x12000] ;  /* 0x012000000494783b */ /* 0x0002620000000200 */
[----:B------:R-:W-:-:S02]  /*45c0*/  UIADD3 UR17, UR17, 0x40, URZ ;  /* 0x0000004011117890 */ /* 0x000fc4000fffe03f */
[----:B------:R-:W-:Y:S01]  /*45d0*/  UIADD3 UR18, UR18, -UR8, URZ ;  /* 0x8000000812127290 */ /* 0x000fe2000fffe03f */
[----:B------:R1:W1:Y:S04]  /*45e0*/  LDSM.16.M88.4 R172, [R240] ;  /* 0x00000000f0ac783b */ /* 0x0002680000000200 */
[----:B------:R1:W1:Y:S04]  /*45f0*/  LDSM.16.M88.4 R176, [R240+0x800] ;  /* 0x00080000f0b0783b */ /* 0x0002680000000200 */
[----:B------:R1:W1:Y:S04]  /*4600*/  LDSM.16.M88.4 R204, [R240+0x2000] ;  /* 0x00200000f0cc783b */ /* 0x0002680000000200 */
[----:B------:R1:W1:Y:S04]  /*4610*/  LDSM.16.M88.4 R208, [R240+0x2800] ;  /* 0x00280000f0d0783b */ /* 0x0002680000000200 */
[----:B------:R1:W1:Y:S04]  /*4620*/  LDSM.16.M88.4 R236, [R240+0x4000] ;  /* 0x00400000f0ec783b */ /* 0x0002680000000200 */
[----:B------:R-:W1:Y:S04]  /*4630*/  LDSM.16.M88.4 R240, [R240+0x4800] ;  /* 0x00480000f0f0783b */ /* 0x000e680000000200 */
[----:B------:R1:W1:Y:S04]  /*4640*/  LDSM.16.M88.4 R152, [R4+0x12800] ;  /* 0x012800000498783b */ /* 0x0002680000000200 */
[----:B------:R1:W1:Y:S04]  /*4650*/  LDSM.16.M88.4 R180, [R4+0x14000] ;  /* 0x0140000004b4783b */ /* 0x0002680000000200 */
[----:B------:R1:W1:Y:S04]  /*4660*/  LDSM.16.M88.4 R184, [R4+0x14800] ;  /* 0x0148000004b8783b */ /* 0x0002680000000200 */
[----:B------:R1:W1:Y:S04]  /*4670*/  LDSM.16.M88.4 R212, [R4+0x16000] ;  /* 0x0160000004d4783b */ /* 0x0002680000000200 */
[----:B------:R1:W1:Y:S04]  /*4680*/  LDSM.16.M88.4 R216, [R4+0x16800] ;  /* 0x0168000004d8783b */ /* 0x0002680000000200 */
[----:B------:R1:W-:Y:S04]  /*4690*/  STL [R1], R4 ;  /* 0x0000000401007387 */ /* 0x0003e80000100800 */
[----:B----4-:R4:W1:Y:S04]  /*46a0*/  LDSM.16.M88.4 R156, [R5] ;  /* 0x00000000059c783b */ /* 0x0108680000000200 */
[----:B------:R4:W1:Y:S04]  /*46b0*/  LDSM.16.M88.4 R160, [R5+0x800] ;  /* 0x0008000005a0783b */ /* 0x0008680000000200 */
[----:B------:R4:W1:Y:S04]  /*46c0*/  LDSM.16.M88.4 R188, [R5+0x2000] ;  /* 0x0020000005bc783b */ /* 0x0008680000000200 */
[----:B------:R4:W1:Y:S04]  /*46d0*/  LDSM.16.M88.4 R192, [R5+0x2800] ;  /* 0x0028000005c0783b */ /* 0x0008680000000200 */
[----:B------:R4:W1:Y:S04]  /*46e0*/  LDSM.16.M88.4 R220, [R5+0x4000] ;  /* 0x0040000005dc783b */ /* 0x0008680000000200 */
[----:B--23--:R4:W1:Y:S02]  /*46f0*/  LDSM.16.M88.4 R224, [R5+0x4800] ;  /* 0x0048000005e0783b */ /* 0x00c8640000000200 */
.L_x_34:
[----:B------:R-:W2:Y:S01]  /*4700*/  LDL R245, [R1] ;  /* 0x0000000001f57983 */ /* 0x000ea20000100800 */
[----:B------:R-:W-:Y:S02]  /*4710*/  USHF.L.U32 UR13, UR5, 0x6, URZ ;  /* 0x00000006050d7899 */ /* 0x000fe4000800063f */
[----:B------:R-:W-:Y:S01]  /*4720*/  UISETP.GT.AND UP2, UPT, UR5, UR15, UPT ;  /* 0x0000000f0500728c */ /* 0x000fe2000bf44270 */
[----:B---3--:R-:W3:Y:S01]  /*4730*/  LDL R249, [R1+0x8] ;  /* 0x0000080001f97983 */ /* 0x008ee20000100800 */
[----:B------:R-:W-:Y:S03]  /*4740*/  UISETP.GE.AND UP0, UPT, UR13, UR18, UPT ;  /* 0x000000120d00728c */ /* 0x000fe6000bf06270 */
[----:B------:R-:W4:Y:S01]  /*4750*/  LDL R244, [R1+0x4] ;  /* 0x0000040001f47983 */ /* 0x000f220000100800 */
[----:B------:R-:W-:Y:S03]  /*4760*/  UISETP.LT.AND UP0, UPT, UR17, UR8, UP0 ;  /* 0x000000081100728c */ /* 0x000fe60008701270 */
[----:B------:R-:W4:Y:S03]  /*4770*/  LDL R248, [R1+0xc] ;  /* 0x00000c0001f87983 */ /* 0x000f260000100800 */
[----:B------:R-:W-:Y:S01]  /*4780*/  PLOP3.LUT P0, PT, PT, PT, UP0, 0x80, 0x0 ;  /* 0x000000000000781c */ /* 0x000fe20003f0f008 */
[----:B------:R-:W4:Y:S04]  /*4790*/  LDL R247, [R1+0x18] ;  /* 0x0000180001f77983 */ /* 0x000f280000100800 */
[----:B------:R-:W4:Y:S04]  /*47a0*/  LDL R250, [R1+0x10] ;  /* 0x0000100001fa7983 */ /* 0x000f280000100800 */
[----:B------:R-:W4:Y:S04]  /*47b0*/  LDL R246, [R1+0x14] ;  /* 0x0000140001f67983 */ /* 0x000f280000100800 */
[----:B------:R-:W0:Y:S04]  /*47c0*/  LDGDEPBAR ;  /* 0x00000000000079af */ /* 0x000e280000000000 */
[----:B------:R-:W4:Y:S01]  /*47d0*/  LDL R251, [R1+0x84] ;  /* 0x0000840001fb7983 */ /* 0x000f220000100800 */
[----:B------:R-:W-:Y:S04]  /*47e0*/  DEPBAR.LE SB0, 0x0 ;  /* 0x000080000000791a */ /* 0x000fe80000000000 */
[----:B------:R-:W-:Y:S06]  /*47f0*/  BAR.SYNC.DEFER_BLOCKING 0x0 ;  /* 0x0000000000007b1d */ /* 0x000fec0000010000 */
[----:B------:R-:W-:Y:S04]  /*4800*/  LDSM.16.M88.4 R88, [R252+-0x6000] ;  /* 0xffa00000fc58783b */ /* 0x000fe80000000200 */
[----:B--2---:R-:W-:Y:S04]  /*4810*/  LDSM.16.M88.4 R8, [R245+0xc000] ;  /* 0x00c00000f508783b */ /* 0x004fe80000000200 */
[----:B---3--:R-:W1:Y:S04]  /*4820*/  LDSM.16.M88.4 R16, [R249] ;  /* 0x00000000f910783b */ /* 0x008e680000000200 */
[----:B------:R-:W2:Y:S04]  /*4830*/  LDSM.16.M88.4 R68, [R245+0xc800] ;  /* 0x00c80000f544783b */ /* 0x000ea80000000200 */
[----:B----4-:R-:W-:Y:S04]  /*4840*/  LDSM.16.M88.4 R72, [R248] ;  /* 0x00000000f848783b */ /* 0x010fe80000000200 */
[----:B------:R-:W3:Y:S04]  /*4850*/  LDSM.16.M88.4 R76, [R244+-0x6000] ;  /* 0xffa00000f44c783b */ /* 0x000ee80000000200 */
[----:B------:R-:W4:Y:S04]  /*4860*/  LDSM.16.M88.4 R80, [R244+-0x5800] ;  /* 0xffa80000f450783b */ /* 0x000f280000000200 */
[----:B------:R-:W4:Y:S04]  /*4870*/  LDSM.16.M88.4 R84, [R247] ;  /* 0x00000000f754783b */ /* 0x000f280000000200 */
[----:B------:R-:W-:Y:S04]  /*4880*/  LDSM.16.M88.4 R92, [R246] ;  /* 0x00000000f65c783b */ /* 0x000fe80000000200 */
[----:B------:R-:W-:Y:S01]  /*4890*/  LDSM.16.M88.4 R96, [R250] ;  /* 0x00000000fa60783b */ /* 0x000fe20000000200 */
[C---:B-1----:R-:W-:Y:S06]  /*48a0*/  HMMA.16816.F32.BF16 R4, R16.reuse, R8, RZ ;  /* 0x000000081004723c */ /* 0x042fec00000418ff */
[C---:B------:R-:W-:Y:S06]  /*48b0*/  HMMA.16816.F32.BF16 R8, R16.reuse, R10, RZ ;  /* 0x0000000a1008723c */ /* 0x040fec00000418ff */
[C---:B--2---:R-:W-:Y:S06]  /*48c0*/  HMMA.16816.F32.BF16 R12, R16.reuse, R68, RZ ;  /* 0x00000044100c723c */ /* 0x044fec00000418ff */
[----:B------:R-:W-:Y:S01]  /*48d0*/  HMMA.16816.F32.BF16 R16, R16, R70, RZ ;  /* 0x000000461010723c */ /* 0x000fe200000418ff */
[----:B------:R-:W1:Y:S05]  /*48e0*/  LDSM.16.M88.4 R68, [R252+-0x5800] ;  /* 0xffa80000fc44783b */ /* 0x000e6a0000000200 */
[C---:B---3--:R-:W-:Y:S06]  /*48f0*/  HMMA.16816.F32.BF16 R4, R72.reuse, R76, R4 ;  /* 0x0000004c4804723c */ /* 0x048fec0000041804 */
[C---:B------:R-:W-:Y:S01]  /*4900*/  HMMA.16816.F32.BF16 R8, R72.reuse, R78, R8 ;  /* 0x0000004e4808723c */ /* 0x040fe20000041808 */
[----:B------:R-:W-:Y:S05]  /*4910*/  LDSM.16.M88.4 R76, [R249+0x2000] ;  /* 0x00200000f94c783b */ /* 0x000fea0000000200 */
[C---:B----4-:R-:W-:Y:S06]  /*4920*/  HMMA.16816.F32.BF16 R12, R72.reuse, R80, R12 ;  /* 0x00000050480c723c */ /* 0x050fec000004180c */
[----:B------:R-:W-:Y:S01]  /*4930*/  HMMA.16816.F32.BF16 R16, R72, R82, R16 ;  /* 0x000000524810723c */ /* 0x000fe20000041810 */
[----:B------:R-:W2:Y:S04]  /*4940*/  LDSM.16.M88.4 R72, [R250+0x800] ;  /* 0x00080000fa48783b */ /* 0x000ea80000000200 */
[----:B------:R-:W3:Y:S01]  /*4950*/  LDSM.16.M88.4 R80, [R245+0xe000] ;  /* 0x00e00000f550783b */ /* 0x000ee20000000200 */
[C---:B------:R-:W-:Y:S06]  /*4960*/  HMMA.16816.F32.BF16 R4, R84.reuse, R88, R4 ;  /* 0x000000585404723c */ /* 0x040fec0000041804 */
[C---:B------:R-:W-:Y:S01]  /*4970*/  HMMA.16816.F32.BF16 R8, R84.reuse, R90, R8 ;  /* 0x0000005a5408723c */ /* 0x040fe20000041808 */
[----:B------:R-:W-:Y:S05]  /*4980*/  LDSM.16.M88.4 R88, [R244+-0x4000] ;  /* 0xffc00000f458783b */ /* 0x000fea0000000200 */
[C---:B-1----:R-:W-:Y:S06]  /*4990*/  HMMA.16816.F32.BF16 R12, R84.reuse, R68, R12 ;  /* 0x00000044540c723c */ /* 0x042fec000004180c */
[----:B------:R-:W-:Y:S01]  /*49a0*/  HMMA.16816.F32.BF16 R16, R84, R70, R16 ;  /* 0x000000465410723c */ /* 0x000fe20000041810 */
[----:B------:R-:W1:Y:S04]  /*49b0*/  LDSM.16.M88.4 R68, [R245+0xe800] ;  /* 0x00e80000f544783b */ /* 0x000e680000000200 */
[----:B------:R-:W4:Y:S01]  /*49c0*/  LDSM.16.M88.4 R84, [R248+0x2000] ;  /* 0x00200000f854783b */ /* 0x000f220000000200 */
[C---:B------:R-:W-:Y:S06]  /*49d0*/  HMMA.16816.F32.BF16 R4, R92.reuse, R96, R4 ;  /* 0x000000605c04723c */ /* 0x040fec0000041804 */
[C---:B------:R-:W-:Y:S01]  /*49e0*/  HMMA.16816.F32.BF16 R8, R92.reuse, R98, R8 ;  /* 0x000000625c08723c */ /* 0x040fe20000041808 */
[----:B------:R-:W-:Y:S05]  /*49f0*/  LDSM.16.M88.4 R96, [R252+-0x4000] ;  /* 0xffc00000fc60783b */ /* 0x000fea0000000200 */
[C---:B--2---:R-:W-:Y:S06]  /*4a00*/  HMMA.16816.F32.BF16 R12, R92.reuse, R72, R12 ;  /* 0x000000485c0c723c */ /* 0x044fec000004180c */
[----:B------:R-:W-:Y:S01]  /*4a10*/  HMMA.16816.F32.BF16 R16, R92, R74, R16 ;  /* 0x0000004a5c10723c */ /* 0x000fe20000041810 */
[----:B------:R-:W2:Y:S04]  /*4a20*/  LDSM.16.M88.4 R72, [R244+-0x3800] ;  /* 0xffc80000f448783b */ /* 0x000ea80000000200 */
[----:B------:R-:W2:Y:S01]  /*4a30*/  LDSM.16.M88.4 R92, [R247+0x2000] ;  /* 0x00200000f75c783b */ /* 0x000ea20000000200 */
[C---:B---3--:R-:W-:Y:S06]  /*4a40*/  HMMA.16816.F32.BF16 R4, R76.reuse, R80, R4 ;  /* 0x000000504c04723c */ /* 0x048fec0000041804 */
[C---:B------:R-:W-:Y:S01]  /*4a50*/  HMMA.16816.F32.BF16 R8, R76.reuse, R82, R8 ;  /* 0x000000524c08723c */ /* 0x040fe20000041808 */
[----:B------:R-:W-:Y:S05]  /*4a60*/  LDSM.16.M88.4 R80, [R250+0x2000] ;  /* 0x00200000fa50783b */ /* 0x000fea0000000200 */
[C---:B-1----:R-:W-:Y:S06]  /*4a70*/  HMMA.16816.F32.BF16 R12, R76.reuse, R68, R12 ;  /* 0x000000444c0c723c */ /* 0x042fec000004180c */
[----:B------:R-:W-:Y:S01]  /*4a80*/  HMMA.16816.F32.BF16 R16, R76, R70, R16 ;  /* 0x000000464c10723c */ /* 0x000fe20000041810 */
[----:B------:R-:W1:Y:S04]  /*4a90*/  LDSM.16.M88.4 R68, [R252+-0x3800] ;  /* 0xffc80000fc44783b */ /* 0x000e680000000200 */
[----:B------:R-:W3:Y:S01]  /*4aa0*/  LDSM.16.M88.4 R76, [R246+0x2000] ;  /* 0x00200000f64c783b */ /* 0x000ee20000000200 */
[C---:B----4-:R-:W-:Y:S06]  /*4ab0*/  HMMA.16816.F32.BF16 R4, R84.reuse, R88, R4 ;  /* 0x000000585404723c */ /* 0x050fec0000041804 */
[C---:B------:R-:W-:Y:S01]  /*4ac0*/  HMMA.16816.F32.BF16 R8, R84.reuse, R90, R8 ;  /* 0x0000005a5408723c */ /* 0x040fe20000041808 */
[----:B------:R-:W-:Y:S05]  /*4ad0*/  LDSM.16.M88.4 R88, [R245+0x10000] ;  /* 0x01000000f558783b */ /* 0x000fea0000000200 */
[C---:B--2---:R-:W-:Y:S06]  /*4ae0*/  HMMA.16816.F32.BF16 R12, R84.reuse, R72, R12 ;  /* 0x00000048540c723c */ /* 0x044fec000004180c */
[----:B------:R-:W-:Y:S01]  /*4af0*/  HMMA.16816.F32.BF16 R16, R84, R74, R16 ;  /* 0x0000004a5410723c */ /* 0x000fe20000041810 */
[----:B------:R-:W2:Y:S04]  /*4b00*/  LDSM.16.M88.4 R72, [R250+0x2800] ;  /* 0x00280000fa48783b */ /* 0x000ea80000000200 */
[----:B------:R-:W4:Y:S01]  /*4b10*/  LDSM.16.M88.4 R84, [R249+0x4000] ;  /* 0x00400000f954783b */ /* 0x000f220000000200 */
[C---:B------:R-:W-:Y:S06]  /*4b20*/  HMMA.16816.F32.BF16 R4, R92.reuse, R96, R4 ;  /* 0x000000605c04723c */ /* 0x040fec0000041804 */
[C---:B------:R-:W-:Y:S01]  /*4b30*/  HMMA.16816.F32.BF16 R8, R92.reuse, R98, R8 ;  /* 0x000000625c08723c */ /* 0x040fe20000041808 */
[----:B------:R-:W-:Y:S05]  /*4b40*/  LDSM.16.M88.4 R96, [R244+-0x2000] ;  /* 0xffe00000f460783b */ /* 0x000fea0000000200 */
[C---:B-1----:R-:W-:Y:S06]  /*4b50*/  HMMA.16816.F32.BF16 R12, R92.reuse, R68, R12 ;  /* 0x000000445c0c723c */ /* 0x042fec000004180c */
[----:B------:R-:W-:Y:S01]  /*4b60*/  HMMA.16816.F32.BF16 R16, R92, R70, R16 ;  /* 0x000000465c10723c */ /* 0x000fe20000041810 */
[----:B------:R1:W4:Y:S04]  /*4b70*/  LDSM.16.M88.4 R68, [R245+0x10800] ;  /* 0x01080000f544783b */ /* 0x0003280000000200 */
[----:B------:R-:W4:Y:S01]  /*4b80*/  LDSM.16.M88.4 R92, [R248+0x4000] ;  /* 0x00400000f85c783b */ /* 0x000f220000000200 */
[C---:B---3--:R-:W-:Y:S06]  /*4b90*/  HMMA.16816.F32.BF16 R4, R76.reuse, R80, R4 ;  /* 0x000000504c04723c */ /* 0x048fec0000041804 */
[C---:B------:R-:W-:Y:S01]  /*4ba0*/  HMMA.16816.F32.BF16 R8, R76.reuse, R82, R8 ;  /* 0x000000524c08723c */ /* 0x040fe20000041808 */
[----:B------:R-:W-:Y:S05]  /*4bb0*/  LDSM.16.M88.4 R80, [R252+-0x2000] ;  /* 0xffe00000fc50783b */ /* 0x000fea0000000200 */
[C---:B--2---:R-:W-:Y:S06]  /*4bc0*/  HMMA.16816.F32.BF16 R12, R76.reuse, R72, R12 ;  /* 0x000000484c0c723c */ /* 0x044fec000004180c */
[----:B------:R-:W-:Y:S01]  /*4bd0*/  HMMA.16816.F32.BF16 R16, R76, R74, R16 ;  /* 0x0000004a4c10723c */ /* 0x000fe20000041810 */
[----:B------:R2:W3:Y:S04]  /*4be0*/  LDSM.16.M88.4 R72, [R244+-0x1800] ;  /* 0xffe80000f448783b */ /* 0x0004e80000000200 */
[----:B-1----:R-:W3:Y:S01]  /*4bf0*/  LDL R245, [R1+0x60] ;  /* 0x0000600001f57983 */ /* 0x002ee20000100800 */
[C---:B----4-:R-:W-:Y:S03]  /*4c00*/  HMMA.16816.F32.BF16 R4, R84.reuse, R88, R4 ;  /* 0x000000585404723c */ /* 0x050fe60000041804 */
[----:B------:R-:W1:Y:S03]  /*4c10*/  LDSM.16.M88.4 R76, [R247+0x4000] ;  /* 0x00400000f74c783b */ /* 0x000e660000000200 */
[C---:B------:R-:W-:Y:S01]  /*4c20*/  HMMA.16816.F32.BF16 R8, R84.reuse, R90, R8 ;  /* 0x0000005a5408723c */ /* 0x040fe20000041808 */
[----:B------:R-:W-:Y:S05]  /*4c30*/  LDSM.16.M88.4 R88, [R250+0x4000] ;  /* 0x00400000fa58783b */ /* 0x000fea0000000200 */
[C---:B------:R-:W-:Y:S06]  /*4c40*/  HMMA.16816.F32.BF16 R12, R84.reuse, R68, R12 ;  /* 0x00000044540c723c */ /* 0x040fec000004180c */
[----:B------:R-:W-:Y:S01]  /*4c50*/  HMMA.16816.F32.BF16 R16, R84, R70, R16 ;  /* 0x000000465410723c */ /* 0x000fe20000041810 */
[----:B--2---:R-:W2:Y:S04]  /*4c60*/  LDL R244, [R1+0x64] ;  /* 0x0000640001f47983 */ /* 0x004ea80000100800 */
[----:B------:R-:W4:Y:S01]  /*4c70*/  LDSM.16.M88.4 R68, [R252+-0x1800] ;  /* 0xffe80000fc44783b */ /* 0x000f220000000200 */
[C---:B------:R-:W-:Y:S03]  /*4c80*/  HMMA.16816.F32.BF16 R4, R92.reuse, R96, R4 ;  /* 0x000000605c04723c */ /* 0x040fe60000041804 */
[----:B------:R-:W2:Y:S03]  /*4c90*/  LDL R97, [R1+0x80] ;  /* 0x0000800001617983 */ /* 0x000ea60000100800 */
[C---:B------:R-:W-:Y:S01]  /*4ca0*/  HMMA.16816.F32.BF16 R8, R92.reuse, R98, R8 ;  /* 0x000000625c08723c */ /* 0x040fe20000041808 */
[----:B------:R-:W4:Y:S04]  /*4cb0*/  LDSM.16.M88.4 R84, [R246+0x4000] ;  /* 0x00400000f654783b */ /* 0x000f280000000200 */
[----:B------:R-:W2:Y:S01]  /*4cc0*/  LDL R99, [R1+0x54] ;  /* 0x0000540001637983 */ /* 0x000ea20000100800 */
[C---:B---3--:R-:W-:Y:S03]  /*4cd0*/  HMMA.16816.F32.BF16 R12, R92.reuse, R72, R12 ;  /* 0x000000485c0c723c */ /* 0x048fe6000004180c */
[----:B------:R-:W3:Y:S03]  /*4ce0*/  LDL R98, [R1+0x58] ;  /* 0x0000580001627983 */ /* 0x000ee60000100800 */
[----:B------:R-:W-:Y:S01]  /*4cf0*/  HMMA.16816.F32.BF16 R16, R92, R74, R16 ;  /* 0x0000004a5c10723c */ /* 0x000fe20000041810 */
[----:B------:R-:W-:Y:S04]  /*4d00*/  IMAD.U32 R72, RZ, RZ, UR28 ;  /* 0x0000001cff487e24 */ /* 0x000fe8000f8e00ff */
[----:B------:R-:W-:Y:S01]  /*4d10*/  @!P0 IMAD R72, R72, 0x40, R251 ;  /* 0x0000004048488824 */ /* 0x000fe200078e02fb */
[C---:B-1----:R-:W-:Y:S06]  /*4d20*/  HMMA.16816.F32.BF16 R4, R76.reuse, R80, R4 ;  /* 0x000000504c04723c */ /* 0x042fec0000041804 */
[C---:B------:R-:W-:Y:S06]  /*4d30*/  HMMA.16816.F32.BF16 R8, R76.reuse, R82, R8 ;  /* 0x000000524c08723c */ /* 0x040fec0000041808 */
[C---:B----4-:R-:W-:Y:S06]  /*4d40*/  HMMA.16816.F32.BF16 R12, R76.reuse, R68, R12 ;  /* 0x000000444c0c723c */ /* 0x050fec000004180c */
[----:B------:R-:W-:Y:S01]  /*4d50*/  HMMA.16816.F32.BF16 R16, R76, R70, R16 ;  /* 0x000000464c10723c */ /* 0x000fe20000041810 */
[----:B------:R-:W4:Y:S04]  /*4d60*/  LDL R79, [R1+0x74] ;  /* 0x00007400014f7983 */ /* 0x000f280000100800 */
[----:B------:R-:W3:Y:S01]  /*4d70*/  LDL R78, [R1+0x70] ;  /* 0x00007000014e7983 */ /* 0x000ee20000100800 */
[C---:B------:R-:W-:Y:S03]  /*4d80*/  HMMA.16816.F32.BF16 R4, R84.reuse, R88, R4 ;  /* 0x000000585404723c */ /* 0x040fe60000041804 */
[----:B------:R-:W1:Y:S02]  /*4d90*/  LDSM.16.M88.4 R68, [R250+0x4800] ;  /* 0x00480000fa44783b */ /* 0x000e640000000200 */
[----:B------:R-:W-:Y:S01]  /*4da0*/  @!P0 IADD3 R76, R72, 0x1, RZ ;  /* 0x00000001484c8810 */ /* 0x000fe20007ffe0ff */
[C---:B------:R-:W-:Y:S06]  /*4db0*/  HMMA.16816.F32.BF16 R8, R84.reuse, R90, R8 ;  /* 0x0000005a5408723c */ /* 0x040fec0000041808 */
[C---:B-1----:R-:W-:Y:S06]  /*4dc0*/  HMMA.16816.F32.BF16 R12, R84.reuse, R68, R12 ;  /* 0x00000044540c723c */ /* 0x042fec000004180c */
[----:B------:R-:W-:Y:S05]  /*4dd0*/  HMMA.16816.F32.BF16 R16, R84, R70, R16 ;  /* 0x000000465410723c */ /* 0x000fea0000041810 */
[C---:B------:R-:W-:Y:S01]  /*4de0*/  FMUL.FTZ R73, R245.reuse, 1.4426950216293334961 ;  /* 0x3fb8aa3bf5497820 */ /* 0x040fe20000410000 */
[----:B------:R-:W-:Y:S01]  /*4df0*/  FSETP.NEU.FTZ.AND P1, PT, R245, -INF , PT ;  /* 0xff800000f500780b */ /* 0x000fe20003f3d000 */
[----:B------:R-:W-:Y:S04]  /*4e00*/  IMAD.MOV.U32 R245, RZ, RZ, 0x8 ;  /* 0x00000008fff57424 */ /* 0x000fe800078e00ff */
[----:B------:R-:W-:Y:S01]  /*4e10*/  FSEL R73, R73, RZ, P1 ;  /* 0x000000ff49497208 */ /* 0x000fe20000800000 */
[----:B--2---:R-:W-:Y:S01]  /*4e20*/  FMUL.FTZ R77, R244, 1.4426950216293334961 ;  /* 0x3fb8aa3bf44d7820 */ /* 0x004fe20000410000 */
[----:B------:R-:W-:Y:S05]  /*4e30*/  @!P0 VIADD R74, R97, UR13 ;  /* 0x0000000d614a8c36 */ /* 0x000fea0008000000 */
[C---:B------:R-:W-:Y:S02]  /*4e40*/  @!P0 VIMNMX R75, R74.reuse, UR8, PT ;  /* 0x000000084a4b8c48 */ /* 0x040fe4000bfe0100 */
[----:B------:R-:W-:Y:S02]  /*4e50*/  @!P0 VIADDMNMX R74, R74, R245, UR8, PT ;  /* 0x000000084a4a8e46 */ /* 0x000fe4000b8001f5 */
[----:B------:R-:W2:Y:S01]  /*4e60*/  LDL R245, [R1+0x50] ;  /* 0x0000500001f57983 */ /* 0x000ea20000100800 */
[-C--:B------:R-:W-:Y:S02]  /*4e70*/  @!P0 ISETP.GE.AND P1, PT, R76, R75.reuse, PT ;  /* 0x0000004b4c00820c */ /* 0x080fe40003f26270 */
[-C--:B------:R-:W-:Y:S02]  /*4e80*/  @!P0 ISETP.GE.AND P2, PT, R72, R75.reuse, PT ;  /* 0x0000004b4800820c */ /* 0x080fe40003f46270 */
[----:B------:R-:W-:Y:S02]  /*4e90*/  @!P0 FSEL R5, R5, -INF , !P1 ;  /* 0xff80000005058808 */ /* 0x000fe40004800000 */
[----:B------:R-:W-:Y:S02]  /*4ea0*/  FSETP.NEU.FTZ.AND P1, PT, R244, -INF , PT ;  /* 0xff800000f400780b */ /* 0x000fe40003f3d000 */
[----:B------:R-:W2:Y:S01]  /*4eb0*/  LDL R244, [R1+0x5c] ;  /* 0x00005c0001f47983 */ /* 0x000ea20000100800 */
[----:B------:R-:W-:Y:S01]  /*4ec0*/  @!P0 FSEL R4, R4, -INF , !P2 ;  /* 0xff80000004048808 */ /* 0x000fe20005000000 */
[--C-:B------:R-:W-:Y:S01]  /*4ed0*/  FFMA.FTZ R5, R5, UR14, -R73.reuse ;  /* 0x0000000e05057c23 */ /* 0x100fe20008010849 */
[-C--:B------:R-:W-:Y:S03]  /*4ee0*/  @!P0 ISETP.GE.AND P2, PT, R72, R74.reuse, PT ;  /* 0x0000004a4800820c */ /* 0x080fe60003f46270 */
[--C-:B------:R-:W-:Y:S01]  /*4ef0*/  FFMA.FTZ R4, R4, UR14, -R73.reuse ;  /* 0x0000000e04047c23 */ /* 0x100fe20008010849 */
[----:B------:R-:W-:Y:S01]  /*4f00*/  MUFU.EX2 R92, R5 ;  /* 0x00000005005c7308 */ /* 0x000fe20000000800 */
[----:B------:R-:W-:Y:S09]  /*4f10*/  @!P0 FSEL R6, R6, -INF , !P2 ;  /* 0xff80000006068808 */ /* 0x000ff20005000000 */
[----:B------:R1:W4:Y:S02]  /*4f20*/  MUFU.EX2 R93, R4 ;  /* 0x00000004005d7308 */ /* 0x0003240000000800 */
[----:B-1----:R-:W-:Y:S02]  /*4f30*/  FSEL R4, R77, RZ, P1 ;  /* 0x000000ff4d047208 */ /* 0x002fe40000800000 */
[-C--:B------:R-:W-:Y:S03]  /*4f40*/  @!P0 ISETP.GE.AND P1, PT, R76, R74.reuse, PT ;  /* 0x0000004a4c00820c */ /* 0x080fe60003f26270 */
[--C-:B------:R-:W-:Y:S01]  /*4f50*/  FFMA.FTZ R5, R6, UR14, -R4.reuse ;  /* 0x0000000e06057c23 */ /* 0x100fe20008010804 */
[----:B------:R-:W-:Y:S01]  /*4f60*/  @!P0 VIADD R6, R72, 0x8 ;  /* 0x0000000848068836 */ /* 0x000fe20000000000 */
[----:B------:R-:W-:Y:S02]  /*4f70*/  @!P0 FSEL R7, R7, -INF , !P1 ;  /* 0xff80000007078808 */ /* 0x000fe40004800000 */
[----:B------:R1:W-:Y:S02]  /*4f80*/  MUFU.EX2 R97, R5 ;  /* 0x0000000500617308 */ /* 0x0003e40000000800 */
[-C--:B------:R-:W-:Y:S01]  /*4f90*/  @!P0 ISETP.GE.AND P1, PT, R6, R75.reuse, PT ;  /* 0x0000004b0600820c */ /* 0x080fe20003f26270 */
[--C-:B------:R-:W-:Y:S03]  /*4fa0*/  FFMA.FTZ R7, R7, UR14, -R4.reuse ;  /* 0x0000000e07077c23 */ /* 0x100fe60008010804 */
[----:B------:R-:W-:Y:S04]  /*4fb0*/  @!P0 FSEL R8, R8, -INF , !P1 ;  /* 0xff80000008088808 */ /* 0x000fe80004800000 */
[----:B------:R-:W3:Y:S01]  /*4fc0*/  MUFU.EX2 R96, R7 ;  /* 0x0000000700607308 */ /* 0x000ee20000000800 */
[--C-:B------:R-:W-:Y:S09]  /*4fd0*/  FFMA.FTZ R8, R8, UR14, -R73.reuse ;  /* 0x0000000e08087c23 */ /* 0x100ff20008010849 */
[----:B------:R-:W-:Y:S01]  /*4fe0*/  MUFU.EX2 R90, R8 ;  /* 0x00000008005a7308 */ /* 0x000fe20000000800 */
[----:B-1----:R-:W-:Y:S04]  /*4ff0*/  @!P0 IADD3 R5, R72, 0x9, RZ ;  /* 0x0000000948058810 */ /* 0x002fe80007ffe0ff */
[-C--:B------:R-:W-:Y:S04]  /*5000*/  @!P0 ISETP.GE.AND P1, PT, R5, R75.reuse, PT ;  /* 0x0000004b0500820c */ /* 0x080fe80003f26270 */
[----:B------:R-:W-:Y:S02]  /*5010*/  @!P0 FSEL R9, R9, -INF , !P1 ;  /* 0xff80000009098808 */ /* 0x000fe40004800000 */
[-C--:B------:R-:W-:Y:S01]  /*5020*/  @!P0 ISETP.GE.AND P1, PT, R6, R74.reuse, PT ;  /* 0x0000004a0600820c */ /* 0x080fe20003f26270 */
[----:B------:R-:W-:Y:S02]  /*5030*/  @!P0 VIADD R6, R72, 0x10 ;  /* 0x0000001048068836 */ /* 0x000fe40000000000 */
[--C-:B------:R-:W-:Y:S01]  /*5040*/  FFMA.FTZ R9, R9, UR14, -R73.reuse ;  /* 0x0000000e09097c23 */ /* 0x100fe20008010849 */
[----:B------:R-:W-:Y:S02]  /*5050*/  @!P0 FSEL R10, R10, -INF , !P1 ;  /* 0xff8000000a0a8808 */ /* 0x000fe40004800000 */
[-C--:B------:R-:W-:Y:S01]  /*5060*/  @!P0 ISETP.GE.AND P1, PT, R5, R74.reuse, PT ;  /* 0x0000004a0500820c */ /* 0x080fe20003f26270 */
[----:B------:R-:W-:Y:S01]  /*5070*/  @!P0 VIADD R5, R72, 0x11 ;  /* 0x0000001148058836 */ /* 0x000fe20000000000 */
[----:B------:R-:W-:Y:S01]  /*5080*/  MUFU.EX2 R88, R9 ;  /* 0x0000000900587308 */ /* 0x000fe20000000800 */
[--C-:B------:R-:W-:Y:S01]  /*5090*/  FFMA.FTZ R10, R10, UR14, -R4.reuse ;  /* 0x0000000e0a0a7c23 */ /* 0x100fe20008010804 */
[----:B------:R-:W-:Y:S02]  /*50a0*/  @!P0 FSEL R11, R11, -INF , !P1 ;  /* 0xff8000000b0b8808 */ /* 0x000fe40004800000 */
[-C--:B------:R-:W-:Y:S03]  /*50b0*/  @!P0 ISETP.GE.AND P1, PT, R6, R75.reuse, PT ;  /* 0x0000004b0600820c */ /* 0x080fe60003f26270 */
[--C-:B------:R-:W-:Y:S01]  /*50c0*/  FFMA.FTZ R11, R11, UR14, -R4.reuse ;  /* 0x0000000e0b0b7c23 */ /* 0x100fe20008010804 */
[----:B------:R-:W-:Y:S02]  /*50d0*/  @!P0 FSEL R12, R12, -INF , !P1 ;  /* 0xff8000000c0c8808 */ /* 0x000fe40004800000 */
[----:B------:R-:W-:Y:S01]  /*50e0*/  MUFU.EX2 R95, R10 ;  /* 0x0000000a005f7308 */ /* 0x000fe20000000800 */
[----:B------:R-:W-:Y:S02]  /*50f0*/  @!P0 ISETP.GE.AND P1, PT, R5, R75, PT ;  /* 0x0000004b0500820c */ /* 0x000fe40003f26270 */
[--C-:B------:R-:W-:Y:S02]  /*5100*/  FFMA.FTZ R12, R12, UR14, -R73.reuse ;  /* 0x0000000e0c0c7c23 */ /* 0x100fe40008010849 */
[----:B------:R-:W-:Y:S02]  /*5110*/  @!P0 FSEL R13, R13, -INF , !P1 ;  /* 0xff8000000d0d8808 */ /* 0x000fe40004800000 */
[-C--:B------:R-:W-:Y:S03]  /*5120*/  @!P0 ISETP.GE.AND P1, PT, R6, R74.reuse, PT ;  /* 0x0000004a0600820c */ /* 0x080fe60003f26270 */
[----:B------:R-:W1:Y:S01]  /*5130*/  MUFU.EX2 R94, R11 ;  /* 0x0000000b005e7308 */ /* 0x000e620000000800 */
[----:B----4-:R-:W-:Y:S01]  /*5140*/  F2FP.BF16.F32.PACK_AB R6, R92, R93 ;  /* 0x0000005d5c06723e */ /* 0x010fe200000010ff */
[--C-:B------:R-:W-:Y:S01]  /*5150*/  FFMA.FTZ R13, R13, UR14, -R73.reuse ;  /* 0x0000000e0d0d7c23 */ /* 0x100fe20008010849 */
[----:B------:R-:W-:Y:S02]  /*5160*/  @!P0 FSEL R14, R14, -INF , !P1 ;  /* 0xff8000000e0e8808 */ /* 0x000fe40004800000 */
[-C--:B------:R-:W-:Y:S02]  /*5170*/  @!P0 ISETP.GE.AND P1, PT, R5, R74.reuse, PT ;  /* 0x0000004a0500820c */ /* 0x080fe40003f26270 */
[C---:B------:R-:W-:Y:S01]  /*5180*/  @!P0 IADD3 R5, R72.reuse, 0x18, RZ ;  /* 0x0000001848058810 */ /* 0x040fe20007ffe0ff */
[----:B------:R-:W-:Y:S01]  /*5190*/  @!P0 VIADD R72, R72, 0x19 ;  /* 0x0000001948488836 */ /* 0x000fe20000000000 */
[----:B------:R-:W-:Y:S01]  /*51a0*/  @!P0 FSEL R15, R15, -INF , !P1 ;  /* 0xff8000000f0f8808 */ /* 0x000fe20004800000 */
[--C-:B------:R-:W-:Y:S01]  /*51b0*/  FFMA.FTZ R14, R14, UR14, -R4.reuse ;  /* 0x0000000e0e0e7c23 */ /* 0x100fe20008010804 */
[CC--:B------:R-:W-:Y:S01]  /*51c0*/  @!P0 ISETP.GE.AND P1, PT, R5.reuse, R75.reuse, PT ;  /* 0x0000004b0500820c */ /* 0x0c0fe20003f26270 */
[----:B------:R4:W-:Y:S01]  /*51d0*/  MUFU.EX2 R86, R12 ;  /* 0x0000000c00567308 */ /* 0x0009e20000000800 */
[-C--:B------:R-:W-:Y:S01]  /*51e0*/  @!P0 ISETP.GE.AND P2, PT, R5, R74.reuse, PT ;  /* 0x0000004a0500820c */ /* 0x080fe20003f46270 */
[--C-:B------:R-:W-:Y:S01]  /*51f0*/  FFMA.FTZ R15, R15, UR14, -R4.reuse ;  /* 0x0000000e0f0f7c23 */ /* 0x100fe20008010804 */
[----:B------:R-:W-:Y:S02]  /*5200*/  @!P0 FSEL R16, R16, -INF , !P1 ;  /* 0xff80000010108808 */ /* 0x000fe40004800000 */
[----:B------:R-:W-:Y:S02]  /*5210*/  @!P0 ISETP.GE.AND P1, PT, R72, R75, PT ;  /* 0x0000004b4800820c */ /* 0x000fe40003f26270 */
[----:B------:R-:W-:Y:S03]  /*5220*/  @!P0 FSEL R18, R18, -INF , !P2 ;  /* 0xff80000012128808 */ /* 0x000fe60005000000 */
[----:B------:R-:W4:Y:S01]  /*5230*/  MUFU.EX2 R84, R13 ;  /* 0x0000000d00547308 */ /* 0x000f220000000800 */
[----:B------:R-:W-:Y:S01]  /*5240*/  @!P0 FSEL R17, R17, -INF , !P1 ;  /* 0xff80000011118808 */ /* 0x000fe20004800000 */
[--C-:B------:R-:W-:Y:S01]  /*5250*/  FFMA.FTZ R16, R16, UR14, -R73.reuse ;  /* 0x0000000e10107c23 */ /* 0x100fe20008010849 */
[----:B------:R-:W-:Y:S01]  /*5260*/  @!P0 ISETP.GE.AND P1, PT, R72, R74, PT ;  /* 0x0000004a4800820c */ /* 0x000fe20003f26270 */
[--C-:B------:R-:W-:Y:S01]  /*5270*/  FFMA.FTZ R18, R18, UR14, -R4.reuse ;  /* 0x0000000e12127c23 */ /* 0x100fe20008010804 */
[----:B---3--:R-:W-:Y:S01]  /*5280*/  F2FP.BF16.F32.PACK_AB R5, R96, R97 ;  /* 0x000000616005723e */ /* 0x008fe200000010ff */
[----:B------:R-:W-:Y:S01]  /*5290*/  FFMA.FTZ R73, R17, UR14, -R73 ;  /* 0x0000000e11497c23 */ /* 0x000fe20008010849 */
[----:B------:R-:W-:Y:S03]  /*52a0*/  @!P0 FSEL R19, R19, -INF , !P1 ;  /* 0xff80000013138808 */ /* 0x000fe60004800000 */
[----:B------:R-:W-:Y:S01]  /*52b0*/  MUFU.EX2 R91, R14 ;  /* 0x0000000e005b7308 */ /* 0x000fe20000000800 */
[----:B-1----:R-:W-:Y:S02]  /*52c0*/  F2FP.BF16.F32.PACK_AB R8, R94, R95 ;  /* 0x0000005f5e08723e */ /* 0x002fe400000010ff */
[----:B----4-:R-:W-:Y:S01]  /*52d0*/  IADD3 R12, P0, R79, UR12, RZ ;  /* 0x0000000c4f0c7c10 */ /* 0x010fe2000ff1e0ff */
[----:B------:R-:W-:Y:S06]  /*52e0*/  FFMA.FTZ R4, R19, UR14, -R4 ;  /* 0x0000000e13047c23 */ /* 0x000fec0008010804 */
[----:B------:R1:W-:Y:S01]  /*52f0*/  MUFU.EX2 R85, R4 ;  /* 0x0000000400557308 */ /* 0x0003e20000000800 */
[----:B------:R-:W-:Y:S02]  /*5300*/  F2FP.BF16.F32.PACK_AB R7, R84, R86 ;  /* 0x000000565407723e */ /* 0x000fe400000010ff */
[----:B------:R-:W-:Y:S02]  /*5310*/  IADD3.X R13, R78, UR11, RZ, P0, !PT ;  /* 0x0000000b4e0d7c10 */ /* 0x000fe400087fe4ff */
[----:B------:R-:W-:Y:S05]  /*5320*/  PLOP3.LUT P0, PT, PT, PT, UP2, 0x80, 0x0 ;  /* 0x000000000000781c */ /* 0x000fea0003f0f028 */
[----:B------:R-:W3:Y:S01]  /*5330*/  MUFU.EX2 R89, R15 ;  /* 0x0000000f00597308 */ /* 0x000ee20000000800 */
[----:B------:R-:W4:Y:S04]  /*5340*/  LDG.E R81, desc[UR6][R12.64] ;  /* 0x000000060c517981 */ /* 0x000f28000c1e1900 */
[----:B------:R3:W4:Y:S05]  /*5350*/  LDG.E R80, desc[UR6][R12.64+0x20] ;  /* 0x000020060c507981 */ /* 0x00072a000c1e1900 */
[----:B------:R-:W-:Y:S01]  /*5360*/  MUFU.EX2 R83, R16 ;  /* 0x0000001000537308 */ /* 0x000fe20000000800 */
[----:B-1----:R-:W-:Y:S09]  /*5370*/  F2FP.BF16.F32.PACK_AB R4, R88, R90 ;  /* 0x0000005a5804723e */ /* 0x002ff200000010ff */
[----:B------:R-:W1:Y:S10]  /*5380*/  MUFU.EX2 R82, R73 ;  /* 0x0000004900527308 */ /* 0x000e740000000800 */
[----:B------:R-:W1:Y:S01]  /*5390*/  MUFU.EX2 R87, R18 ;  /* 0x0000001200577308 */ /* 0x000e620000000800 */
[----:B--2---:R3:W-:Y:S04]  /*53a0*/  STS [R245+0x14000], R6 ;  /* 0x01400006f5007388 */ /* 0x0047e80000000800 */
[----:B------:R1:W-:Y:S04]  /*53b0*/  STS [R245+0x14400], R5 ;  /* 0x01440005f5007388 */ /* 0x0003e80000000800 */
[----:B------:R2:W-:Y:S04]  /*53c0*/  STS [R244+0x14000], R4 ;  /* 0x01400004f4007388 */ /* 0x0005e80000000800 */
[----:B------:R-:W-:Y:S04]  /*53d0*/  STS [R244+0x14400], R8 ;  /* 0x01440008f4007388 */ /* 0x000fe80000000800 */
[----:B------:R-:W-:Y:S01]  /*53e0*/  STS [R99+0x14000], R7 ;  /* 0x0140000763007388 */ /* 0x000fe20000000800 */
[----:B---3--:R-:W-:Y:S02]  /*53f0*/  F2FP.BF16.F32.PACK_AB R6, R89, R91 ;  /* 0x0000005b5906723e */ /* 0x008fe400000010ff */
[----:B-1----:R-:W-:Y:S03]  /*5400*/  F2FP.BF16.F32.PACK_AB R5, R82, R83 ;  /* 0x000000535205723e */ /* 0x002fe600000010ff */
[----:B------:R-:W-:Y:S01]  /*5410*/  STS [R99+0x14400], R6 ;  /* 0x0144000663007388 */ /* 0x000fe20000000800 */
[----:B--2---:R-:W-:Y:S03]  /*5420*/  F2FP.BF16.F32.PACK_AB R4, R85, R87 ;  /* 0x000000575504723e */ /* 0x004fe600000010ff */
[----:B------:R-:W-:Y:S04]  /*5430*/  STS [R98+0x14000], R5 ;  /* 0x0140000562007388 */ /* 0x000fe80000000800 */
[----:B------:R-:W-:Y:S04]  /*5440*/  STS [R98+0x14400], R4 ;  /* 0x0144000462007388 */ /* 0x000fe80000000800 */
[----:B------:R-:W1:Y:S04]  /*5450*/  LDSM.16.M88.4 R16, [R249+0x6000] ;  /* 0x00600000f910783b */ /* 0x000e680000000200 */
[----:B------:R-:W2:Y:S04]  /*5460*/  LDSM.16.M88.4 R68, [R248+0x6000] ;  /* 0x00600000f844783b */ /* 0x000ea80000000200 */
[----:B------:R-:W3:Y:S04]  /*5470*/  LDSM.16.M88.4 R72, [R247+0x6000] ;  /* 0x00600000f748783b */ /* 0x000ee80000000200 */
[----:B------:R-:W3:Y:S01]  /*5480*/  LDSM.16.M88.4 R76, [R246+0x6000] ;  /* 0x00600000f64c783b */ /* 0x000ee20000000200 */
[C---:B-1----:R-:W-:Y:S06]  /*5490*/  HMMA.16816.F32.BF16 R4, R16.reuse, R148, RZ ;  /* 0x000000941004723c */ /* 0x042fec00000418ff */
[C---:B------:R-:W-:Y:S06]  /*54a0*/  HMMA.16816.F32.BF16 R8, R16.reuse, R150, RZ ;  /* 0x000000961008723c */ /* 0x040fec00000418ff */
[C---:B------:R-:W-:Y:S06]  /*54b0*/  HMMA.16816.F32.BF16 R12, R16.reuse, R152, RZ ;  /* 0x00000098100c723c */ /* 0x040fec00000418ff */
[----:B------:R-:W-:Y:S06]  /*54c0*/  HMMA.16816.F32.BF16 R16, R16, R154, RZ ;  /* 0x0000009a1010723c */ /* 0x000fec00000418ff */
[C---:B--2---:R-:W-:Y:S06]  /*54d0*/  HMMA.16816.F32.BF16 R4, R68.reuse, R156, R4 ;  /* 0x0000009c4404723c */ /* 0x044fec0000041804 */
[C---:B------:R-:W-:Y:S06]  /*54e0*/  HMMA.16816.F32.BF16 R8, R68.reuse, R158, R8 ;  /* 0x0000009e4408723c */ /* 0x040fec0000041808 */
[C---:B------:R-:W-:Y:S06]  /*54f0*/  HMMA.16816.F32.BF16 R12, R68.reuse, R160, R12 ;  /* 0x000000a0440c723c */ /* 0x040fec000004180c */
[----:B------:R-:W-:Y:S01]  /*5500*/  HMMA.16816.F32.BF16 R16, R68, R162, R16 ;  /* 0x000000a24410723c */ /* 0x000fe20000041810 */
[----:B------:R-:W1:Y:S05]  /*5510*/  LDSM.16.M88.4 R68, [R249+0x8000] ;  /* 0x00800000f944783b */ /* 0x000e6a0000000200 */
[C---:B---3--:R-:W-:Y:S06]  /*5520*/  HMMA.16816.F32.BF16 R4, R72.reuse, R164, R4 ;  /* 0x000000a44804723c */ /* 0x048fec0000041804 */
[C---:B------:R-:W-:Y:S06]  /*5530*/  HMMA.16816.F32.BF16 R8, R72.reuse, R166, R8 ;  /* 0x000000a64808723c */ /* 0x040fec0000041808 */
[C---:B------:R-:W-:Y:S06]  /*5540*/  HMMA.16816.F32.BF16 R12, R72.reuse, R168, R12 ;  /* 0x000000a8480c723c */ /* 0x040fec000004180c */
[----:B------:R-:W-:Y:S01]  /*5550*/  HMMA.16816.F32.BF16 R16, R72, R170, R16 ;  /* 0x000000aa4810723c */ /* 0x000fe20000041810 */
[----:B------:R-:W2:Y:S05]  /*5560*/  LDSM.16.M88.4 R72, [R248+0x8000] ;  /* 0x00800000f848783b */ /* 0x000eaa0000000200 */
[C---:B------:R-:W-:Y:S06]  /*5570*/  HMMA.16816.F32.BF16 R4, R76.reuse, R172, R4 ;  /* 0x000000ac4c04723c */ /* 0x040fec0000041804 */
[C---:B------:R-:W-:Y:S06]  /*5580*/  HMMA.16816.F32.BF16 R8, R76.reuse, R174, R8 ;  /* 0x000000ae4c08723c */ /* 0x040fec0000041808 */
[C---:B------:R-:W-:Y:S06]  /*5590*/  HMMA.16816.F32.BF16 R12, R76.reuse, R176, R12 ;  /* 0x000000b04c0c723c */ /* 0x040fec000004180c */
[----:B------:R-:W-:Y:S01]  /*55a0*/  HMMA.16816.F32.BF16 R16, R76, R178, R16 ;  /* 0x000000b24c10723c */ /* 0x000fe20000041810 */
[----:B------:R-:W3:Y:S05]  /*55b0*/  LDSM.16.M88.4 R76, [R247+0x8000] ;  /* 0x00800000f74c783b */ /* 0x000eea0000000200 */
[C---:B-1----:R-:W-:Y:S06]  /*55c0*/  HMMA.16816.F32.BF16 R4, R68.reuse, R180, R4 ;  /* 0x000000b44404723c */ /* 0x042fec0000041804 */
[C---:B------:R-:W-:Y:S06]  /*55d0*/  HMMA.16816.F32.BF16 R8, R68.reuse, R182, R8 ;  /* 0x000000b64408723c */ /* 0x040fec0000041808 */
[C---:B------:R-:W-:Y:S06]  /*55e0*/  HMMA.16816.F32.BF16 R12, R68.reuse, R184, R12 ;  /* 0x000000b8440c723c */ /* 0x040fec000004180c */
[----:B------:R-:W-:Y:S01]  /*55f0*/  HMMA.16816.F32.BF16 R16, R68, R186, R16 ;  /* 0x000000ba4410723c */ /* 0x000fe20000041810 */
[----:B------:R-:W1:Y:S05]  /*5600*/  LDSM.16.M88.4 R68, [R246+0x8000] ;  /* 0x00800000f644783b */ /* 0x000e6a0000000200 */
[C---:B--2---:R-:W-:Y:S06]  /*5610*/  HMMA.16816.F32.BF16 R4, R72.reuse, R188, R4 ;  /* 0x000000bc4804723c */ /* 0x044fec0000041804 */
[C---:B------:R-:W-:Y:S06]  /*5620*/  HMMA.16816.F32.BF16 R8, R72.reuse, R190, R8 ;  /* 0x000000be4808723c */ /* 0x040fec0000041808 */
[C---:B------:R-:W-:Y:S06]  /*5630*/  HMMA.16816.F32.BF16 R12, R72.reuse, R192, R12 ;  /* 0x000000c0480c723c */ /* 0x040fec000004180c */
[----:B------:R-:W-:Y:S01]  /*5640*/  HMMA.16816.F32.BF16 R16, R72, R194, R16 ;  /* 0x000000c24810723c */ /* 0x000fe20000041810 */
[----:B------:R-:W2:Y:S05]  /*5650*/  LDSM.16.M88.4 R72, [R249+0xa000] ;  /* 0x00a00000f948783b */ /* 0x000eaa0000000200 */
[C---:B---3--:R-:W-:Y:S06]  /*5660*/  HMMA.16816.F32.BF16 R4, R76.reuse, R196, R4 ;  /* 0x000000c44c04723c */ /* 0x048fec0000041804 */
        /* <DEDUP_REMOVED lines=17> */
[----:B------:R-:W-:Y:S06]  /*5780*/  HMMA.16816.F32.BF16 R16, R76, R226, R16 ;  /* 0x000000e24c10723c */ /* 0x000fec0000041810 */
[C---:B-1----:R-:W-:Y:S06]  /*5790*/  HMMA.16816.F32.BF16 R4, R68.reuse, R228, R4 ;  /* 0x000000e44404723c */ /* 0x042fec0000041804 */
[C---:B------:R-:W-:Y:S06]  /*57a0*/  HMMA.16816.F32.BF16 R8, R68.reuse, R230, R8 ;  /* 0x000000e64408723c */ /* 0x040fec0000041808 */
[C---:B------:R-:W-:Y:S06]  /*57b0*/  HMMA.16816.F32.BF16 R12, R68.reuse, R232, R12 ;  /* 0x000000e8440c723c */ /* 0x040fec000004180c */
[----:B------:R-:W-:Y:S06]  /*57c0*/  HMMA.16816.F32.BF16 R16, R68, R234, R16 ;  /* 0x000000ea4410723c */ /* 0x000fec0000041810 */
[C---:B--2---:R-:W-:Y:S06]  /*57d0*/  HMMA.16816.F32.BF16 R4, R72.reuse, R236, R4 ;  /* 0x000000ec4804723c */ /* 0x044fec0000041804 */
[C---:B------:R-:W-:Y:S06]  /*57e0*/  HMMA.16816.F32.BF16 R8, R72.reuse, R238, R8 ;  /* 0x000000ee4808723c */ /* 0x040fec0000041808 */
[C---:B------:R-:W-:Y:S06]  /*57f0*/  HMMA.16816.F32.BF16 R12, R72.reuse, R240, R12 ;  /* 0x000000f0480c723c */ /* 0x040fec000004180c */
[----:B------:R-:W-:Y:S06]  /*5800*/  HMMA.16816.F32.BF16 R16, R72, R242, R16 ;  /* 0x000000f24810723c */ /* 0x000fec0000041810 */
[C---:B----4-:R-:W-:Y:S01]  /*5810*/  FADD.FTZ R68, -R81.reuse, R4 ;  /* 0x0000000451447221 */ /* 0x050fe20000010100 */
[----:B------:R-:W-:Y:S01]  /*5820*/  FADD.FTZ R4, -R81, R5 ;  /* 0x0000000551047221 */ /* 0x000fe20000010100 */
[----:B------:R-:W-:Y:S03]  /*5830*/  FADD.FTZ R6, -R80, R6 ;  /* 0x0000000650067221 */ /* 0x000fe60000010100 */
[----:B------:R-:W-:Y:S01]  /*5840*/  FMUL.FTZ R5, R93, R68 ;  /* 0x000000445d057220 */ /* 0x000fe20000410000 */
[----:B------:R-:W-:Y:S01]  /*5850*/  FMUL.FTZ R4, R92, R4 ;  /* 0x000000045c047220 */ /* 0x000fe20000410000 */
[C---:B------:R-:W-:Y:S01]  /*5860*/  FADD.FTZ R8, -R81.reuse, R8 ;  /* 0x0000000851087221 */ /* 0x040fe20000010100 */
[C---:B------:R-:W-:Y:S01]  /*5870*/  FADD.FTZ R9, -R81.reuse, R9 ;  /* 0x0000000951097221 */ /* 0x040fe20000010100 */
[----:B------:R-:W-:Y:S02]  /*5880*/  FADD.FTZ R10, -R80, R10 ;  /* 0x0000000a500a7221 */ /* 0x000fe40000010100 */
[----:B------:R-:W-:Y:S01]  /*5890*/  F2FP.BF16.F32.PACK_AB R4, R4, R5 ;  /* 0x000000050404723e */ /* 0x000fe200000010ff */
[C---:B------:R-:W-:Y:S01]  /*58a0*/  FADD.FTZ R5, -R81.reuse, R12 ;  /* 0x0000000c51057221 */ /* 0x040fe20000010100 */
[----:B------:R-:W-:Y:S01]  /*58b0*/  FADD.FTZ R12, -R80, R7 ;  /* 0x00000007500c7221 */ /* 0x000fe20000010100 */
[----:B------:R-:W-:Y:S01]  /*58c0*/  FMUL.FTZ R68, R90, R8 ;  /* 0x000000085a447220 */ /* 0x000fe20000410000 */
[C---:B------:R-:W-:Y:S01]  /*58d0*/  FADD.FTZ R8, -R81.reuse, R13 ;  /* 0x0000000d51087221 */ /* 0x040fe20000010100 */
[----:B------:R1:W-:Y:S01]  /*58e0*/  STS [R245+0x12000], R4 ;  /* 0x01200004f5007388 */ /* 0x0003e20000000800 */
[----:B------:R-:W-:Y:S01]  /*58f0*/  FMUL.FTZ R12, R96, R12 ;  /* 0x0000000c600c7220 */ /* 0x000fe20000410000 */
[C---:B------:R-:W-:Y:S01]  /*5900*/  FADD.FTZ R16, -R81.reuse, R16 ;  /* 0x0000001051107221 */ /* 0x040fe20000010100 */
[----:B------:R-:W-:Y:S01]  /*5910*/  FADD.FTZ R17, -R81, R17 ;  /* 0x0000001151117221 */ /* 0x000fe20000010100 */
[----:B------:R-:W-:Y:S01]  /*5920*/  FMUL.FTZ R9, R88, R9 ;  /* 0x0000000958097220 */ /* 0x000fe20000410000 */
[----:B------:R-:W-:Y:S01]  /*5930*/  FMUL.FTZ R5, R86, R5 ;  /* 0x0000000556057220 */ /* 0x000fe20000410000 */
[----:B------:R-:W-:Y:S01]  /*5940*/  FMUL.FTZ R8, R84, R8 ;  /* 0x0000000854087220 */ /* 0x000fe20000410000 */
[----:B------:R-:W-:Y:S01]  /*5950*/  FMUL.FTZ R7, R82, R17 ;  /* 0x0000001152077220 */ /* 0x000fe20000410000 */
[----:B------:R-:W-:Y:S01]  /*5960*/  FMUL.FTZ R13, R95, R10 ;  /* 0x0000000a5f0d7220 */ /* 0x000fe20000410000 */
[----:B------:R-:W-:Y:S01]  /*5970*/  F2FP.BF16.F32.PACK_AB R9, R9, R68 ;  /* 0x000000440909723e */ /* 0x000fe200000010ff */
[----:B------:R-:W-:Y:S01]  /*5980*/  FADD.FTZ R10, -R80, R14 ;  /* 0x0000000e500a7221 */ /* 0x000fe20000010100 */
[----:B------:R-:W-:Y:S01]  /*5990*/  F2FP.BF16.F32.PACK_AB R8, R8, R5 ;  /* 0x000000050808723e */ /* 0x000fe200000010ff */
[C---:B------:R-:W-:Y:S01]  /*59a0*/  FADD.FTZ R5, -R80.reuse, R15 ;  /* 0x0000000f50057221 */ /* 0x040fe20000010100 */
[----:B-----5:R2:W5:Y:S01]  /*59b0*/  LDL R96, [R1+0x68] ;  /* 0x0000680001607983 */ /* 0x0205620000100800 */
[----:B------:R-:W-:Y:S02]  /*59c0*/  FMUL.FTZ R10, R91, R10 ;  /* 0x0000000a5b0a7220 */ /* 0x000fe40000410000 */
[----:B------:R-:W-:Y:S05]  /*59d0*/  FMUL.FTZ R5, R89, R5 ;  /* 0x0000000559057220 */ /* 0x000fea0000410000 */
[----:B------:R-:W-:Y:S01]  /*59e0*/  F2FP.BF16.F32.PACK_AB R5, R5, R10 ;  /* 0x0000000a0505723e */ /* 0x000fe200000010ff */
[----:B-1----:R-:W-:Y:S01]  /*59f0*/  FMUL.FTZ R4, R83, R16 ;  /* 0x0000001053047220 */ /* 0x002fe20000410000 */
[----:B------:R-:W-:Y:S01]  /*5a00*/  FMUL.FTZ R16, R97, R6 ;  /* 0x0000000661107220 */ /* 0x000fe20000410000 */
[C---:B------:R-:W-:Y:S01]  /*5a10*/  FADD.FTZ R6, -R80.reuse, R11 ;  /* 0x0000000b50067221 */ /* 0x040fe20000010100 */
[----:B------:R-:W-:Y:S02]  /*5a20*/  FADD.FTZ R11, -R80, R19 ;  /* 0x00000013500b7221 */ /* 0x000fe40000010100 */
[----:B------:R-:W-:Y:S01]  /*5a30*/  F2FP.BF16.F32.PACK_AB R7, R7, R4 ;  /* 0x000000040707723e */ /* 0x000fe200000010ff */
[----:B------:R-:W-:Y:S01]  /*5a40*/  FMUL.FTZ R6, R94, R6 ;  /* 0x000000065e067220 */ /* 0x000fe20000410000 */
[----:B------:R-:W-:Y:S01]  /*5a50*/  F2FP.BF16.F32.PACK_AB R4, R12, R16 ;  /* 0x000000100c04723e */ /* 0x000fe200000010ff */
[----:B------:R-:W-:Y:S01]  /*5a60*/  FADD.FTZ R12, -R80, R18 ;  /* 0x00000012500c7221 */ /* 0x000fe20000010100 */
[----:B------:R-:W-:Y:S02]  /*5a70*/  FMUL.FTZ R11, R85, R11 ;  /* 0x0000000b550b7220 */ /* 0x000fe40000410000 */
[----:B------:R-:W-:Y:S01]  /*5a80*/  F2FP.BF16.F32.PACK_AB R6, R6, R13 ;  /* 0x0000000d0606723e */ /* 0x000fe200000010ff */
[----:B------:R1:W-:Y:S01]  /*5a90*/  STS [R245+0x12400], R4 ;  /* 0x01240004f5007388 */ /* 0x0003e20000000800 */
[----:B------:R-:W-:Y:S03]  /*5aa0*/  FMUL.FTZ R12, R87, R12 ;  /* 0x0000000c570c7220 */ /* 0x000fe60000410000 */
[----:B------:R-:W-:Y:S04]  /*5ab0*/  STS [R244+0x12000], R9 ;  /* 0x01200009f4007388 */ /* 0x000fe80000000800 */
[----:B------:R-:W-:Y:S04]  /*5ac0*/  STS [R244+0x12400], R6 ;  /* 0x01240006f4007388 */ /* 0x000fe80000000800 */
[----:B------:R-:W-:Y:S04]  /*5ad0*/  STS [R99+0x12000], R8 ;  /* 0x0120000863007388 */ /* 0x000fe80000000800 */
[----:B------:R-:W-:Y:S04]  /*5ae0*/  STS [R99+0x12400], R5 ;  /* 0x0124000563007388 */ /* 0x000fe80000000800 */
[----:B------:R-:W-:Y:S01]  /*5af0*/  STS [R98+0x12000], R7 ;  /* 0x0120000762007388 */ /* 0x000fe20000000800 */
[----:B-1----:R-:W-:Y:S05]  /*5b00*/  F2FP.BF16.F32.PACK_AB R4, R11, R12 ;  /* 0x0000000c0b04723e */ /* 0x002fea00000010ff */
[----:B------:R-:W-:Y:S01]  /*5b10*/  STS [R98+0x12400], R4 ;  /* 0x0124000462007388 */ /* 0x000fe20000000800 */
[----:B------:R-:W-:Y:S06]  /*5b20*/  BAR.SYNC.DEFER_BLOCKING 0x0 ;  /* 0x0000000000007b1d */ /* 0x000fec0000010000 */
[----:B------:R-:W-:Y:S04]  /*5b30*/  LDSM.16.MT88.4 R4, [R3+0x14000] ;  /* 0x014000000304783b */ /* 0x000fe80000004200 */
[----:B------:R-:W1:Y:S04]  /*5b40*/  LDSM.16.MT88.4 R8, [R0+0x6000] ;  /* 0x006000000008783b */ /* 0x000e680000004200 */
[----:B------:R-:W3:Y:S04]  /*5b50*/  LDSM.16.MT88.4 R12, [R2+0x14000] ;  /* 0x01400000020c783b */ /* 0x000ee80000004200 */
[----:B------:R-:W4:Y:S04]  /*5b60*/  LDSM.16.MT88.4 R16, [R0+0x8000] ;  /* 0x008000000010783b */ /* 0x000f280000004200 */
[----:B------:R-:W2:Y:S04]  /*5b70*/  LDSM.16.MT88.4 R68, [R0+0xa000] ;  /* 0x00a000000044783b */ /* 0x000ea80000004200 */
[----:B------:R-:W-:Y:S04]  /*5b80*/  LDSM.16.MT88.4 R72, [R3+0x14800] ;  /* 0x014800000348783b */ /* 0x000fe80000004200 */
[----:B------:R-:W2:Y:S04]  /*5b90*/  LDSM.16.MT88.4 R76, [R0+0x6800] ;  /* 0x00680000004c783b */ /* 0x000ea80000004200 */
[----:B------:R-:W2:Y:S04]  /*5ba0*/  LDSM.16.MT88.4 R80, [R2+0x14800] ;  /* 0x014800000250783b */ /* 0x000ea80000004200 */
[----:B------:R-:W2:Y:S04]  /*5bb0*/  LDSM.16.MT88.4 R84, [R0+0x8800] ;  /* 0x008800000054783b */ /* 0x000ea80000004200 */
[----:B------:R-:W-:Y:S04]  /*5bc0*/  LDSM.16.MT88.4 R88, [R0+0x7800] ;  /* 0x007800000058783b */ /* 0x000fe80000004200 */
[----:B------:R-:W-:Y:S01]  /*5bd0*/  LDSM.16.MT88.4 R92, [R2+0x15800] ;  /* 0x01580000025c783b */ /* 0x000fe20000004200 */
[-C--:B-1----:R-:W-:Y:S06]  /*5be0*/  HMMA.16816.F32.BF16 R20, R4, R8.reuse, R20 ;  /* 0x000000080414723c */ /* 0x082fec0000041814 */
[C---:B---3--:R-:W-:Y:S06]  /*5bf0*/  HMMA.16816.F32.BF16 R24, R12.reuse, R8, R24 ;  /* 0x000000080c18723c */ /* 0x048fec0000041818 */
[-C--:B------:R-:W-:Y:S06]  /*5c00*/  HMMA.16816.F32.BF16 R28, R12, R10.reuse, R28 ;  /* 0x0000000a0c1c723c */ /* 0x080fec000004181c */
[C---:B------:R-:W-:Y:S01]  /*5c10*/  HMMA.16816.F32.BF16 R32, R4.reuse, R10, R32 ;  /* 0x0000000a0420723c */ /* 0x040fe20000041820 */
[----:B------:R-:W1:Y:S05]  /*5c20*/  LDSM.16.MT88.4 R8, [R0+0xa800] ;  /* 0x00a800000008783b */ /* 0x000e6a0000004200 */
[-C--:B----4-:R-:W-:Y:S06]  /*5c30*/  HMMA.16816.F32.BF16 R36, R4, R16.reuse, R36 ;  /* 0x000000100424723c */ /* 0x090fec0000041824 */
[C---:B------:R-:W-:Y:S06]  /*5c40*/  HMMA.16816.F32.BF16 R40, R12.reuse, R16, R40 ;  /* 0x000000100c28723c */ /* 0x040fec0000041828 */
[-C--:B------:R-:W-:Y:S06]  /*5c50*/  HMMA.16816.F32.BF16 R44, R12, R18.reuse, R44 ;  /* 0x000000120c2c723c */ /* 0x080fec000004182c */
[C---:B------:R-:W-:Y:S01]  /*5c60*/  HMMA.16816.F32.BF16 R48, R4.reuse, R18, R48 ;  /* 0x000000120430723c */ /* 0x040fe20000041830 */
[----:B------:R-:W-:Y:S05]  /*5c70*/  LDSM.16.MT88.4 R16, [R2+0x15000] ;  /* 0x015000000210783b */ /* 0x000fea0000004200 */
[-C--:B--2---:R-:W-:Y:S06]  /*5c80*/  HMMA.16816.F32.BF16 R52, R4, R68.reuse, R52 ;  /* 0x000000440434723c */ /* 0x084fec0000041834 */
[C---:B------:R-:W-:Y:S06]  /*5c90*/  HMMA.16816.F32.BF16 R56, R12.reuse, R68, R56 ;  /* 0x000000440c38723c */ /* 0x040fec0000041838 */
[-C--:B------:R-:W-:Y:S01]  /*5ca0*/  HMMA.16816.F32.BF16 R60, R12, R70.reuse, R60 ;  /* 0x000000460c3c723c */ /* 0x080fe2000004183c */
[----:B------:R-:W-:Y:S05]  /*5cb0*/  LDSM.16.MT88.4 R12, [R0+0x7000] ;  /* 0x00700000000c783b */ /* 0x000fea0000004200 */
[----:B------:R-:W-:Y:S01]  /*5cc0*/  HMMA.16816.F32.BF16 R64, R4, R70, R64 ;  /* 0x000000460440723c */ /* 0x000fe20000041840 */
[----:B------:R-:W2:Y:S04]  /*5cd0*/  LDSM.16.MT88.4 R4, [R3+0x15000] ;  /* 0x015000000304783b */ /* 0x000ea80000004200 */
[----:B------:R-:W3:Y:S01]  /*5ce0*/  LDSM.16.MT88.4 R68, [R0+0x9000] ;  /* 0x009000000044783b */ /* 0x000ee20000004200 */
[-C--:B------:R-:W-:Y:S06]  /*5cf0*/  HMMA.16816.F32.BF16 R20, R72, R76.reuse, R20 ;  /* 0x0000004c4814723c */ /* 0x080fec0000041814 */
[C---:B------:R-:W-:Y:S06]  /*5d00*/  HMMA.16816.F32.BF16 R24, R80.reuse, R76, R24 ;  /* 0x0000004c5018723c */ /* 0x040fec0000041818 */
[-C--:B------:R-:W-:Y:S06]  /*5d10*/  HMMA.16816.F32.BF16 R28, R80, R78.reuse, R28 ;  /* 0x0000004e501c723c */ /* 0x080fec000004181c */
[C---:B------:R-:W-:Y:S01]  /*5d20*/  HMMA.16816.F32.BF16 R32, R72.reuse, R78, R32 ;  /* 0x0000004e4820723c */ /* 0x040fe20000041820 */
[----:B------:R-:W4:Y:S05]  /*5d30*/  LDSM.16.MT88.4 R76, [R0+0xb000] ;  /* 0x00b00000004c783b */ /* 0x000f2a0000004200 */
[-C--:B------:R-:W-:Y:S06]  /*5d40*/  HMMA.16816.F32.BF16 R36, R72, R84.reuse, R36 ;  /* 0x000000544824723c */ /* 0x080fec0000041824 */
[C---:B------:R-:W-:Y:S06]  /*5d50*/  HMMA.16816.F32.BF16 R40, R80.reuse, R84, R40 ;  /* 0x000000545028723c */ /* 0x040fec0000041828 */
[-C--:B------:R-:W-:Y:S06]  /*5d60*/  HMMA.16816.F32.BF16 R44, R80, R86.reuse, R44 ;  /* 0x00000056502c723c */ /* 0x080fec000004182c */
[C---:B------:R-:W-:Y:S01]  /*5d70*/  HMMA.16816.F32.BF16 R48, R72.reuse, R86, R48 ;  /* 0x000000564830723c */ /* 0x040fe20000041830 */
[----:B------:R-:W4:Y:S05]  /*5d80*/  LDSM.16.MT88.4 R84, [R3+0x15800] ;  /* 0x015800000354783b */ /* 0x000f2a0000004200 */
[-C--:B-1----:R-:W-:Y:S06]  /*5d90*/  HMMA.16816.F32.BF16 R52, R72, R8.reuse, R52 ;  /* 0x000000084834723c */ /* 0x082fec0000041834 */
[C---:B------:R-:W-:Y:S06]  /*5da0*/  HMMA.16816.F32.BF16 R56, R80.reuse, R8, R56 ;  /* 0x000000085038723c */ /* 0x040fec0000041838 */
[-C--:B------:R-:W-:Y:S01]  /*5db0*/  HMMA.16816.F32.BF16 R60, R80, R10.reuse, R60 ;  /* 0x0000000a503c723c */ /* 0x080fe2000004183c */
[----:B------:R-:W1:Y:S05]  /*5dc0*/  LDSM.16.MT88.4 R80, [R0+0x9800] ;  /* 0x009800000050783b */ /* 0x000e6a0000004200 */
[----:B------:R-:W-:Y:S01]  /*5dd0*/  HMMA.16816.F32.BF16 R64, R72, R10, R64 ;  /* 0x0000000a4840723c */ /* 0x000fe20000041840 */
[----:B------:R-:W1:Y:S01]  /*5de0*/  LDSM.16.MT88.4 R8, [R0+0xb800] ;  /* 0x00b800000008783b */ /* 0x000e620000004200 */
[----:B------:R-:W-:Y:S04]  /*5df0*/  BAR.SYNC.DEFER_BLOCKING 0x0 ;  /* 0x0000000000007b1d */ /* 0x000fe80000010000 */
[-C--:B--2---:R-:W-:Y:S06]  /*5e00*/  HMMA.16816.F32.BF16 R20, R4, R12.reuse, R20 ;  /* 0x0000000c0414723c */ /* 0x084fec0000041814 */
[C---:B------:R-:W-:Y:S06]  /*5e10*/  HMMA.16816.F32.BF16 R24, R16.reuse, R12, R24 ;  /* 0x0000000c1018723c */ /* 0x040fec0000041818 */
[-C--:B------:R-:W-:Y:S06]  /*5e20*/  HMMA.16816.F32.BF16 R28, R16, R14.reuse, R28 ;  /* 0x0000000e101c723c */ /* 0x080fec000004181c */
[C---:B------:R-:W-:Y:S06]  /*5e30*/  HMMA.16816.F32.BF16 R32, R4.reuse, R14, R32 ;  /* 0x0000000e0420723c */ /* 0x040fec0000041820 */
[-C--:B---3--:R-:W-:Y:S06]  /*5e40*/  HMMA.16816.F32.BF16 R36, R4, R68.reuse, R36 ;  /* 0x000000440424723c */ /* 0x088fec0000041824 */
[C---:B------:R-:W-:Y:S06]  /*5e50*/  HMMA.16816.F32.BF16 R40, R16.reuse, R68, R40 ;  /* 0x000000441028723c */ /* 0x040fec0000041828 */
[-C--:B------:R-:W-:Y:S06]  /*5e60*/  HMMA.16816.F32.BF16 R44, R16, R70.reuse, R44 ;  /* 0x00000046102c723c */ /* 0x080fec000004182c */
[C---:B------:R-:W-:Y:S06]  /*5e70*/  HMMA.16816.F32.BF16 R48, R4.reuse, R70, R48 ;  /* 0x000000460430723c */ /* 0x040fec0000041830 */
[-C--:B----4-:R-:W-:Y:S06]  /*5e80*/  HMMA.16816.F32.BF16 R52, R4, R76.reuse, R52 ;  /* 0x0000004c0434723c */ /* 0x090fec0000041834 */
[C---:B------:R-:W-:Y:S06]  /*5e90*/  HMMA.16816.F32.BF16 R56, R16.reuse, R76, R56 ;  /* 0x0000004c1038723c */ /* 0x040fec0000041838 */
[-C--:B------:R-:W-:Y:S06]  /*5ea0*/  HMMA.16816.F32.BF16 R60, R16, R78.reuse, R60 ;  /* 0x0000004e103c723c */ /* 0x080fec000004183c */
[----:B------:R-:W-:Y:S06]  /*5eb0*/  HMMA.16816.F32.BF16 R64, R4, R78, R64 ;  /* 0x0000004e0440723c */ /* 0x000fec0000041840 */
[-C--:B------:R-:W-:Y:S06]  /*5ec0*/  HMMA.16816.F32.BF16 R20, R84, R88.reuse, R20 ;  /* 0x000000585414723c */ /* 0x080fec0000041814 */
[C---:B------:R-:W-:Y:S06]  /*5ed0*/  HMMA.16816.F32.BF16 R24, R92.reuse, R88, R24 ;  /* 0x000000585c18723c */ /* 0x040fec0000041818 */
[-C--:B------:R-:W-:Y:S06]  /*5ee0*/  HMMA.16816.F32.BF16 R28, R92, R90.reuse, R28 ;  /* 0x0000005a5c1c723c */ /* 0x080fec000004181c */
[C---:B------:R-:W-:Y:S06]  /*5ef0*/  HMMA.16816.F32.BF16 R32, R84.reuse, R90, R32 ;  /* 0x0000005a5420723c */ /* 0x040fec0000041820 */
[-C--:B-1----:R-:W-:Y:S06]  /*5f00*/  HMMA.16816.F32.BF16 R36, R84, R80.reuse, R36 ;  /* 0x000000505424723c */ /* 0x082fec0000041824 */
[C---:B------:R-:W-:Y:S06]  /*5f10*/  HMMA.16816.F32.BF16 R40, R92.reuse, R80, R40 ;  /* 0x000000505c28723c */ /* 0x040fec0000041828 */
[-C--:B------:R-:W-:Y:S06]  /*5f20*/  HMMA.16816.F32.BF16 R44, R92, R82.reuse, R44 ;  /* 0x000000525c2c723c */ /* 0x080fec000004182c */
[C---:B------:R-:W-:Y:S06]  /*5f30*/  HMMA.16816.F32.BF16 R48, R84.reuse, R82, R48 ;  /* 0x000000525430723c */ /* 0x040fec0000041830 */
[-C--:B------:R-:W-:Y:S06]  /*5f40*/  HMMA.16816.F32.BF16 R52, R84, R8.reuse, R52 ;  /* 0x000000085434723c */ /* 0x080fec0000041834 */
[C---:B------:R-:W-:Y:S06]  /*5f50*/  HMMA.16816.F32.BF16 R56, R92.reuse, R8, R56 ;  /* 0x000000085c38723c */ /* 0x040fec0000041838 */
[-C--:B------:R-:W-:Y:S06]  /*5f60*/  HMMA.16816.F32.BF16 R60, R92, R10.reuse, R60 ;  /* 0x0000000a5c3c723c */ /* 0x080fec000004183c */
[----:B------:R-:W-:Y:S01]  /*5f70*/  HMMA.16816.F32.BF16 R64, R84, R10, R64 ;  /* 0x0000000a5440723c */ /* 0x000fe20000041840 */
[----:B------:R-:W-:Y:S11]  /*5f80*/  @!UPT UIADD3 URZ, URZ, URZ, URZ ;  /* 0x0000003f3f3ff290 */ /* 0x000ff6000fffe03f */
[----:B------:R-:W-:Y:S01]  /*5f90*/  @!UPT UIADD3 URZ, URZ, URZ, URZ ;  /* 0x0000003f3f3ff290 */ /* 0x000fe2000fffe03f */
[----:B------:R-:W-:Y:S11]  /*5fa0*/  @!P0 BRA `(.L_x_32) ;  /* 0x0000000000d48947 */ /* 0x000ff60003800000 */
[----:B------:R-:W2:Y:S01]  /*5fb0*/  LDL.64 R244, [R1+0x48] ;  /* 0x0000480001f47983 */ /* 0x000ea20000100a00 */
[----:B------:R-:W1:Y:S01]  /*5fc0*/  LDC R13, c[0x0][0x420] ;  /* 0x00010800ff0d7b82 */ /* 0x000e620000000800 */
[----:B-----5:R-:W-:Y:S02]  /*5fd0*/  ISETP.GE.AND P3, PT, R96, UR19, PT ;  /* 0x0000001360007c0c */ /* 0x020fe4000bf66270 */
[----:B------:R-:W3:Y:S04]  /*5fe0*/  LDL R246, [R1+0x6c] ;  /* 0x00006c0001f67983 */ /* 0x000ee80000100800 */
[----:B------:R-:W4:Y:S01]  /*5ff0*/  LDL.LU.64 R98, [R1+0x38] ;  /* 0x0000380001627983 */ /* 0x000f220000300a00 */
[----:B------:R-:W1:Y:S03]  /*6000*/  LDC R14, c[0x0][0x424] ;  /* 0x00010900ff0e7b82 */ /* 0x000e660000000800 */
[----:B------:R-:W4:Y:S01]  /*6010*/  LDL R97, [R1+0x2c] ;  /* 0x00002c0001617983 */ /* 0x000f220000100800 */
[C---:B-1----:R-:W-:Y:S05]  /*6020*/  IMAD.U32 R5, R13.reuse, -0x40, RZ ;  /* 0xffffffc00d057824 */ /* 0x042fea00078e00ff */
[C---:B------:R-:W-:Y:S02]  /*6030*/  LEA R6, P6, R13.reuse, R5, 0x5 ;  /* 0x000000050d067211 */ /* 0x040fe400078c28ff */
[----:B------:R-:W-:Y:S04]  /*6040*/  SHF.R.S32.HI R7, RZ, 0x1f, R5 ;  /* 0x0000001fff077819 */ /* 0x000fe80000011405 */
[--C-:B------:R-:W-:Y:S02]  /*6050*/  LEA.HI.X R7, R13, R7, R14.reuse, 0x5, P6 ;  /* 0x000000070d077211 */ /* 0x100fe400030f2c0e */
[----:B--2---:R-:W-:Y:S02]  /*6060*/  ISETP.GE.AND P4, PT, R244, UR19, PT ;  /* 0x00000013f4007c0c */ /* 0x004fe4000bf86270 */
[----:B---3--:R-:W-:Y:S02]  /*6070*/  ISETP.GE.AND P2, PT, R246, UR19, PT ;  /* 0x00000013f6007c0c */ /* 0x008fe4000bf46270 */
[CC--:B----4-:R-:W-:Y:S02]  /*6080*/  LEA R4, P1, R5.reuse, R98.reuse, 0x1 ;  /* 0x0000006205047211 */ /* 0x0d0fe400078208ff */
[C---:B------:R-:W-:Y:S02]  /*6090*/  @!P3 LEA R10, P5, R6.reuse, R98, 0x1 ;  /* 0x00000062060ab211 */ /* 0x040fe400078a08ff */
[-C--:B------:R-:W-:Y:S05]  /*60a0*/  LEA.HI.X.SX32 R5, R5, R99.reuse, 0x1, P1 ;  /* 0x0000006305057211 */ /* 0x080fea00008f0eff */
[----:B------:R1:W-:Y:S01]  /*60b0*/  @P4 STS.128 [R97+0x6000], RZ ;  /* 0x006000ff61004388 */ /* 0x0003e20000000c00 */
[C---:B------:R-:W-:Y:S02]  /*60c0*/  @!P4 LEA R12, P6, R13.reuse, R4, 0x6 ;  /* 0x000000040d0cc211 */ /* 0x040fe400078c30ff */
[C-C-:B------:R-:W-:Y:S01]  /*60d0*/  @!P3 LEA.HI.X R11, R6.reuse, R99, R7.reuse, 0x1, P5 ;  /* 0x00000063060bb211 */ /* 0x140fe200028f0c07 */
[----:B------:R-:W-:Y:S01]  /*60e0*/  @!PT LDS RZ, [RZ] ;  /* 0x00000000fffff984 */ /* 0x000fe20000000800 */
[----:B------:R-:W-:Y:S01]  /*60f0*/  @!PT LDS RZ, [RZ] ;  /* 0x00000000fffff984 */ /* 0x000fe20000000800 */
[----:B------:R-:W-:Y:S01]  /*6100*/  @!PT LDS RZ, [RZ] ;  /* 0x00000000fffff984 */ /* 0x000fe20000000800 */
[----:B------:R1:W-:Y:S01]  /*6110*/  @!P4 LDGSTS.E.BYPASS.LTC128B.128 [R97+0x6000], desc[UR6][R4.64] ;  /* 0x060000000461cfae */ /* 0x0003e2000b901d46 */
[----:B------:R-:W-:Y:S02]  /*6120*/  @!P4 LEA.HI.X R13, R13, R5, R14, 0x6, P6 ;  /* 0x000000050d0dc211 */ /* 0x000fe400030f340e */
[C---:B------:R-:W-:Y:S01]  /*6130*/  @!P2 LEA R8, P1, R6.reuse, R98, 0x1 ;  /* 0x000000620608a211 */ /* 0x040fe200078208ff */
[----:B------:R1:W-:Y:S03]  /*6140*/  @P3 STS.128 [R97+0x8000], RZ ;  /* 0x008000ff61003388 */ /* 0x0003e60000000c00 */
[----:B------:R-:W-:Y:S01]  /*6150*/  @!P2 LEA.HI.X R9, R6, R99, R7, 0x1, P1 ;  /* 0x000000630609a211 */ /* 0x000fe200008f0c07 */
[----:B------:R-:W-:Y:S01]  /*6160*/  @!PT LDS RZ, [RZ] ;  /* 0x00000000fffff984 */ /* 0x000fe20000000800 */
[----:B------:R-:W-:Y:S01]  /*6170*/  @!PT LDS RZ, [RZ] ;  /* 0x00000000fffff984 */ /* 0x000fe20000000800 */
[----:B------:R-:W-:Y:S01]  /*6180*/  @!PT LDS RZ, [RZ] ;  /* 0x00000000fffff984 */ /* 0x000fe20000000800 */
[----:B------:R1:W-:Y:S04]  /*6190*/  @!P3 LDGSTS.E.BYPASS.LTC128B.128 [R97+0x8000], desc[UR6][R4.64+0x80] ;  /* 0x080000800461bfae */ /* 0x0003e8000b901d46 */
[----:B------:R1:W-:Y:S04]  /*61a0*/  @P2 STS.128 [R97+0xa000], RZ ;  /* 0x00a000ff61002388 */ /* 0x0003e80000000c00 */
        /* <DEDUP_REMOVED lines=19> */
[----:B------:R-:W0:Y:S04]  /*62e0*/  LDGDEPBAR ;  /* 0x00000000000079af */ /* 0x000e280000000000 */
[----:B------:R1:W-:Y:S02]  /*62f0*/  STL.64 [R1+0x38], R4 ;  /* 0x0000380401007387 */ /* 0x0003e40000100a00 */
.L_x_32:
[----:B-1----:R-:W2:Y:S01]  /*6300*/  LDL R4, [R1+0x1c] ;  /* 0x00001c0001047983 */ /* 0x002ea20000100800 */
[----:B------:R-:W-:Y:S02]  /*6310*/  @UP2 UIADD3 UR16, UP1, UR10, -0x100, URZ ;  /* 0xffffff000a102890 */ /* 0x000fe4000ff3e03f */
[----:B------:R-:W-:Y:S01]  /*6320*/  @UP2 UIADD3 UR12, UP0, UR12, -0x100, URZ ;  /* 0xffffff000c0c2890 */ /* 0x000fe2000ff1e03f */
[----:B------:R-:W-:Y:S01]  /*6330*/  STL.64 [R1+0xe8], R42 ;  /* 0x0000e82a01007387 */ /* 0x000fe20000100a00 */
[----:B------:R-:W-:Y:S02]  /*6340*/  @UP2 UIADD3.X UR13, UR9, -0x1, URZ, UP1, !UPT ;  /* 0xffffffff090d2890 */ /* 0x000fe40008ffe43f */
[----:B------:R-:W-:Y:S01]  /*6350*/  @UP2 UIADD3.X UR11, UR11, -0x1, URZ, UP0, !UPT ;  /* 0xffffffff0b0b2890 */ /* 0x000fe200087fe43f */
[----:B------:R-:W-:Y:S04]  /*6360*/  STL.64 [R1+0xe0], R40 ;  /* 0x0000e02801007387 */ /* 0x000fe80000100a00 */
[----:B------:R1:W-:Y:S04]  /*6370*/  STL.64 [R1+0xd8], R38 ;  /* 0x0000d82601007387 */ /* 0x0003e80000100a00 */
[----:B------:R-:W-:Y:S04]  /*6380*/  LDSM.16.MT88.4 R16, [R0+0xc000] ;  /* 0x00c000000010783b */ /* 0x000fe80000004200 */
[----:B------:R-:W-:Y:S04]  /*6390*/  LDSM.16.MT88.4 R80, [R0+0xe000] ;  /* 0x00e000000050783b */ /* 0x000fe80000004200 */
[----:B------:R-:W-:Y:S04]  /*63a0*/  LDSM.16.MT88.4 R244, [R0+0x10000] ;  /* 0x0100000000f4783b */ /* 0x000fe80000004200 */
[----:B------:R-:W-:Y:S04]  /*63b0*/  LDSM.16.MT88.4 R40, [R0+0xc800] ;  /* 0x00c800000028783b */ /* 0x000fe80000004200 */
[----:B-1----:R-:W3:Y:S01]  /*63c0*/  LDL R38, [R1+0x28] ;  /* 0x0000280001267983 */ /* 0x002ee20000100800 */
[----:B-----5:R-:W-:Y:S03]  /*63d0*/  IMAD.MOV.U32 R39, RZ, RZ, R96 ;  /* 0x000000ffff277224 */ /* 0x020fe600078e0060 */
[----:B------:R-:W-:Y:S04]  /*63e0*/  STL.64 [R1+0xd0], R36 ;  /* 0x0000d02401007387 */ /* 0x000fe80000100a00 */
[----:B------:R-:W-:Y:S04]  /*63f0*/  STL.64 [R1+0xc8], R34 ;  /* 0x0000c82201007387 */ /* 0x000fe80000100a00 */
[----:B------:R-:W-:Y:S04]  /*6400*/  STL.64 [R1+0xc0], R32 ;  /* 0x0000c02001007387 */ /* 0x000fe80000100a00 */
[----:B------:R1:W-:Y:S04]  /*6410*/  STL [R1+0xb8], R30 ;  /* 0x0000b81e01007387 */ /* 0x0003e80000100800 */
[----:B------:R-:W-:Y:S04]  /*6420*/  STL.64 [R1+0xb0], R28 ;  /* 0x0000b01c01007387 */ /* 0x000fe80000100a00 */
[----:B------:R-:W-:Y:S04]  /*6430*/  STL.64 [R1+0xa8], R22 ;  /* 0x0000a81601007387 */ /* 0x000fe80000100a00 */
[----:B------:R-:W-:Y:S04]  /*6440*/  STL.64 [R1+0xa0], R26 ;  /* 0x0000a01a01007387 */ /* 0x000fe80000100a00 */
[----:B------:R-:W-:Y:S04]  /*6450*/  STL.64 [R1+0x98], R24 ;  /* 0x0000981801007387 */ /* 0x000fe80000100a00 */
[----:B------:R4:W-:Y:S04]  /*6460*/  STL.64 [R1+0x90], R20 ;  /* 0x0000901401007387 */ /* 0x0009e80000100a00 */
[----:B------:R-:W-:Y:S01]  /*6470*/  LDSM.16.MT88.4 R32, [R0+0xe800] ;  /* 0x00e800000020783b */ /* 0x000fe20000004200 */
[----:B-1----:R-:W-:Y:S03]  /*6480*/  IMAD.MOV.U32 R30, RZ, RZ, R39 ;  /* 0x000000ffff1e7224 */ /* 0x002fe600078e0027 */
[----:B----4-:R-:W4:Y:S04]  /*6490*/  LDL R20, [R1+0x20] ;  /* 0x0000200001147983 */ /* 0x010f280000100800 */
[----:B--2---:R-:W1:Y:S04]  /*64a0*/  LDSM.16.M88.4 R96, [R4] ;  /* 0x000000000460783b */ /* 0x004e680000000200 */
[----:B------:R1:W2:Y:S04]  /*64b0*/  LDSM.16.M88.4 R92, [R4+0x1000] ;  /* 0x00100000045c783b */ /* 0x0002a80000000200 */
[----:B---3--:R-:W3:Y:S01]  /*64c0*/  LDSM.16.M88.4 R248, [R38] ;  /* 0x0000000026f8783b */ /* 0x008ee20000000200 */
[-C--:B-1----:R-:W-:Y:S03]  /*64d0*/  HMMA.16816.F32.BF16 R4, R96, R16.reuse, RZ ;  /* 0x000000106004723c */ /* 0x082fe600000418ff */
[----:B------:R-:W1:Y:S03]  /*64e0*/  LDSM.16.M88.4 R24, [R38+0x1000] ;  /* 0x001000002618783b */ /* 0x000e660000000200 */
[C---:B--2---:R-:W-:Y:S01]  /*64f0*/  HMMA.16816.F32.BF16 R8, R92.reuse, R16, RZ ;  /* 0x000000105c08723c */ /* 0x044fe200000418ff */
[----:B------:R-:W-:Y:S05]  /*6500*/  LDSM.16.MT88.4 R36, [R0+0xd800] ;  /* 0x00d800000024783b */ /* 0x000fea0000004200 */
[-C--:B------:R-:W-:Y:S06]  /*6510*/  HMMA.16816.F32.BF16 R12, R92, R18.reuse, RZ ;  /* 0x000000125c0c723c */ /* 0x080fec00000418ff */
[C---:B------:R-:W-:Y:S06]  /*6520*/  HMMA.16816.F32.BF16 R16, R96.reuse, R18, RZ ;  /* 0x000000126010723c */ /* 0x040fec00000418ff */
[-C--:B------:R-:W-:Y:S06]  /*6530*/  HMMA.16816.F32.BF16 R68, R96, R80.reuse, RZ ;  /* 0x000000506044723c */ /* 0x080fec00000418ff */
[C---:B------:R-:W-:Y:S06]  /*6540*/  HMMA.16816.F32.BF16 R72, R92.reuse, R80, RZ ;  /* 0x000000505c48723c */ /* 0x040fec00000418ff */
[-C--:B------:R-:W-:Y:S06]  /*6550*/  HMMA.16816.F32.BF16 R76, R92, R82.reuse, RZ ;  /* 0x000000525c4c723c */ /* 0x080fec00000418ff */
[C---:B------:R-:W-:Y:S06]  /*6560*/  HMMA.16816.F32.BF16 R80, R96.reuse, R82, RZ ;  /* 0x000000526050723c */ /* 0x040fec00000418ff */
[-C--:B------:R-:W-:Y:S06]  /*6570*/  HMMA.16816.F32.BF16 R84, R96, R244.reuse, RZ ;  /* 0x000000f46054723c */ /* 0x080fec00000418ff */
[C---:B------:R-:W-:Y:S06]  /*6580*/  HMMA.16816.F32.BF16 R88, R92.reuse, R244, RZ ;  /* 0x000000f45c58723c */ /* 0x040fec00000418ff */
[-C--:B------:R-:W-:Y:S06]  /*6590*/  HMMA.16816.F32.BF16 R92, R92, R246.reuse, RZ ;  /* 0x000000f65c5c723c */ /* 0x080fec00000418ff */
[----:B------:R-:W-:Y:S01]  /*65a0*/  HMMA.16816.F32.BF16 R96, R96, R246, RZ ;  /* 0x000000f66060723c */ /* 0x000fe200000418ff */
[----:B------:R-:W2:Y:S05]  /*65b0*/  LDSM.16.MT88.4 R244, [R0+0x10800] ;  /* 0x0108000000f4783b */ /* 0x000eaa0000004200 */
[-C--:B---3--:R-:W-:Y:S06]  /*65c0*/  HMMA.16816.F32.BF16 R4, R248, R40.reuse, R4 ;  /* 0x00000028f804723c */ /* 0x088fec0000041804 */
[C---:B-1----:R-:W-:Y:S06]  /*65d0*/  HMMA.16816.F32.BF16 R8, R24.reuse, R40, R8 ;  /* 0x000000281808723c */ /* 0x042fec0000041808 */
[-C--:B------:R-:W-:Y:S06]  /*65e0*/  HMMA.16816.F32.BF16 R12, R24, R42.reuse, R12 ;  /* 0x0000002a180c723c */ /* 0x080fec000004180c */
[C---:B------:R-:W-:Y:S01]  /*65f0*/  HMMA.16816.F32.BF16 R16, R248.reuse, R42, R16 ;  /* 0x0000002af810723c */ /* 0x040fe20000041810 */
[----:B------:R-:W-:Y:S05]  /*6600*/  LDSM.16.MT88.4 R40, [R0+0xd000] ;  /* 0x00d000000028783b */ /* 0x000fea0000004200 */
[-C--:B------:R-:W-:Y:S06]  /*6610*/  HMMA.16816.F32.BF16 R68, R248, R32.reuse, R68 ;  /* 0x00000020f844723c */ /* 0x080fec0000041844 */
[C---:B------:R-:W-:Y:S06]  /*6620*/  HMMA.16816.F32.BF16 R72, R24.reuse, R32, R72 ;  /* 0x000000201848723c */ /* 0x040fec0000041848 */
[-C--:B------:R-:W-:Y:S06]  /*6630*/  HMMA.16816.F32.BF16 R76, R24, R34.reuse, R76 ;  /* 0x00000022184c723c */ /* 0x080fec000004184c */
[C---:B------:R-:W-:Y:S01]  /*6640*/  HMMA.16816.F32.BF16 R80, R248.reuse, R34, R80 ;  /* 0x00000022f850723c */ /* 0x040fe20000041850 */
[----:B----4-:R-:W-:Y:S05]  /*6650*/  LDSM.16.M88.4 R32, [R20+0x1000] ;  /* 0x001000001420783b */ /* 0x010fea0000000200 */
[-C--:B--2---:R-:W-:Y:S06]  /*6660*/  HMMA.16816.F32.BF16 R84, R248, R244.reuse, R84 ;  /* 0x000000f4f854723c */ /* 0x084fec0000041854 */
[C---:B------:R-:W-:Y:S06]  /*6670*/  HMMA.16816.F32.BF16 R88, R24.reuse, R244, R88 ;  /* 0x000000f41858723c */ /* 0x040fec0000041858 */
[-C--:B------:R-:W-:Y:S01]  /*6680*/  HMMA.16816.F32.BF16 R92, R24, R246.reuse, R92 ;  /* 0x000000f6185c723c */ /* 0x080fe2000004185c */
[----:B------:R1:W2:Y:S05]  /*6690*/  LDSM.16.M88.4 R24, [R20] ;  /* 0x000000001418783b */ /* 0x0002aa0000000200 */
[----:B------:R-:W-:Y:S01]  /*66a0*/  HMMA.16816.F32.BF16 R96, R248, R246, R96 ;  /* 0x000000f6f860723c */ /* 0x000fe20000041860 */
[----:B------:R-:W3:Y:S04]  /*66b0*/  LDSM.16.MT88.4 R244, [R0+0xf000] ;  /* 0x00f0000000f4783b */ /* 0x000ee80000004200 */
[----:B------:R-:W4:Y:S04]  /*66c0*/  LDSM.16.MT88.4 R248, [R0+0x11000] ;  /* 0x0110000000f8783b */ /* 0x000f280000004200 */
[----:B-1----:R-:W4:Y:S01]  /*66d0*/  LDL R20, [R1+0x24] ;  /* 0x0000240001147983 */ /* 0x002f220000100800 */
[-C--:B--2---:R-:W-:Y:S06]  /*66e0*/  HMMA.16816.F32.BF16 R4, R24, R40.reuse, R4 ;  /* 0x000000281804723c */ /* 0x084fec0000041804 */
[C---:B------:R-:W-:Y:S06]  /*66f0*/  HMMA.16816.F32.BF16 R8, R32.reuse, R40, R8 ;  /* 0x000000282008723c */ /* 0x040fec0000041808 */
[-C--:B------:R-:W-:Y:S06]  /*6700*/  HMMA.16816.F32.BF16 R12, R32, R42.reuse, R12 ;  /* 0x0000002a200c723c */ /* 0x080fec000004180c */
[C---:B------:R-:W-:Y:S01]  /*6710*/  HMMA.16816.F32.BF16 R16, R24.reuse, R42, R16 ;  /* 0x0000002a1810723c */ /* 0x040fe20000041810 */
[----:B------:R-:W5:Y:S04]  /*6720*/  LDL.LU.64 R42, [R1+0xe8] ;  /* 0x0000e800012a7983 */ /* 0x000f680000300a00 */
[----:B------:R-:W5:Y:S01]  /*6730*/  LDL.LU.64 R40, [R1+0xe0] ;  /* 0x0000e00001287983 */ /* 0x000f620000300a00 */
[-C--:B---3--:R-:W-:Y:S03]  /*6740*/  HMMA.16816.F32.BF16 R68, R24, R244.reuse, R68 ;  /* 0x000000f41844723c */ /* 0x088fe60000041844 */
[----:B------:R-:W2:Y:S03]  /*6750*/  LDL R23, [R1+0x74] ;  /* 0x0000740001177983 */ /* 0x000ea60000100800 */
[C---:B------:R-:W-:Y:S01]  /*6760*/  HMMA.16816.F32.BF16 R72, R32.reuse, R244, R72 ;  /* 0x000000f42048723c */ /* 0x040fe20000041848 */
[----:B------:R-:W3:Y:S04]  /*6770*/  LDL R21, [R1+0x70] ;  /* 0x0000700001157983 */ /* 0x000ee80000100800 */
[----:B------:R-:W3:Y:S01]  /*6780*/  LDL R28, [R1+0x60] ;  /* 0x00006000011c7983 */ /* 0x000ee20000100800 */
[-C--:B------:R-:W-:Y:S03]  /*6790*/  HMMA.16816.F32.BF16 R76, R32, R246.reuse, R76 ;  /* 0x000000f6204c723c */ /* 0x080fe6000004184c */
[----:B------:R-:W3:Y:S03]  /*67a0*/  LDL R29, [R1+0x64] ;  /* 0x00006400011d7983 */ /* 0x000ee60000100800 */
[C---:B------:R-:W-:Y:S06]  /*67b0*/  HMMA.16816.F32.BF16 R80, R24.reuse, R246, R80 ;  /* 0x000000f61850723c */ /* 0x040fec0000041850 */
[-C--:B----4-:R-:W-:Y:S06]  /*67c0*/  HMMA.16816.F32.BF16 R84, R24, R248.reuse, R84 ;  /* 0x000000f81854723c */ /* 0x090fec0000041854 */
[C---:B------:R-:W-:Y:S06]  /*67d0*/  HMMA.16816.F32.BF16 R88, R32.reuse, R248, R88 ;  /* 0x000000f82058723c */ /* 0x040fec0000041858 */
[-C--:B------:R-:W-:Y:S06]  /*67e0*/  HMMA.16816.F32.BF16 R92, R32, R250.reuse, R92 ;  /* 0x000000fa205c723c */ /* 0x080fec000004185c */
[----:B------:R-:W-:Y:S01]  /*67f0*/  HMMA.16816.F32.BF16 R96, R24, R250, R96 ;  /* 0x000000fa1860723c */ /* 0x000fe20000041860 */
[----:B------:R-:W-:Y:S04]  /*6800*/  LDSM.16.MT88.4 R248, [R0+0xf800] ;  /* 0x00f8000000f8783b */ /* 0x000fe80000004200 */
[----:B------:R-:W-:Y:S04]  /*6810*/  LDSM.16.MT88.4 R24, [R0+0x11800] ;  /* 0x011800000018783b */ /* 0x000fe80000004200 */
[----:B------:R-:W1:Y:S04]  /*6820*/  LDSM.16.M88.4 R244, [R20] ;  /* 0x0000000014f4783b */ /* 0x000e680000000200 */
[----:B------:R4:W2:Y:S02]  /*6830*/  LDSM.16.M88.4 R32, [R20+0x1000] ;  /* 0x001000001420783b */ /* 0x0008a40000000200 */
[----:B----4-:R-:W4:Y:S01]  /*6840*/  LDC R20, c[0x0][0x270] ;  /* 0x00009c00ff147b82 */ /* 0x010f220000000800 */
[-C--:B-1----:R-:W-:Y:S06]  /*6850*/  HMMA.16816.F32.BF16 R4, R244, R36.reuse, R4 ;  /* 0x00000024f404723c */ /* 0x082fec0000041804 */
[C---:B--2---:R-:W-:Y:S05]  /*6860*/  HMMA.16816.F32.BF16 R8, R32.reuse, R36, R8 ;  /* 0x000000242008723c */ /* 0x044fea0000041808 */
[----:B----4-:R-:W-:Y:S01]  /*6870*/  IMAD R22, R20, UR21, RZ ;  /* 0x0000001514167c24 */ /* 0x010fe2000f8e02ff */
[-C--:B------:R-:W-:Y:S06]  /*6880*/  HMMA.16816.F32.BF16 R12, R32, R38.reuse, R12 ;  /* 0x00000026200c723c */ /* 0x080fec000004180c */
[C---:B------:R-:W-:Y:S01]  /*6890*/  HMMA.16816.F32.BF16 R16, R244.reuse, R38, R16 ;  /* 0x00000026f410723c */ /* 0x040fe20000041810 */
[----:B------:R-:W5:Y:S04]  /*68a0*/  LDL.LU.64 R38, [R1+0xd8] ;  /* 0x0000d80001267983 */ /* 0x000f680000300a00 */
[----:B------:R-:W5:Y:S01]  /*68b0*/  LDL.LU.64 R36, [R1+0xd0] ;  /* 0x0000d00001247983 */ /* 0x000f620000300a00 */
[-C--:B------:R-:W-:Y:S06]  /*68c0*/  HMMA.16816.F32.BF16 R68, R244, R248.reuse, R68 ;  /* 0x000000f8f444723c */ /* 0x080fec0000041844 */
[C---:B------:R-:W-:Y:S01]  /*68d0*/  HMMA.16816.F32.BF16 R72, R32.reuse, R248, R72 ;  /* 0x000000f82048723c */ /* 0x040fe20000041848 */
[----:B------:R-:W2:Y:S05]  /*68e0*/  LDL.LU.64 R248, [R1+0x30] ;  /* 0x0000300001f87983 */ /* 0x000eaa0000300a00 */
[-C--:B------:R-:W-:Y:S06]  /*68f0*/  HMMA.16816.F32.BF16 R76, R32, R250.reuse, R76 ;  /* 0x000000fa204c723c */ /* 0x080fec000004184c */
[C---:B------:R-:W-:Y:S06]  /*6900*/  HMMA.16816.F32.BF16 R80, R244.reuse, R250, R80 ;  /* 0x000000faf450723c */ /* 0x040fec0000041850 */
[-C--:B------:R-:W-:Y:S05]  /*6910*/  HMMA.16816.F32.BF16 R84, R244, R24.reuse, R84 ;  /* 0x00000018f454723c */ /* 0x080fea0000041854 */
[----:B------:R-:W-:Y:S01]  /*6920*/  IMAD.U32 R250, R22, -0x40, RZ ;  /* 0xffffffc016fa7824 */ /* 0x000fe200078e00ff */
[----:B------:R-:W-:Y:S01]  /*6930*/  @P0 IADD3 R22, P2, R23, UR10, RZ ;  /* 0x0000000a17160c10 */ /* 0x000fe2000ff5e0ff */
[C---:B------:R-:W-:Y:S01]  /*6940*/  HMMA.16816.F32.BF16 R88, R32.reuse, R24, R88 ;  /* 0x000000182058723c */ /* 0x040fe20000041858 */
[----:B------:R-:W-:Y:S03]  /*6950*/  @UP2 UMOV UR10, UR16 ;  /* 0x00000010000a2c82 */ /* 0x000fe60008000000 */
[----:B---3--:R-:W-:Y:S01]  /*6960*/  @P0 IADD3.X R23, R21, UR9, RZ, P2, !PT ;  /* 0x0000000915170c10 */ /* 0x008fe200097fe4ff */
[----:B------:R-:W-:Y:S01]  /*6970*/  @UP2 UMOV UR9, UR13 ;  /* 0x0000000d00092c82 */ /* 0x000fe20008000000 */
[-C--:B------:R-:W-:Y:S03]  /*6980*/  HMMA.16816.F32.BF16 R92, R32, R26.reuse, R92 ;  /* 0x0000001a205c723c */ /* 0x080fe6000004185c */
[----:B------:R-:W3:Y:S02]  /*6990*/  @P0 LDG.E R28, desc[UR6][R22.64+-0x100] ;  /* 0xffff0006161c0981 */ /* 0x000ee4000c1e1900 */
[----:B------:R-:W-:Y:S01]  /*69a0*/  IMAD.MOV.U32 R25, RZ, RZ, R30 ;  /* 0x000000ffff197224 */ /* 0x000fe200078e001e */
[----:B------:R-:W-:Y:S01]  /*69b0*/  HMMA.16816.F32.BF16 R96, R244, R26, R96 ;  /* 0x0000001af460723c */ /* 0x000fe20000041860 */
[----:B------:R1:W4:Y:S04]  /*69c0*/  @P0 LDG.E R29, desc[UR6][R22.64+-0xe0] ;  /* 0xffff2006161d0981 */ /* 0x000328000c1e1900 */
[----:B------:R-:W-:Y:S06]  /*69d0*/  IMAD R24, R20, UR21, RZ ;  /* 0x0000001514187c24 */ /* 0x000fec000f8e02ff */
[----:B------:R-:W-:Y:S01]  /*69e0*/  IMAD R30, R24, 0x18, RZ ;  /* 0x00000018181e7824 */ /* 0x000fe200078e02ff */
[----:B--2---:R-:W-:Y:S01]  /*69f0*/  LEA R251, P1, R250, R248, 0x2 ;  /* 0x000000f8fafb7211 */ /* 0x004fe200078210ff */
[----:B------:R-:W-:Y:S03]  /*6a00*/  IMAD.SHL.U32 R248, R24, 0x8, RZ ;  /* 0x0000000818f87824 */ /* 0x000fe600078e00ff */
[----:B------:R-:W-:Y:S01]  /*6a10*/  LEA.HI.X.SX32 R250, R250, R249, 0x2, P1 ;  /* 0x000000f9fafa7211 */ /* 0x000fe200008f16ff */
[----:B------:R-:W-:Y:S02]  /*6a20*/  IMAD.MOV.U32 R20, RZ, RZ, R251 ;  /* 0x000000ffff147224 */ /* 0x000fe400078e00fb */
[----:B------:R-:W-:Y:S02]  /*6a30*/  IMAD.SHL.U32 R249, R24, 0x10, RZ ;  /* 0x0000001018f97824 */ /* 0x000fe400078e00ff */
[----:B------:R-:W-:Y:S01]  /*6a40*/  IMAD.MOV.U32 R21, RZ, RZ, R250 ;  /* 0x000000ffff157224 */ /* 0x000fe200078e00fa */
[CC--:B------:R-:W-:Y:S02]  /*6a50*/  LEA R250, P2, R248.reuse, R20.reuse, 0x2 ;  /* 0x00000014f8fa7211 */ /* 0x0c0fe400078410ff */
[CC--:B-1----:R-:W-:Y:S02]  /*6a60*/  LEA R22, P1, R249.reuse, R20.reuse, 0x2 ;  /* 0x00000014f9167211 */ /* 0x0c2fe400078210ff */
[----:B------:R1:W-:Y:S01]  /*6a70*/  REDG.E.ADD.F32.FTZ.RN.STRONG.GPU desc[UR6][R20.64], R4 ;  /* 0x00000004140079a6 */ /* 0x0003e2000c10f386 */
[-C--:B------:R-:W-:Y:S02]  /*6a80*/  LEA.HI.X.SX32 R251, R248, R21.reuse, 0x2, P2 ;  /* 0x00000015f8fb7211 */ /* 0x080fe400010f16ff */
[-C--:B------:R-:W-:Y:S01]  /*6a90*/  LEA.HI.X.SX32 R23, R249, R21.reuse, 0x2, P1 ;  /* 0x00000015f9177211 */ /* 0x080fe200008f16ff */
[----:B------:R-:W-:Y:S04]  /*6aa0*/  STL.64 [R1+0x30], R20 ;  /* 0x0000301401007387 */ /* 0x000fe80000100a00 */
[----:B------:R2:W-:Y:S04]  /*6ab0*/  REDG.E.ADD.F32.FTZ.RN.STRONG.GPU desc[UR6][R250.64], R5 ;  /* 0x00000005fa0079a6 */ /* 0x0005e8000c10f386 */
[----:B------:R2:W-:Y:S04]  /*6ac0*/  REDG.E.ADD.F32.FTZ.RN.STRONG.GPU desc[UR6][R22.64], R6 ;  /* 0x00000006160079a6 */ /* 0x0005e8000c10f386 */
[----:B------:R2:W5:Y:S04]  /*6ad0*/  LDL.LU.64 R34, [R1+0xc8] ;  /* 0x0000c80001227983 */ /* 0x0005680000300a00 */
[----:B------:R2:W5:Y:S04]  /*6ae0*/  LDL.LU.64 R32, [R1+0xc0] ;  /* 0x0000c00001207983 */ /* 0x0005680000300a00 */
[----:B---3--:R3:W-:Y:S01]  /*6af0*/  @P0 STL [R1+0x60], R28 ;  /* 0x0000601c01000387 */ /* 0x0087e20000100800 */
[CC--:B-1----:R-:W-:Y:S03]  /*6b00*/  LEA R4, P2, R30.reuse, R20.reuse, 0x2 ;  /* 0x000000141e047211 */ /* 0x0c2fe600078410ff */
[----:B----4-:R1:W-:Y:S01]  /*6b10*/  @P0 STL [R1+0x64], R29 ;  /* 0x0000641d01000387 */ /* 0x0103e20000100800 */
[-C--:B--2---:R-:W-:Y:S03]  /*6b20*/  LEA.HI.X.SX32 R5, R30, R21.reuse, 0x2, P2 ;  /* 0x000000151e057211 */ /* 0x084fe600010f16ff */
[----:B------:R2:W5:Y:S01]  /*6b30*/  LDL.LU R30, [R1+0xb8] ;  /* 0x0000b800011e7983 */ /* 0x0005620000300800 */
[----:B------:R-:W1:Y:S01]  /*6b40*/  LDC R23, c[0x0][0x270] ;  /* 0x00009c00ff177b82 */ /* 0x000e620000000800 */
[----:B------:R-:W-:Y:S02]  /*6b50*/  IMAD R22, R24, 0x28, RZ ;  /* 0x0000002818167824 */ /* 0x000fe400078e02ff */
[----:B------:R4:W-:Y:S03]  /*6b60*/  REDG.E.ADD.F32.FTZ.RN.STRONG.GPU desc[UR6][R4.64], R7 ;  /* 0x00000007040079a6 */ /* 0x0009e6000c10f386 */
[-C--:B------:R-:W-:Y:S02]  /*6b70*/  LEA R22, P3, R22, R20.reuse, 0x2 ;  /* 0x0000001416167211 */ /* 0x080fe400078610ff */
[----:B------:R-:W2:Y:S01]  /*6b80*/  LDC R6, c[0x0][0x270] ;  /* 0x00009c00ff067b82 */ /* 0x000ea20000000800 */
[C---:B---3--:R-:W-:Y:S02]  /*6b90*/  IMAD.SHL.U32 R28, R24.reuse, 0x20, RZ ;  /* 0x00000020181c7824 */ /* 0x048fe400078e00ff */
[----:B------:R-:W-:Y:S03]  /*6ba0*/  IMAD R24, R24, 0x30, RZ ;  /* 0x0000003018187824 */ /* 0x000fe600078e02ff */
[-C--:B------:R-:W-:Y:S01]  /*6bb0*/  LEA R28, P1, R28, R20.reuse, 0x2 ;  /* 0x000000141c1c7211 */ /* 0x080fe200078210ff */
[----:B-1----:R-:W-:Y:S04]  /*6bc0*/  IMAD R29, R23, UR21, RZ ;  /* 0x00000015171d7c24 */ /* 0x002fe8000f8e02ff */
[----:B------:R-:W-:Y:S01]  /*6bd0*/  IMAD.SHL.U32 R29, R29, 0x20, RZ ;  /* 0x000000201d1d7824 */ /* 0x000fe200078e00ff */
[----:B----4-:R-:W1:Y:S01]  /*6be0*/  LDC R7, c[0x0][0x270] ;  /* 0x00009c00ff077b82 */ /* 0x010e620000000800 */
[C---:B--2---:R-:W-:Y:S03]  /*6bf0*/  IMAD R23, R6.reuse, UR21, RZ ;  /* 0x0000001506177c24 */ /* 0x044fe6000f8e02ff */
[-C--:B------:R-:W-:Y:S01]  /*6c00*/  LEA.HI.X.SX32 R29, R29, R21.reuse, 0x2, P1 ;  /* 0x000000151d1d7211 */ /* 0x080fe200008f16ff */
[----:B------:R-:W-:Y:S01]  /*6c10*/  IMAD R5, R6, UR21, RZ ;  /* 0x0000001506057c24 */ /* 0x000fe2000f8e02ff */
[CC--:B------:R-:W-:Y:S01]  /*6c20*/  LEA R6, P2, R24.reuse, R20.reuse, 0x2 ;  /* 0x0000001418067211 */ /* 0x0c0fe200078410ff */
[----:B------:R-:W-:Y:S02]  /*6c30*/  IMAD R23, R23, 0x28, RZ ;  /* 0x0000002817177824 */ /* 0x000fe400078e02ff */
[----:B------:R2:W-:Y:S01]  /*6c40*/  REDG.E.ADD.F32.FTZ.RN.STRONG.GPU desc[UR6][R28.64], R8 ;  /* 0x000000081c0079a6 */ /* 0x0005e2000c10f386 */
[----:B------:R-:W-:Y:S02]  /*6c50*/  IMAD R5, R5, 0x38, RZ ;  /* 0x0000003805057824 */ /* 0x000fe400078e02ff */
[-C--:B------:R-:W-:Y:S03]  /*6c60*/  LEA.HI.X.SX32 R23, R23, R21.reuse, 0x2, P3 ;  /* 0x0000001517177211 */ /* 0x080fe600018f16ff */
[-C--:B------:R-:W-:Y:S02]  /*6c70*/  LEA R4, P1, R5, R20.reuse, 0x2 ;  /* 0x0000001405047211 */ /* 0x080fe400078210ff */
[----:B------:R3:W-:Y:S01]  /*6c80*/  REDG.E.ADD.F32.FTZ.RN.STRONG.GPU desc[UR6][R22.64], R9 ;  /* 0x00000009160079a6 */ /* 0x0007e2000c10f386 */
[----:B-1----:R-:W-:Y:S01]  /*6c90*/  IMAD R5, R7, UR21, RZ ;  /* 0x0000001507057c24 */ /* 0x002fe2000f8e02ff */
[-C--:B------:R-:W-:Y:S01]  /*6ca0*/  LEA.HI.X.SX32 R7, R24, R21.reuse, 0x2, P2 ;  /* 0x0000001518077211 */ /* 0x080fe200010f16ff */
[----:B------:R-:W-:Y:S02]  /*6cb0*/  VIADD R24, R249, 0x20 ;  /* 0x00000020f9187836 */ /* 0x000fe40000000000 */
[----:B------:R-:W-:Y:S02]  /*6cc0*/  IMAD R5, R5, 0x38, RZ ;  /* 0x0000003805057824 */ /* 0x000fe400078e02ff */
[----:B------:R1:W-:Y:S03]  /*6cd0*/  REDG.E.ADD.F32.FTZ.RN.STRONG.GPU desc[UR6][R6.64], R10 ;  /* 0x0000000a060079a6 */ /* 0x0003e6000c10f386 */
[-C--:B------:R-:W-:Y:S01]  /*6ce0*/  LEA.HI.X.SX32 R5, R5, R21.reuse, 0x2, P1 ;  /* 0x0000001505057211 */ /* 0x080fe200008f16ff */
[----:B--2---:R2:W5:Y:S04]  /*6cf0*/  LDL.LU.64 R28, [R1+0xb0] ;  /* 0x0000b000011c7983 */ /* 0x0045680000300a00 */
[----:B------:R4:W-:Y:S04]  /*6d00*/  REDG.E.ADD.F32.FTZ.RN.STRONG.GPU desc[UR6][R4.64], R11 ;  /* 0x0000000b040079a6 */ /* 0x0009e8000c10f386 */
[----:B---3--:R2:W5:Y:S04]  /*6d10*/  LDL.LU.64 R22, [R1+0xa8] ;  /* 0x0000a80001167983 */ /* 0x0085680000300a00 */
[----:B------:R-:W3:Y:S04]  /*6d20*/  LDL.64 R8, [R1+0x48] ;  /* 0x0000480001087983 */ /* 0x000ee80000100a00 */
[----:B------:R2:W-:Y:S04]  /*6d30*/  REDG.E.ADD.F32.FTZ.RN.STRONG.GPU desc[UR6][R20.64+0x80], R16 ;  /* 0x00008010140079a6 */ /* 0x0005e8000c10f386 */
[----:B------:R2:W-:Y:S01]  /*6d40*/  REDG.E.ADD.F32.FTZ.RN.STRONG.GPU desc[UR6][R250.64+0x80], R17 ;  /* 0x00008011fa0079a6 */ /* 0x0005e2000c10f386 */
[C---:B-1----:R-:W-:Y:S03]  /*6d50*/  IMAD.IADD R7, R248.reuse, 0x1, R24 ;  /* 0x00000001f8077824 */ /* 0x042fe600078e0218 */
[----:B------:R-:W2:Y:S04]  /*6d60*/  LDL R6, [R1+0x2c] ;  /* 0x00002c0001067983 */ /* 0x000ea80000100800 */
[----:B------:R-:W2:Y:S01]  /*6d70*/  LDL R10, [R1+0x6c] ;  /* 0x00006c00010a7983 */ /* 0x000ea20000100800 */
[----:B----4-:R-:W-:Y:S03]  /*6d80*/  VIADD R5, R249, 0x20 ;  /* 0x00000020f9057836 */ /* 0x010fe60000000000 */
[----:B------:R1:W5:Y:S01]  /*6d90*/  LDL.LU.64 R26, [R1+0xa0] ;  /* 0x0000a000011a7983 */ /* 0x0003620000300a00 */
[C---:B------:R-:W-:Y:S02]  /*6da0*/  IMAD.IADD R4, R248.reuse, 0x1, R7 ;  /* 0x00000001f8047824 */ /* 0x040fe400078e0207 */
[----:B------:R-:W-:Y:S02]  /*6db0*/  IMAD.MOV.U32 R11, RZ, RZ, R25 ;  /* 0x000000ffff0b7224 */ /* 0x000fe400078e0019 */
[----:B------:R1:W5:Y:S01]  /*6dc0*/  LDL.LU.64 R24, [R1+0x98] ;  /* 0x0000980001187983 */ /* 0x0003620000300a00 */
[----:B---3--:R-:W-:Y:S01]  /*6dd0*/  IMAD.MOV.U32 R246, RZ, RZ, R8 ;  /* 0x000000fffff67224 */ /* 0x008fe200078e0008 */
[CC--:B------:R-:W-:Y:S01]  /*6de0*/  LEA R8, P1, R5.reuse, R20.reuse, 0x2 ;  /* 0x0000001405087211 */ /* 0x0c0fe200078210ff */
[----:B------:R-:W-:Y:S02]  /*6df0*/  IMAD.MOV.U32 R247, RZ, RZ, R9 ;  /* 0x000000fffff77224 */ /* 0x000fe400078e0009 */
[----:B------:R-:W-:Y:S01]  /*6e00*/  IMAD.MOV.U32 R244, RZ, RZ, R246 ;  /* 0x000000fffff47224 */ /* 0x000fe200078e00f6 */
[-C--:B------:R-:W-:Y:S01]  /*6e10*/  LEA.HI.X.SX32 R9, R5, R21.reuse, 0x2, P1 ;  /* 0x0000001505097211 */ /* 0x080fe200008f16ff */
[----:B------:R-:W-:Y:S01]  /*6e20*/  IMAD.IADD R5, R248, 0x1, R4 ;  /* 0x00000001f8057824 */ /* 0x000fe200078e0204 */
[CC--:B--2---:R-:W-:Y:S01]  /*6e30*/  LEA R16, P1, R4.reuse, R20.reuse, 0x2 ;  /* 0x0000001404107211 */ /* 0x0c4fe200078210ff */
[----:B------:R-:W-:Y:S02]  /*6e40*/  IMAD.MOV.U32 R246, RZ, RZ, R11 ;  /* 0x000000fffff67224 */ /* 0x000fe400078e000b */
[----:B------:R2:W-:Y:S01]  /*6e50*/  REDG.E.ADD.F32.FTZ.RN.STRONG.GPU desc[UR6][R8.64], R18 ;  /* 0x00000012080079a6 */ /* 0x0005e2000c10f386 */
[-C--:B------:R-:W-:Y:S01]  /*6e60*/  LEA.HI.X.SX32 R17, R4, R21.reuse, 0x2, P1 ;  /* 0x0000001504117211 */ /* 0x080fe200008f16ff */
[----:B------:R-:W-:Y:S01]  /*6e70*/  IMAD.MOV.U32 R245, RZ, RZ, R6 ;  /* 0x000000fffff57224 */ /* 0x000fe200078e0006 */
[CC--:B------:R-:W-:Y:S01]  /*6e80*/  LEA R6, P2, R7.reuse, R20.reuse, 0x2 ;  /* 0x0000001407067211 */ /* 0x0c0fe200078410ff */
[----:B------:R-:W-:Y:S03]  /*6e90*/  IMAD.IADD R4, R248, 0x1, R5 ;  /* 0x00000001f8047824 */ /* 0x000fe600078e0205 */
[-C--:B------:R-:W-:Y:S05]  /*6ea0*/  LEA.HI.X.SX32 R7, R7, R21.reuse, 0x2, P2 ;  /* 0x0000001507077211 */ /* 0x080fea00010f16ff */
[----:B------:R3:W-:Y:S04]  /*6eb0*/  REDG.E.ADD.F32.FTZ.RN.STRONG.GPU desc[UR6][R6.64], R19 ;  /* 0x00000013060079a6 */ /* 0x0007e8000c10f386 */
[----:B------:R-:W-:Y:S01]  /*6ec0*/  REDG.E.ADD.F32.FTZ.RN.STRONG.GPU desc[UR6][R16.64], R12 ;  /* 0x0000000c100079a6 */ /* 0x000fe2000c10f386 */
[----:B--2---:R-:W-:Y:S01]  /*6ed0*/  IMAD.MOV.U32 R18, RZ, RZ, R245 ;  /* 0x000000ffff127224 */ /* 0x004fe200078e00f5 */
[CC--:B------:R-:W-:Y:S01]  /*6ee0*/  LEA R8, P2, R4.reuse, R20.reuse, 0x2 ;  /* 0x0000001404087211 */ /* 0x0c0fe200078410ff */
[----:B------:R-:W-:Y:S02]  /*6ef0*/  IMAD.MOV.U32 R245, RZ, RZ, R247 ;  /* 0x000000fffff57224 */ /* 0x000fe400078e00f7 */
[----:B------:R-:W-:Y:S01]  /*6f00*/  IMAD.MOV.U32 R247, RZ, RZ, R10 ;  /* 0x000000fffff77224 */ /* 0x000fe200078e000a */
[CC--:B------:R-:W-:Y:S02]  /*6f10*/  LEA R10, P1, R5.reuse, R20.reuse, 0x2 ;  /* 0x00000014050a7211 */ /* 0x0c0fe400078210ff */
[-C--:B------:R-:W-:Y:S02]  /*6f20*/  LEA.HI.X.SX32 R9, R4, R21.reuse, 0x2, P2 ;  /* 0x0000001504097211 */ /* 0x080fe400010f16ff */
[-C--:B------:R-:W-:Y:S01]  /*6f30*/  LEA.HI.X.SX32 R11, R5, R21.reuse, 0x2, P1 ;  /* 0x00000015050b7211 */ /* 0x080fe200008f16ff */
[----:B------:R-:W-:Y:S02]  /*6f40*/  VIADD R5, R249, 0x40 ;  /* 0x00000040f9057836 */ /* 0x000fe40000000000 */
[C---:B---3--:R-:W-:Y:S02]  /*6f50*/  IMAD.IADD R7, R248.reuse, 0x1, R4 ;  /* 0x00000001f8077824 */ /* 0x048fe400078e0204 */
[----:B------:R2:W-:Y:S03]  /*6f60*/  REDG.E.ADD.F32.FTZ.RN.STRONG.GPU desc[UR6][R10.64], R13 ;  /* 0x0000000d0a0079a6 */ /* 0x0005e6000c10f386 */
[CC--:B------:R-:W-:Y:S01]  /*6f70*/  LEA R6, P1, R7.reuse, R20.reuse, 0x2 ;  /* 0x0000001407067211 */ /* 0x0c0fe200078210ff */
[----:B------:R3:W-:Y:S03]  /*6f80*/  REDG.E.ADD.F32.FTZ.RN.STRONG.GPU desc[UR6][R8.64], R14 ;  /* 0x0000000e080079a6 */ /* 0x0007e6000c10f386 */
[-C--:B------:R-:W-:Y:S05]  /*6f90*/  LEA.HI.X.SX32 R7, R7, R21.reuse, 0x2, P1 ;  /* 0x0000001507077211 */ /* 0x080fea00008f16ff */
[----:B------:R4:W-:Y:S04]  /*6fa0*/  REDG.E.ADD.F32.FTZ.RN.STRONG.GPU desc[UR6][R6.64], R15 ;  /* 0x0000000f060079a6 */ /* 0x0009e8000c10f386 */
[----:B------:R-:W-:Y:S04]  /*6fb0*/  REDG.E.ADD.F32.FTZ.RN.STRONG.GPU desc[UR6][R20.64+0x100], R68 ;  /* 0x00010044140079a6 */ /* 0x000fe8000c10f386 */
[----:B------:R-:W-:Y:S01]  /*6fc0*/  REDG.E.ADD.F32.FTZ.RN.STRONG.GPU desc[UR6][R250.64+0x100], R69 ;  /* 0x00010045fa0079a6 */ /* 0x000fe2000c10f386 */
[C---:B--2---:R-:W-:Y:S01]  /*6fd0*/  IMAD.IADD R10, R248.reuse, 0x1, R5 ;  /* 0x00000001f80a7824 */ /* 0x044fe200078e0205 */
[CC--:B---3--:R-:W-:Y:S03]  /*6fe0*/  LEA R8, P1, R5.reuse, R20.reuse, 0x2 ;  /* 0x0000001405087211 */ /* 0x0c8fe600078210ff */
[C---:B------:R-:W-:Y:S01]  /*6ff0*/  IMAD.IADD R4, R248.reuse, 0x1, R10 ;  /* 0x00000001f8047824 */ /* 0x040fe200078e020a */
[-C--:B------:R-:W-:Y:S03]  /*7000*/  LEA.HI.X.SX32 R9, R5, R21.reuse, 0x2, P1 ;  /* 0x0000001505097211 */ /* 0x080fe600008f16ff */
[----:B------:R-:W-:Y:S01]  /*7010*/  IMAD.IADD R5, R248, 0x1, R4 ;  /* 0x00000001f8057824 */ /* 0x000fe200078e0204 */
[-C--:B------:R-:W-:Y:S02]  /*7020*/  LEA R12, P1, R4, R20.reuse, 0x2 ;  /* 0x00000014040c7211 */ /* 0x080fe400078210ff */
[-C--:B----4-:R-:W-:Y:S01]  /*7030*/  LEA R6, P2, R10, R20.reuse, 0x2 ;  /* 0x000000140a067211 */ /* 0x090fe200078410ff */
[----:B------:R2:W-:Y:S01]  /*7040*/  REDG.E.ADD.F32.FTZ.RN.STRONG.GPU desc[UR6][R8.64], R70 ;  /* 0x00000046080079a6 */ /* 0x0005e2000c10f386 */
[-C--:B------:R-:W-:Y:S01]  /*7050*/  LEA.HI.X.SX32 R13, R4, R21.reuse, 0x2, P1 ;  /* 0x00000015040d7211 */ /* 0x080fe200008f16ff */
[----:B------:R-:W-:Y:S01]  /*7060*/  IMAD.IADD R4, R248, 0x1, R5 ;  /* 0x00000001f8047824 */ /* 0x000fe200078e0205 */
[-C--:B------:R-:W-:Y:S02]  /*7070*/  LEA.HI.X.SX32 R7, R10, R21.reuse, 0x2, P2 ;  /* 0x000000150a077211 */ /* 0x080fe400010f16ff */
[CC--:B------:R-:W-:Y:S03]  /*7080*/  LEA R10, P1, R5.reuse, R20.reuse, 0x2 ;  /* 0x00000014050a7211 */ /* 0x0c0fe600078210ff */
[----:B------:R3:W-:Y:S01]  /*7090*/  REDG.E.ADD.F32.FTZ.RN.STRONG.GPU desc[UR6][R6.64], R71 ;  /* 0x00000047060079a6 */ /* 0x0007e2000c10f386 */
[-C--:B------:R-:W-:Y:S01]  /*70a0*/  LEA.HI.X.SX32 R11, R5, R21.reuse, 0x2, P1 ;  /* 0x00000015050b7211 */ /* 0x080fe200008f16ff */
[----:B------:R-:W-:Y:S02]  /*70b0*/  VIADD R5, R249, 0x60 ;  /* 0x00000060f9057836 */ /* 0x000fe40000000000 */
[----:B------:R-:W-:Y:S04]  /*70c0*/  REDG.E.ADD.F32.FTZ.RN.STRONG.GPU desc[UR6][R12.64], R72 ;  /* 0x000000480c0079a6 */ /* 0x000fe8000c10f386 */
[----:B------:R-:W-:Y:S04]  /*70d0*/  REDG.E.ADD.F32.FTZ.RN.STRONG.GPU desc[UR6][R10.64], R73 ;  /* 0x000000490a0079a6 */ /* 0x000fe8000c10f386 */
[----:B------:R-:W-:Y:S01]  /*70e0*/  LDSM.16.MT88.4 R68, [R0+0x4000] ;  /* 0x004000000044783b */ /* 0x000fe20000004200 */
[CC--:B--2---:R-:W-:Y:S04]  /*70f0*/  LEA R8, P2, R4.reuse, R20.reuse, 0x2 ;  /* 0x0000001404087211 */ /* 0x0c4fe800078410ff */
[-C--:B------:R-:W-:Y:S01]  /*7100*/  LEA.HI.X.SX32 R9, R4, R21.reuse, 0x2, P2 ;  /* 0x0000001504097211 */ /* 0x080fe200010f16ff */
[C---:B---3--:R-:W-:Y:S04]  /*7110*/  IMAD.IADD R7, R248.reuse, 0x1, R4 ;  /* 0x00000001f8077824 */ /* 0x048fe800078e0204 */
[----:B------:R2:W-:Y:S01]  /*7120*/  REDG.E.ADD.F32.FTZ.RN.STRONG.GPU desc[UR6][R8.64], R74 ;  /* 0x0000004a080079a6 */ /* 0x0005e2000c10f386 */
[CC--:B------:R-:W-:Y:S04]  /*7130*/  LEA R6, P1, R7.reuse, R20.reuse, 0x2 ;  /* 0x0000001407067211 */ /* 0x0c0fe800078210ff */
[-C--:B------:R-:W-:Y:S05]  /*7140*/  LEA.HI.X.SX32 R7, R7, R21.reuse, 0x2, P1 ;  /* 0x0000001507077211 */ /* 0x080fea00008f16ff */
[----:B------:R3:W-:Y:S04]  /*7150*/  REDG.E.ADD.F32.FTZ.RN.STRONG.GPU desc[UR6][R6.64], R75 ;  /* 0x0000004b060079a6 */ /* 0x0007e8000c10f386 */
[----:B------:R-:W-:Y:S04]  /*7160*/  REDG.E.ADD.F32.FTZ.RN.STRONG.GPU desc[UR6][R20.64+0x180], R80 ;  /* 0x00018050140079a6 */ /* 0x000fe8000c10f386 */
[----:B------:R-:W-:Y:S04]  /*7170*/  REDG.E.ADD.F32.FTZ.RN.STRONG.GPU desc[UR6][R250.64+0x180], R81 ;  /* 0x00018051fa0079a6 */ /* 0x000fe8000c10f386 */
[----:B------:R-:W-:Y:S01]  /*7180*/  LDSM.16.MT88.4 R72, [R3+0x12800] ;  /* 0x012800000348783b */ /* 0x000fe20000004200 */
[C---:B--2---:R-:W-:Y:S04]  /*7190*/  IMAD.IADD R8, R248.reuse, 0x1, R5 ;  /* 0x00000001f8087824 */ /* 0x044fe800078e0205 */
[----:B------:R-:W-:Y:S01]  /*71a0*/  IMAD.IADD R4, R248, 0x1, R8 ;  /* 0x00000001f8047824 */ /* 0x000fe200078e0208 */
[CC--:B------:R-:W-:Y:S04]  /*71b0*/  LEA R12, P2, R8.reuse, R20.reuse, 0x2 ;  /* 0x00000014080c7211 */ /* 0x0c0fe800078410ff */
[-C--:B------:R-:W-:Y:S02]  /*71c0*/  LEA.HI.X.SX32 R13, R8, R21.reuse, 0x2, P2 ;  /* 0x00000015080d7211 */ /* 0x080fe400010f16ff */
[CC--:B---3--:R-:W-:Y:S04]  /*71d0*/  LEA R6, P1, R5.reuse, R20.reuse, 0x2 ;  /* 0x0000001405067211 */ /* 0x0c8fe800078210ff */
[-C--:B------:R-:W-:Y:S01]  /*71e0*/  LEA.HI.X.SX32 R7, R5, R21.reuse, 0x2, P1 ;  /* 0x0000001505077211 */ /* 0x080fe200008f16ff */
[----:B------:R-:W-:Y:S01]  /*71f0*/  IMAD.IADD R5, R248, 0x1, R4 ;  /* 0x00000001f8057824 */ /* 0x000fe200078e0204 */
[CC--:B------:R-:W-:Y:S03]  /*7200*/  LEA R10, P1, R4.reuse, R20.reuse, 0x2 ;  /* 0x00000014040a7211 */ /* 0x0c0fe600078210ff */
[----:B------:R2:W-:Y:S01]  /*7210*/  REDG.E.ADD.F32.FTZ.RN.STRONG.GPU desc[UR6][R6.64], R82 ;  /* 0x00000052060079a6 */ /* 0x0005e2000c10f386 */
[-C--:B------:R-:W-:Y:S01]  /*7220*/  LEA.HI.X.SX32 R11, R4, R21.reuse, 0x2, P1 ;  /* 0x00000015040b7211 */ /* 0x080fe200008f16ff */
[C---:B------:R-:W-:Y:S01]  /*7230*/  IMAD.IADD R4, R248.reuse, 0x1, R5 ;  /* 0x00000001f8047824 */ /* 0x040fe200078e0205 */
[CC--:B------:R-:W-:Y:S01]  /*7240*/  LEA R8, P1, R5.reuse, R20.reuse, 0x2 ;  /* 0x0000001405087211 */ /* 0x0c0fe200078210ff */
[----:B------:R-:W-:Y:S03]  /*7250*/  REDG.E.ADD.F32.FTZ.RN.STRONG.GPU desc[UR6][R12.64], R83 ;  /* 0x000000530c0079a6 */ /* 0x000fe6000c10f386 */
[-C--:B------:R-:W-:Y:S01]  /*7260*/  LEA.HI.X.SX32 R9, R5, R21.reuse, 0x2, P1 ;  /* 0x0000001505097211 */ /* 0x080fe200008f16ff */
[----:B------:R-:W-:Y:S01]  /*7270*/  REDG.E.ADD.F32.FTZ.RN.STRONG.GPU desc[UR6][R10.64], R76 ;  /* 0x0000004c0a0079a6 */ /* 0x000fe2000c10f386 */
[----:B------:R-:W-:Y:S03]  /*7280*/  IMAD.IADD R5, R248, 0x1, R4 ;  /* 0x00000001f8057824 */ /* 0x000fe600078e0204 */
[----:B------:R3:W-:Y:S04]  /*7290*/  REDG.E.ADD.F32.FTZ.RN.STRONG.GPU desc[UR6][R8.64], R77 ;  /* 0x0000004d080079a6 */ /* 0x0007e8000c10f386 */
[----:B------:R-:W-:Y:S01]  /*72a0*/  LDSM.16.MT88.4 R80, [R2+0x12800] ;  /* 0x012800000250783b */ /* 0x000fe20000004200 */
[CC--:B--2---:R-:W-:Y:S04]  /*72b0*/  LEA R6, P1, R4.reuse, R20.reuse, 0x2 ;  /* 0x0000001404067211 */ /* 0x0c4fe800078210ff */
[-C--:B------:R-:W-:Y:S02]  /*72c0*/  LEA.HI.X.SX32 R7, R4, R21.reuse, 0x2, P1 ;  /* 0x0000001504077211 */ /* 0x080fe400008f16ff */
[CC--:B------:R-:W-:Y:S03]  /*72d0*/  LEA R4, P1, R5.reuse, R20.reuse, 0x2 ;  /* 0x0000001405047211 */ /* 0x0c0fe600078210ff */
[----:B------:R2:W-:Y:S01]  /*72e0*/  REDG.E.ADD.F32.FTZ.RN.STRONG.GPU desc[UR6][R6.64], R78 ;  /* 0x0000004e060079a6 */ /* 0x0005e2000c10f386 */
[-C--:B------:R-:W-:Y:S01]  /*72f0*/  LEA.HI.X.SX32 R5, R5, R21.reuse, 0x2, P1 ;  /* 0x0000001505057211 */ /* 0x080fe200008f16ff */
[C---:B---3--:R-:W-:Y:S02]  /*7300*/  VIADD R9, R249.reuse, 0x80 ;  /* 0x00000080f9097836 */ /* 0x048fe40000000000 */
[----:B------:R-:W-:Y:S02]  /*7310*/  VIADD R249, R249, 0xa0 ;  /* 0x000000a0f9f97836 */ /* 0x000fe40000000000 */
[----:B------:R3:W-:Y:S01]  /*7320*/  REDG.E.ADD.F32.FTZ.RN.STRONG.GPU desc[UR6][R4.64], R79 ;  /* 0x0000004f040079a6 */ /* 0x0007e2000c10f386 */
[CC--:B------:R-:W-:Y:S03]  /*7330*/  LEA R8, P1, R9.reuse, R20.reuse, 0x2 ;  /* 0x0000001409087211 */ /* 0x0c0fe600078210ff */
[----:B------:R-:W-:Y:S04]  /*7340*/  REDG.E.ADD.F32.FTZ.RN.STRONG.GPU desc[UR6][R20.64+0x200], R84 ;  /* 0x00020054140079a6 */ /* 0x000fe8000c10f386 */
[----:B------:R-:W-:Y:S04]  /*7350*/  REDG.E.ADD.F32.FTZ.RN.STRONG.GPU desc[UR6][R250.64+0x200], R85 ;  /* 0x00020055fa0079a6 */ /* 0x000fe8000c10f386 */
[----:B------:R-:W-:Y:S01]  /*7360*/  LDSM.16.MT88.4 R76, [R0+0x800] ;  /* 0x00080000004c783b */ /* 0x000fe20000004200 */
[C---:B--2---:R-:W-:Y:S01]  /*7370*/  IMAD.IADD R7, R248.reuse, 0x1, R9 ;  /* 0x00000001f8077824 */ /* 0x044fe200078e0209 */
[-C--:B------:R-:W-:Y:S04]  /*7380*/  LEA.HI.X.SX32 R9, R9, R21.reuse, 0x2, P1 ;  /* 0x0000001509097211 */ /* 0x080fe800008f16ff */
[CC--:B------:R-:W-:Y:S01]  /*7390*/  LEA R6, P2, R7.reuse, R20.reuse, 0x2 ;  /* 0x0000001407067211 */ /* 0x0c0fe200078410ff */
[C---:B---3--:R-:W-:Y:S01]  /*73a0*/  IMAD.IADD R4, R248.reuse, 0x1, R7 ;  /* 0x00000001f8047824 */ /* 0x048fe200078e0207 */
[----:B------:R2:W-:Y:S02]  /*73b0*/  REDG.E.ADD.F32.FTZ.RN.STRONG.GPU desc[UR6][R8.64], R86 ;  /* 0x00000056080079a6 */ /* 0x0005e4000c10f386 */
[-C--:B------:R-:W-:Y:S01]  /*73c0*/  LEA.HI.X.SX32 R7, R7, R21.reuse, 0x2, P2 ;  /* 0x0000001507077211 */ /* 0x080fe200010f16ff */
[----:B------:R-:W-:Y:S01]  /*73d0*/  IMAD.IADD R5, R248, 0x1, R4 ;  /* 0x00000001f8057824 */ /* 0x000fe200078e0204 */
[CC--:B------:R-:W-:Y:S03]  /*73e0*/  LEA R12, P1, R4.reuse, R20.reuse, 0x2 ;  /* 0x00000014040c7211 */ /* 0x0c0fe600078210ff */
[----:B------:R3:W-:Y:S01]  /*73f0*/  REDG.E.ADD.F32.FTZ.RN.STRONG.GPU desc[UR6][R6.64], R87 ;  /* 0x00000057060079a6 */ /* 0x0007e2000c10f386 */
[-C--:B------:R-:W-:Y:S01]  /*7400*/  LEA.HI.X.SX32 R13, R4, R21.reuse, 0x2, P1 ;  /* 0x00000015040d7211 */ /* 0x080fe200008f16ff */
[C---:B------:R-:W-:Y:S01]  /*7410*/  IMAD.IADD R4, R248.reuse, 0x1, R5 ;  /* 0x00000001f8047824 */ /* 0x040fe200078e0205 */
[CC--:B------:R-:W-:Y:S01]  /*7420*/  LEA R10, P1, R5.reuse, R20.reuse, 0x2 ;  /* 0x00000014050a7211 */ /* 0x0c0fe200078210ff */
[----:B------:R-:W-:Y:S03]  /*7430*/  LDSM.16.MT88.4 R84, [R0+0x2800] ;  /* 0x002800000054783b */ /* 0x000fe60000004200 */
[-C--:B------:R-:W-:Y:S01]  /*7440*/  LEA.HI.X.SX32 R11, R5, R21.reuse, 0x2, P1 ;  /* 0x00000015050b7211 */ /* 0x080fe200008f16ff */
[----:B------:R-:W-:Y:S04]  /*7450*/  REDG.E.ADD.F32.FTZ.RN.STRONG.GPU desc[UR6][R12.64], R88 ;  /* 0x000000580c0079a6 */ /* 0x000fe8000c10f386 */
[----:B------:R-:W-:Y:S01]  /*7460*/  REDG.E.ADD.F32.FTZ.RN.STRONG.GPU desc[UR6][R10.64], R89 ;  /* 0x000000590a0079a6 */ /* 0x000fe2000c10f386 */
[----:B--2---:R-:W-:Y:S05]  /*7470*/  IMAD.IADD R9, R248, 0x1, R4 ;  /* 0x00000001f8097824 */ /* 0x004fea00078e0204 */
[CC--:B------:R-:W-:Y:S02]  /*7480*/  LEA R8, P1, R9.reuse, R20.reuse, 0x2 ;  /* 0x0000001409087211 */ /* 0x0c0fe400078210ff */
[CC--:B---3--:R-:W-:Y:S02]  /*7490*/  LEA R6, P2, R4.reuse, R20.reuse, 0x2 ;  /* 0x0000001404067211 */ /* 0x0c8fe400078410ff */
[-C--:B------:R-:W-:Y:S02]  /*74a0*/  LEA.HI.X.SX32 R9, R9, R21.reuse, 0x2, P1 ;  /* 0x0000001509097211 */ /* 0x080fe400008f16ff */
[-C--:B------:R-:W-:Y:S01]  /*74b0*/  LEA.HI.X.SX32 R7, R4, R21.reuse, 0x2, P2 ;  /* 0x0000001504077211 */ /* 0x080fe200010f16ff */
[----:B------:R-:W-:Y:S04]  /*74c0*/  IMAD.IADD R4, R248, 0x1, R249 ;  /* 0x00000001f8047824 */ /* 0x000fe800078e02f9 */
[----:B------:R2:W-:Y:S01]  /*74d0*/  REDG.E.ADD.F32.FTZ.RN.STRONG.GPU desc[UR6][R6.64], R90 ;  /* 0x0000005a060079a6 */ /* 0x0005e2000c10f386 */
[CC--:B------:R-:W-:Y:S03]  /*74e0*/  LEA R14, P2, R4.reuse, R20.reuse, 0x2 ;  /* 0x00000014040e7211 */ /* 0x0c0fe600078410ff */
[----:B------:R3:W-:Y:S01]  /*74f0*/  REDG.E.ADD.F32.FTZ.RN.STRONG.GPU desc[UR6][R8.64], R91 ;  /* 0x0000005b080079a6 */ /* 0x0007e2000c10f386 */
[-C--:B------:R-:W-:Y:S03]  /*7500*/  LEA.HI.X.SX32 R15, R4, R21.reuse, 0x2, P2 ;  /* 0x00000015040f7211 */ /* 0x080fe600010f16ff */
[----:B------:R4:W-:Y:S04]  /*7510*/  REDG.E.ADD.F32.FTZ.RN.STRONG.GPU desc[UR6][R20.64+0x280], R96 ;  /* 0x00028060140079a6 */ /* 0x0009e8000c10f386 */
[----:B------:R-:W-:Y:S04]  /*7520*/  REDG.E.ADD.F32.FTZ.RN.STRONG.GPU desc[UR6][R250.64+0x280], R97 ;  /* 0x00028061fa0079a6 */ /* 0x000fe8000c10f386 */
[----:B------:R-:W-:Y:S01]  /*7530*/  LDSM.16.MT88.4 R88, [R0+0x4800] ;  /* 0x004800000058783b */ /* 0x000fe20000004200 */
[C---:B--2---:R-:W-:Y:S01]  /*7540*/  IMAD.IADD R6, R248.reuse, 0x1, R4 ;  /* 0x00000001f8067824 */ /* 0x044fe200078e0204 */
[CC--:B---3--:R-:W-:Y:S03]  /*7550*/  LEA R8, P1, R249.reuse, R20.reuse, 0x2 ;  /* 0x00000014f9087211 */ /* 0x0c8fe600078210ff */
[C---:B------:R-:W-:Y:S01]  /*7560*/  IMAD.IADD R5, R248.reuse, 0x1, R6 ;  /* 0x00000001f8057824 */ /* 0x040fe200078e0206 */
[-C--:B------:R-:W-:Y:S03]  /*7570*/  LEA.HI.X.SX32 R9, R249, R21.reuse, 0x2, P1 ;  /* 0x00000015f9097211 */ /* 0x080fe600008f16ff */
[----:B------:R-:W-:Y:S01]  /*7580*/  IMAD.IADD R4, R248, 0x1, R5 ;  /* 0x00000001f8047824 */ /* 0x000fe200078e0205 */
[CC--:B------:R-:W-:Y:S01]  /*7590*/  LEA R12, P1, R6.reuse, R20.reuse, 0x2 ;  /* 0x00000014060c7211 */ /* 0x0c0fe200078210ff */
[----:B----4-:R-:W-:Y:S01]  /*75a0*/  IMAD.MOV.U32 R96, RZ, RZ, R18 ;  /* 0x000000ffff607224 */ /* 0x010fe200078e0012 */
[CC--:B------:R-:W-:Y:S01]  /*75b0*/  LEA R10, P3, R5.reuse, R20.reuse, 0x2 ;  /* 0x00000014050a7211 */ /* 0x0c0fe200078610ff */
[----:B------:R2:W-:Y:S01]  /*75c0*/  REDG.E.ADD.F32.FTZ.RN.STRONG.GPU desc[UR6][R8.64], R98 ;  /* 0x00000062080079a6 */ /* 0x0005e2000c10f386 */
[-C--:B------:R-:W-:Y:S01]  /*75d0*/  LEA.HI.X.SX32 R13, R6, R21.reuse, 0x2, P1 ;  /* 0x00000015060d7211 */ /* 0x080fe200008f16ff */
[----:B------:R-:W-:Y:S01]  /*75e0*/  IMAD.IADD R248, R248, 0x1, R4 ;  /* 0x00000001f8f87824 */ /* 0x000fe200078e0204 */
[-C--:B------:R-:W-:Y:S01]  /*75f0*/  LEA.HI.X.SX32 R11, R5, R21.reuse, 0x2, P3 ;  /* 0x00000015050b7211 */ /* 0x080fe200018f16ff */
[----:B------:R-:W-:Y:S03]  /*7600*/  REDG.E.ADD.F32.FTZ.RN.STRONG.GPU desc[UR6][R14.64], R99 ;  /* 0x000000630e0079a6 */ /* 0x000fe6000c10f386 */
[CC--:B------:R-:W-:Y:S01]  /*7610*/  LEA R6, P1, R248.reuse, R20.reuse, 0x2 ;  /* 0x00000014f8067211 */ /* 0x0c0fe200078210ff */
[----:B------:R-:W-:Y:S03]  /*7620*/  REDG.E.ADD.F32.FTZ.RN.STRONG.GPU desc[UR6][R12.64], R92 ;  /* 0x0000005c0c0079a6 */ /* 0x000fe6000c10f386 */
[-C--:B------:R-:W-:Y:S01]  /*7630*/  LEA.HI.X.SX32 R7, R248, R21.reuse, 0x2, P1 ;  /* 0x00000015f8077211 */ /* 0x080fe200008f16ff */
[----:B------:R-:W-:Y:S04]  /*7640*/  REDG.E.ADD.F32.FTZ.RN.STRONG.GPU desc[UR6][R10.64], R93 ;  /* 0x0000005d0a0079a6 */ /* 0x000fe8000c10f386 */
[----:B------:R-:W-:Y:S04]  /*7650*/  LDSM.16.MT88.4 R12, [R2+0x12000] ;  /* 0x01200000020c783b */ /* 0x000fe80000004200 */
[----:B------:R-:W-:Y:S01]  /*7660*/  LDSM.16.MT88.4 R16, [R0+0x2000] ;  /* 0x002000000010783b */ /* 0x000fe20000004200 */
[C---:B--2---:R-:W-:Y:S04]  /*7670*/  LEA R8, P2, R4.reuse, R20, 0x2 ;  /* 0x0000001404087211 */ /* 0x044fe800078410ff */
[----:B------:R-:W-:Y:S02]  /*7680*/  LEA.HI.X.SX32 R9, R4, R21, 0x2, P2 ;  /* 0x0000001504097211 */ /* 0x000fe400010f16ff */
[----:B------:R1:W5:Y:S04]  /*7690*/  LDL.LU.64 R20, [R1+0x90] ;  /* 0x0000900001147983 */ /* 0x0003680000300a00 */
[----:B------:R-:W-:Y:S04]  /*76a0*/  REDG.E.ADD.F32.FTZ.RN.STRONG.GPU desc[UR6][R8.64], R94 ;  /* 0x0000005e080079a6 */ /* 0x000fe8000c10f386 */
[----:B------:R-:W-:Y:S04]  /*76b0*/  REDG.E.ADD.F32.FTZ.RN.STRONG.GPU desc[UR6][R6.64], R95 ;  /* 0x0000005f060079a6 */ /* 0x000fe8000c10f386 */
[----:B------:R-:W-:Y:S04]  /*76c0*/  LDSM.16.MT88.4 R4, [R3+0x12000] ;  /* 0x012000000304783b */ /* 0x000fe80000004200 */
[----:B------:R-:W2:Y:S02]  /*76d0*/  LDSM.16.MT88.4 R8, [R0] ;  /* 0x000000000008783b */ /* 0x000ea40000004200 */
[-C--:B--2---:R-:W-:Y:S06]  /*76e0*/  HMMA.16816.F32.BF16 R100, R4, R8.reuse, R100 ;  /* 0x000000080464723c */ /* 0x084fec0000041864 */
[C---:B------:R-:W-:Y:S06]  /*76f0*/  HMMA.16816.F32.BF16 R104, R12.reuse, R8, R104 ;  /* 0x000000080c68723c */ /* 0x040fec0000041868 */
[-C--:B------:R-:W-:Y:S06]  /*7700*/  HMMA.16816.F32.BF16 R108, R12, R10.reuse, R108 ;  /* 0x0000000a0c6c723c */ /* 0x080fec000004186c */
[C---:B------:R-:W-:Y:S01]  /*7710*/  HMMA.16816.F32.BF16 R112, R4.reuse, R10, R112 ;  /* 0x0000000a0470723c */ /* 0x040fe20000041870 */
[----:B------:R-:W-:Y:S05]  /*7720*/  LDSM.16.MT88.4 R8, [R0+0x1000] ;  /* 0x001000000008783b */ /* 0x000fea0000004200 */
[-C--:B------:R-:W-:Y:S06]  /*7730*/  HMMA.16816.F32.BF16 R116, R4, R16.reuse, R116 ;  /* 0x000000100474723c */ /* 0x080fec0000041874 */
[C---:B------:R-:W-:Y:S06]  /*7740*/  HMMA.16816.F32.BF16 R120, R12.reuse, R16, R120 ;  /* 0x000000100c78723c */ /* 0x040fec0000041878 */
[-C--:B------:R-:W-:Y:S06]  /*7750*/  HMMA.16816.F32.BF16 R124, R12, R18.reuse, R124 ;  /* 0x000000120c7c723c */ /* 0x080fec000004187c */
[C---:B------:R-:W-:Y:S01]  /*7760*/  HMMA.16816.F32.BF16 R128, R4.reuse, R18, R128 ;  /* 0x000000120480723c */ /* 0x040fe20000041880 */
[----:B------:R-:W-:Y:S05]  /*7770*/  LDSM.16.MT88.4 R16, [R0+0x3000] ;  /* 0x003000000010783b */ /* 0x000fea0000004200 */
[-C--:B------:R-:W-:Y:S06]  /*7780*/  HMMA.16816.F32.BF16 R132, R4, R68.reuse, R132 ;  /* 0x000000440484723c */ /* 0x080fec0000041884 */
        /* <DEDUP_REMOVED lines=19> */
[----:B------:R-:W4:Y:S05]  /*78c0*/  LDSM.16.MT88.4 R80, [R0+0x1800] ;  /* 0x001800000050783b */ /* 0x000f2a0000004200 */
[----:B------:R-:W-:Y:S01]  /*78d0*/  HMMA.16816.F32.BF16 R144, R72, R90, R144 ;  /* 0x0000005a4890723c */ /* 0x000fe20000041890 */
[----:B------:R-:W1:Y:S04]  /*78e0*/  LDSM.16.MT88.4 R72, [R0+0x3800] ;  /* 0x003800000048783b */ /* 0x000e680000004200 */
[----:B------:R-:W1:Y:S01]  /*78f0*/  LDSM.16.MT88.4 R88, [R0+0x5800] ;  /* 0x005800000058783b */ /* 0x000e620000004200 */
[-C--:B--2---:R-:W-:Y:S06]  /*7900*/  HMMA.16816.F32.BF16 R100, R4, R8.reuse, R100 ;  /* 0x000000080464723c */ /* 0x084fec0000041864 */
[C---:B------:R-:W-:Y:S06]  /*7910*/  HMMA.16816.F32.BF16 R104, R12.reuse, R8, R104 ;  /* 0x000000080c68723c */ /* 0x040fec0000041868 */
[-C--:B------:R-:W-:Y:S06]  /*7920*/  HMMA.16816.F32.BF16 R108, R12, R10.reuse, R108 ;  /* 0x0000000a0c6c723c */ /* 0x080fec000004186c */
[C---:B------:R-:W-:Y:S06]  /*7930*/  HMMA.16816.F32.BF16 R112, R4.reuse, R10, R112 ;  /* 0x0000000a0470723c */ /* 0x040fec0000041870 */
[-C--:B------:R-:W-:Y:S06]  /*7940*/  HMMA.16816.F32.BF16 R116, R4, R16.reuse, R116 ;  /* 0x000000100474723c */ /* 0x080fec0000041874 */
[C---:B------:R-:W-:Y:S06]  /*7950*/  HMMA.16816.F32.BF16 R120, R12.reuse, R16, R120 ;  /* 0x000000100c78723c */ /* 0x040fec0000041878 */
[-C--:B------:R-:W-:Y:S06]  /*7960*/  HMMA.16816.F32.BF16 R124, R12, R18.reuse, R124 ;  /* 0x000000120c7c723c */ /* 0x080fec000004187c */
[C---:B------:R-:W-:Y:S06]  /*7970*/  HMMA.16816.F32.BF16 R128, R4.reuse, R18, R128 ;  /* 0x000000120480723c */ /* 0x040fec0000041880 */
[-C--:B---3--:R-:W-:Y:S06]  /*7980*/  HMMA.16816.F32.BF16 R132, R4, R68.reuse, R132 ;  /* 0x000000440484723c */ /* 0x088fec0000041884 */
[C---:B------:R-:W-:Y:S06]  /*7990*/  HMMA.16816.F32.BF16 R136, R12.reuse, R68, R136 ;  /* 0x000000440c88723c */ /* 0x040fec0000041888 */
[-C--:B------:R-:W-:Y:S06]  /*79a0*/  HMMA.16816.F32.BF16 R140, R12, R70.reuse, R140 ;  /* 0x000000460c8c723c */ /* 0x080fec000004188c */
[----:B------:R-:W-:Y:S06]  /*79b0*/  HMMA.16816.F32.BF16 R144, R4, R70, R144 ;  /* 0x000000460490723c */ /* 0x000fec0000041890 */
[-C--:B----4-:R-:W-:Y:S06]  /*79c0*/  HMMA.16816.F32.BF16 R100, R76, R80.reuse, R100 ;  /* 0x000000504c64723c */ /* 0x090fec0000041864 */
        /* <DEDUP_REMOVED lines=14> */
[----:B------:R-:W2:Y:S01]  /*7ab0*/  LDL.LU.64 R98, [R1+0x40] ;  /* 0x0000400001627983 */ /* 0x000ea20000300a00 */
[----:B------:R-:W1:Y:S08]  /*7ac0*/  LDC R13, c[0x0][0x240] ;  /* 0x00009000ff0d7b82 */ /* 0x000e700000000800 */
[----:B------:R-:W-:Y:S01]  /*7ad0*/  BAR.SYNC.DEFER_BLOCKING 0x0 ;  /* 0x0000000000007b1d */ /* 0x000fe20000010000 */
[----:B------:R-:W-:Y:S02]  /*7ae0*/  ISETP.GE.AND P3, PT, R244, UR19, PT ;  /* 0x00000013f4007c0c */ /* 0x000fe4000bf66270 */
[----:B------:R-:W-:Y:S02]  /*7af0*/  ISETP.GE.AND P2, PT, R246, UR19, PT ;  /* 0x00000013f6007c0c */ /* 0x000fe4000bf46270 */
[----:B------:R-:W-:Y:S09]  /*7b00*/  ISETP.GE.AND P1, PT, R247, UR19, PT ;  /* 0x00000013f7007c0c */ /* 0x000ff2000bf26270 */
[----:B------:R3:W-:Y:S01]  /*7b10*/  @P3 STS.128 [R96], RZ ;  /* 0x000000ff60003388 */ /* 0x0007e20000000c00 */
[----:B------:R-:W4:Y:S01]  /*7b20*/  LDC R14, c[0x0][0x244] ;  /* 0x00009100ff0e7b82 */ /* 0x000f220000000800 */
[C---:B-1----:R-:W-:Y:S05]  /*7b30*/  IMAD.U32 R5, R13.reuse, -0x40, RZ ;  /* 0xffffffc00d057824 */ /* 0x042fea00078e00ff */
[C---:B------:R-:W-:Y:S02]  /*7b40*/  LEA R6, P5, R13.reuse, R5, 0x5 ;  /* 0x000000050d067211 */ /* 0x040fe400078a28ff */
[----:B------:R-:W-:Y:S04]  /*7b50*/  SHF.R.S32.HI R7, RZ, 0x1f, R5 ;  /* 0x0000001fff077819 */ /* 0x000fe80000011405 */
[--C-:B----4-:R-:W-:Y:S02]  /*7b60*/  LEA.HI.X R7, R13, R7, R14.reuse, 0x5, P5 ;  /* 0x000000070d077211 */ /* 0x110fe400028f2c0e */
[CC--:B--2---:R-:W-:Y:S02]  /*7b70*/  LEA R4, P0, R5.reuse, R98.reuse, 0x1 ;  /* 0x0000006205047211 */ /* 0x0c4fe400078008ff */
[C---:B------:R-:W-:Y:S02]  /*7b80*/  @!P2 LEA R10, P4, R6.reuse, R98, 0x1 ;  /* 0x00000062060aa211 */ /* 0x040fe400078808ff */
[-C--:B------:R-:W-:Y:S02]  /*7b90*/  LEA.HI.X.SX32 R5, R5, R99.reuse, 0x1, P0 ;  /* 0x0000006305057211 */ /* 0x080fe400000f0eff */
[C---:B------:R-:W-:Y:S02]  /*7ba0*/  @!P3 LEA R12, P5, R13.reuse, R4, 0x6 ;  /* 0x000000040d0cb211 */ /* 0x040fe400078a30ff */
[C-C-:B------:R-:W-:Y:S01]  /*7bb0*/  @!P2 LEA.HI.X R11, R6.reuse, R99, R7.reuse, 0x1, P4 ;  /* 0x00000063060ba211 */ /* 0x140fe200020f0c07 */
[----:B------:R-:W-:Y:S01]  /*7bc0*/  @!PT LDS RZ, [RZ] ;  /* 0x00000000fffff984 */ /* 0x000fe20000000800 */
[----:B------:R-:W-:Y:S01]  /*7bd0*/  @!PT LDS RZ, [RZ] ;  /* 0x00000000fffff984 */ /* 0x000fe20000000800 */
[----:B------:R-:W-:Y:S01]  /*7be0*/  @!PT LDS RZ, [RZ] ;  /* 0x00000000fffff984 */ /* 0x000fe20000000800 */
[----:B------:R3:W-:Y:S01]  /*7bf0*/  @!P3 LDGSTS.E.BYPASS.LTC128B.128 [R96], desc[UR6][R4.64] ;  /* 0x000000000460bfae */ /* 0x0007e2000b901d46 */
        /* <DEDUP_REMOVED lines=30> */
.L_x_33:
[----:B------:R-:W-:Y:S02]  /*7de0*/  UISETP.GT.AND UP0, UPT, UR5, UR15, UPT ;  /* 0x0000000f0500728c */ /* 0x000fe4000bf04270 */
[----:B------:R-:W-:Y:S04]  /*7df0*/  UIADD3 UR5, UR5, -0x1, URZ ;  /* 0xffffffff05057890 */ /* 0x000fe8000fffe03f */
[----:B------:R-:W-:Y:S11]  /*7e00*/  PLOP3.LUT P0, PT, PT, PT, UP0, 0x80, 0x0 ;  /* 0x000000000000781c */ /* 0x000ff60003f0f008 */
[----:B------:R-:W-:Y:S02]  /*7e10*/  @!UPT UIADD3 URZ, URZ, URZ, URZ ;  /* 0x0000003f3f3ff290 */ /* 0x000fe4000fffe03f */
[----:B------:R-:W-:Y:S05]  /*7e20*/  @P0 BRA `(.L_x_34) ;  /* 0xffffffc800340947 */ /* 0x000fea000383ffff */
[----:B------:R-:W2:Y:S01]  /*7e30*/  LDL R73, [R1+0x78] ;  /* 0x0000780001497983 */ /* 0x000ea20000100800 */
[----:B------:R-:W-:-:S03]  /*7e40*/  ULDC UR5, c[0x0][0x390] ;  /* 0x0000e40000057ab9 */ /* 0x000fc60000000800 */
[----:B------:R-:W4:Y:S01]  /*7e50*/  LDL R72, [R1+0x7c] ;  /* 0x00007c0001487983 */ /* 0x000f220000100800 */
[----:B-----5:R-:W-:Y:S01]  /*7e60*/  F2FP.BF16.F32.PACK_AB R68, R27, R26 ;  /* 0x0000001a1b44723e */ /* 0x020fe200000010ff */
[----:B------:R-:W-:Y:S01]  /*7e70*/  FMUL.FTZ R100, R100, UR5 ;  /* 0x0000000564647c20 */ /* 0x000fe20008410000 */
[----:B------:R-:W-:Y:S01]  /*7e80*/  FMUL.FTZ R27, R101, UR5 ;  /* 0x00000005651b7c20 */ /* 0x000fe20008410000 */
[----:B------:R-:W-:Y:S01]  /*7e90*/  F2FP.BF16.F32.PACK_AB R70, R23, R22 ;  /* 0x000000161746723e */ /* 0x000fe200000010ff */
[----:B------:R-:W-:Y:S01]  /*7ea0*/  FMUL.FTZ R102, R102, UR5 ;  /* 0x0000000566667c20 */ /* 0x000fe20008410000 */
[----:B------:R-:W-:Y:S01]  /*7eb0*/  FMUL.FTZ R26, R103, UR5 ;  /* 0x00000005671a7c20 */ /* 0x000fe20008410000 */
        /* <DEDUP_REMOVED lines=10> */
[----:B------:R-:W-:Y:S01]  /*7f60*/  F2FP.BF16.F32.PACK_AB R27, R27, R100 ;  /* 0x000000641b1b723e */ /* 0x000fe200000010ff */
[----:B------:R-:W-:Y:S01]  /*7f70*/  BAR.SYNC.DEFER_BLOCKING 0x0 ;  /* 0x0000000000007b1d */ /* 0x000fe20000010000 */
[----:B------:R-:W-:Y:S01]  /*7f80*/  FMUL.FTZ R108, R108, UR5 ;  /* 0x000000056c6c7c20 */ /* 0x000fe20008410000 */
[----:B------:R-:W-:Y:S01]  /*7f90*/  FMUL.FTZ R21, R109, UR5 ;  /* 0x000000056d157c20 */ /* 0x000fe20008410000 */
[----:B------:R-:W-:Y:S01]  /*7fa0*/  F2FP.BF16.F32.PACK_AB R26, R26, R102 ;  /* 0x000000661a1a723e */ /* 0x000fe200000010ff */
        /* <DEDUP_REMOVED lines=22> */
[----:B---3--:R-:W-:Y:S01]  /*8110*/  FMUL.FTZ R13, R125, UR5 ;  /* 0x000000057d0d7c20 */ /* 0x008fe20008410000 */
        /* <DEDUP_REMOVED lines=28> */
[----:B------:R-:W-:Y:S01]  /*82e0*/  UISETP.NE.AND UP0, UPT, UR35, -0x1, UPT ;  /* 0xffffffff2300788c */ /* 0x000fe2000bf05270 */
[----:B------:R-:W-:-:S02]  /*82f0*/  F2FP.BF16.F32.PACK_AB R6, R6, R146 ;  /* 0x000000920606723e */ /* 0x000fc400000010ff */
[----:B------:R-:W-:Y:S02]  /*8300*/  F2FP.BF16.F32.PACK_AB R9, R9, R136 ;  /* 0x000000880909723e */ /* 0x000fe400000010ff */
[----:B------:R-:W-:Y:S02]  /*8310*/  F2FP.BF16.F32.PACK_AB R8, R8, R138 ;  /* 0x0000008a0808723e */ /* 0x000fe400000010ff */
[----:B------:R-:W-:Y:S02]  /*8320*/  F2FP.BF16.F32.PACK_AB R5, R5, R140 ;  /* 0x0000008c0505723e */ /* 0x000fe400000010ff */
[----:B------:R-:W-:Y:S02]  /*8330*/  F2FP.BF16.F32.PACK_AB R4, R4, R142 ;  /* 0x0000008e0404723e */ /* 0x000fe400000010ff */
[----:B------:R-:W-:Y:S01]  /*8340*/  F2FP.BF16.F32.PACK_AB R32, R33, R32 ;  /* 0x000000202120723e */ /* 0x000fe200000010ff */
[----:B------:R-:W-:Y:S01]  /*8350*/  @UP0 UIADD3 UR5, UR20, UR35, URZ ;  /* 0x0000002314050290 */ /* 0x000fe2000fffe03f */
[----:B------:R-:W-:Y:S01]  /*8360*/  F2FP.BF16.F32.PACK_AB R34, R35, R34 ;  /* 0x000000222322723e */ /* 0x000fe200000010ff */
[----:B------:R-:W-:Y:S01]  /*8370*/  @UP0 ULDC.64 UR10, c[0x0][0x450] ;  /* 0x00011400000a0ab9 */ /* 0x000fe20000000a00 */
[----:B------:R-:W-:Y:S01]  /*8380*/  F2FP.BF16.F32.PACK_AB R28, R29, R28 ;  /* 0x0000001c1d1c723e */ /* 0x000fe200000010ff */
[----:B------:R-:W-:Y:S01]  /*8390*/  @UP0 UIMAD.WIDE.U32 UR12, UR5, UR10, URZ ;  /* 0x0000000a050c02a5 */ /* 0x000fe2000f8e003f */
[----:B------:R-:W-:Y:S01]  /*83a0*/  F2FP.BF16.F32.PACK_AB R30, R31, R30 ;  /* 0x0000001e1f1e723e */ /* 0x000fe200000010ff */
[----:B------:R-:W-:Y:S01]  /*83b0*/  @UP0 UIMAD UR5, UR5, UR11, URZ ;  /* 0x0000000b050502a4 */ /* 0x000fe2000f8e023f */
[----:B------:R-:W-:-:S02]  /*83c0*/  F2FP.BF16.F32.PACK_AB R36, R37, R36 ;  /* 0x000000242524723e */ /* 0x000fc400000010ff */
[----:B------:R-:W-:Y:S01]  /*83d0*/  F2FP.BF16.F32.PACK_AB R38, R39, R38 ;  /* 0x000000262726723e */ /* 0x000fe200000010ff */
[----:B------:R-:W-:Y:S01]  /*83e0*/  @UP0 UIADD3 UR21, UR13, UR5, URZ ;  /* 0x000000050d150290 */ /* 0x000fe2000fffe03f */
[----:B------:R-:W-:Y:S01]  /*83f0*/  F2FP.BF16.F32.PACK_AB R48, R49, R48 ;  /* 0x000000303130723e */ /* 0x000fe200000010ff */
[----:B------:R-:W-:Y:S01]  /*8400*/  @UP0 UMOV UR19, UR12 ;  /* 0x0000000c00130c82 */ /* 0x000fe20008000000 */
[----:B------:R-:W-:Y:S02]  /*8410*/  F2FP.BF16.F32.PACK_AB R50, R51, R50 ;  /* 0x000000323332723e */ /* 0x000fe400000010ff */
[----:B------:R-:W-:Y:S02]  /*8420*/  F2FP.BF16.F32.PACK_AB R40, R41, R40 ;  /* 0x000000282928723e */ /* 0x000fe400000010ff */
[----:B------:R-:W-:Y:S02]  /*8430*/  F2FP.BF16.F32.PACK_AB R42, R43, R42 ;  /* 0x0000002a2b2a723e */ /* 0x000fe400000010ff */
[----:B------:R-:W-:-:S02]  /*8440*/  F2FP.BF16.F32.PACK_AB R44, R45, R44 ;  /* 0x0000002c2d2c723e */ /* 0x000fc400000010ff */
[----:B------:R-:W-:Y:S02]  /*8450*/  F2FP.BF16.F32.PACK_AB R46, R47, R46 ;  /* 0x0000002e2f2e723e */ /* 0x000fe400000010ff */
[----:B------:R-:W-:Y:S02]  /*8460*/  F2FP.BF16.F32.PACK_AB R52, R53, R52 ;  /* 0x000000343534723e */ /* 0x000fe400000010ff */
[----:B------:R-:W-:Y:S02]  /*8470*/  F2FP.BF16.F32.PACK_AB R54, R55, R54 ;  /* 0x000000363736723e */ /* 0x000fe400000010ff */
[----:B------:R-:W-:Y:S02]  /*8480*/  F2FP.BF16.F32.PACK_AB R64, R65, R64 ;  /* 0x000000404140723e */ /* 0x000fe400000010ff */
[----:B------:R-:W-:Y:S02]  /*8490*/  F2FP.BF16.F32.PACK_AB R66, R67, R66 ;  /* 0x000000424342723e */ /* 0x000fe400000010ff */
[----:B------:R-:W-:-:S02]  /*84a0*/  F2FP.BF16.F32.PACK_AB R56, R57, R56 ;  /* 0x000000383938723e */ /* 0x000fc400000010ff */
[----:B------:R-:W-:Y:S02]  /*84b0*/  F2FP.BF16.F32.PACK_AB R58, R59, R58 ;  /* 0x0000003a3b3a723e */ /* 0x000fe400000010ff */
[----:B------:R-:W-:Y:S02]  /*84c0*/  F2FP.BF16.F32.PACK_AB R60, R61, R60 ;  /* 0x0000003c3d3c723e */ /* 0x000fe400000010ff */
[----:B------:R-:W-:Y:S02]  /*84d0*/  F2FP.BF16.F32.PACK_AB R62, R63, R62 ;  /* 0x0000003e3f3e723e */ /* 0x000fe400000010ff */
[----:B------:R-:W-:Y:S01]  /*84e0*/  PLOP3.LUT P0, PT, PT, PT, UP0, 0x80, 0x0 ;  /* 0x000000000000781c */ /* 0x000fe20003f0f008 */
[----:B--2---:R-:W-:Y:S04]  /*84f0*/  STS [R73], R27 ;  /* 0x0000001b49007388 */ /* 0x004fe80000000800 */
[----:B------:R-:W-:Y:S04]  /*8500*/  STS [R73+0x400], R26 ;  /* 0x0004001a49007388 */ /* 0x000fe80000000800 */
[----:B----4-:R-:W-:Y:S04]  /*8510*/  STS [R72], R23 ;  /* 0x0000001748007388 */ /* 0x010fe80000000800 */
[----:B------:R-:W-:Y:S04]  /*8520*/  STS [R72+0x400], R22 ;  /* 0x0004001648007388 */ /* 0x000fe80000000800 */
        /* <DEDUP_REMOVED lines=19> */
[----:B------:R1:W-:Y:S04]  /*8660*/  STS [R72+0x5400], R4 ;  /* 0x0054000448007388 */ /* 0x0003e80000000800 */
        /* <DEDUP_REMOVED lines=22> */
[----:B------:R2:W-:Y:S01]  /*87d0*/  STS [R72+0xb000], R60 ;  /* 0x00b0003c48007388 */ /* 0x0005e20000000800 */
[----:B-1----:R-:W1:Y:S03]  /*87e0*/  S2R R4, SR_TID.X ;  /* 0x0000000000047919 */ /* 0x002e660000002100 */
[----:B------:R2:W-:Y:S01]  /*87f0*/  STS [R72+0xb400], R62 ;  /* 0x00b4003e48007388 */ /* 0x0005e20000000800 */
[----:B------:R-:W-:Y:S05]  /*8800*/  @P0 BRA `(.L_x_35) ;  /* 0x0000000000340947 */ /* 0x000fea0003800000 */
[----:B------:R-:W-:Y:S01]  /*8810*/  USHF.R.S32.HI UR5, URZ, 0x1f, UR20 ;  /* 0x0000001f3f057899 */ /* 0x000fe20008011414 */
[----:B------:R-:W-:Y:S01]  /*8820*/  ULDC.64 UR10, c[0x0][0x450] ;  /* 0x00011400000a7ab9 */ /* 0x000fe20000000a00 */
[----:B------:R-:W-:Y:S02]  /*8830*/  USHF.R.S32.HI UR9, URZ, 0x1f, UR47 ;  /* 0x0000001f3f097899 */ /* 0x000fe4000801142f */
[----:B------:R-:W-:Y:S02]  /*8840*/  UIMAD UR5, UR5, UR10, URZ ;  /* 0x0000000a050572a4 */ /* 0x000fe4000f8e023f */
[----:B------:R-:W-:Y:S02]  /*8850*/  UIMAD.WIDE.U32 UR12, UR20, UR10, URZ ;  /* 0x0000000a140c72a5 */ /* 0x000fe4000f8e003f */
[----:B------:R-:W-:Y:S01]  /*8860*/  UIMAD UR5, UR20, UR11, UR5 ;  /* 0x0000000b140572a4 */ /* 0x000fe2000f8e0205 */
[----:B------:R-:W-:-:S03]  /*8870*/  ULDC.64 UR14, c[0x0][0x438] ;  /* 0x00010e00000e7ab9 */ /* 0x000fc60000000a00 */
[----:B------:R-:W-:Y:S02]  /*8880*/  UIADD3 UR13, UR13, UR5, URZ ;  /* 0x000000050d0d7290 */ /* 0x000fe4000fffe03f */
[----:B------:R-:W-:Y:S02]  /*8890*/  UIMAD UR5, UR9, UR14, URZ ;  /* 0x0000000e090572a4 */ /* 0x000fe4000f8e023f */
[----:B------:R-:W-:Y:S02]  /*88a0*/  UIMAD.WIDE.U32 UR12, UR47, UR14, UR12 ;  /* 0x0000000e2f0c72a5 */ /* 0x000fe4000f8e000c */
[----:B------:R-:W-:-:S04]  /*88b0*/  UIMAD UR5, UR47, UR15, UR5 ;  /* 0x0000000f2f0572a4 */ /* 0x000fc8000f8e0205 */
[----:B------:R-:W-:Y:S01]  /*88c0*/  UIADD3 UR21, UR13, UR5, URZ ;  /* 0x000000050d157290 */ /* 0x000fe2000fffe03f */
[----:B------:R-:W-:-:S11]  /*88d0*/  UMOV UR19, UR12 ;  /* 0x0000000c00137c82 */ /* 0x000fd60008000000 */
.L_x_35:
[----:B------:R-:W-:Y:S01]  /*88e0*/  @UP0 UIADD3 UR9, UR20, UR35, URZ ;  /* 0x0000002314090290 */ /* 0x000fe2000fffe03f */
[----:B------:R-:W-:Y:S01]  /*88f0*/  @UP0 ULDC.64 UR12, c[0x0][0x458] ;  /* 0x00011600000c0ab9 */ /* 0x000fe20000000a00 */
[----:B------:R-:W-:Y:S02]  /*8900*/  USHF.L.U32 UR5, UR28, 0x6, URZ ;  /* 0x000000061c057899 */ /* 0x000fe4000800063f */
[----:B------:R-:W-:Y:S02]  /*8910*/  @UP0 UIMAD.WIDE.U32 UR14, UR9, UR12, URZ ;  /* 0x0000000c090e02a5 */ /* 0x000fe4000f8e003f */
[----:B------:R-:W-:-:S04]  /*8920*/  @UP0 UIMAD UR9, UR9, UR13, URZ ;  /* 0x0000000d090902a4 */ /* 0x000fc8000f8e023f */
[----:B------:R-:W-:Y:S01]  /*8930*/  @UP0 UIADD3 UR18, UR15, UR9, URZ ;  /* 0x000000090f120290 */ /* 0x000fe2000fffe03f */
[----:B------:R-:W-:Y:S11]  /*8940*/  @P0 BRA `(.L_x_36) ;  /* 0x0000000000300947 */ /* 0x000ff60003800000 */
        /* <DEDUP_REMOVED lines=11> */
[----:B------:R-:W-:-:S12]  /*8a00*/  UIADD3 UR18, UR15, UR9, URZ ;  /* 0x000000090f127290 */ /* 0x000fd8000fffe03f */
.L_x_36:
[----:B------:R-:W-:Y:S01]  /*8a10*/  BAR.SYNC.DEFER_BLOCKING 0x0 ;  /* 0x0000000000007b1d */ /* 0x000fe20000010000 */
[----:B------:R-:W-:Y:S01]  /*8a20*/  USHF.R.S32.HI UR9, URZ, 0x1f, UR5 ;  /* 0x0000001f3f097899 */ /* 0x000fe20008011405 */
[----:B-1----:R-:W-:Y:S01]  /*8a30*/  SHF.R.S32.HI R5, RZ, 0x1f, R4 ;  /* 0x0000001fff057819 */ /* 0x002fe20000011404 */
[----:B------:R-:W-:Y:S01]  /*8a40*/  IMAD.U32 R6, RZ, RZ, UR10 ;  /* 0x0000000aff067e24 */ /* 0x000fe2000f8e00ff */
[--C-:B------:R-:W-:Y:S01]  /*8a50*/  SHF.R.S32.HI R9, RZ, 0x1f, R244.reuse ;  /* 0x0000001fff097819 */ /* 0x100fe200000114f4 */
[----:B------:R-:W-:Y:S01]  /*8a60*/  UIMAD UR15, UR9, UR10, URZ ;  /* 0x0000000a090f72a4 */ /* 0x000fe2000f8e023f */
[----:B------:R-:W-:Y:S01]  /*8a70*/  IMAD.MOV.U32 R8, RZ, RZ, R244 ;  /* 0x000000ffff087224 */ /* 0x000fe200078e00f4 */
[----:B------:R-:W-:Y:S01]  /*8a80*/  LEA.HI R4, R5, R4, RZ, 0x3 ;  /* 0x0000000405047211 */ /* 0x000fe200078f18ff */
[----:B------:R-:W-:Y:S01]  /*8a90*/  UIMAD UR8, UR28, -0x40, UR8 ;  /* 0xffffffc01c0878a4 */ /* 0x000fe2000f8e0208 */
[----:B------:R-:W-:Y:S01]  /*8aa0*/  BSSY B0, `(.L_x_37) ;  /* 0x000002c000007945 */ /* 0x000fe20003800000 */
[----:B------:R-:W-:Y:S01]  /*8ab0*/  UIMAD UR15, UR5, UR11, UR15 ;  /* 0x0000000b050f72a4 */ /* 0x000fe2000f8e020f */
[----:B------:R-:W-:Y:S01]  /*8ac0*/  IMAD.WIDE.U32 R6, R6, UR5, R8 ;  /* 0x0000000506067c25 */ /* 0x000fe2000f8e0008 */
[----:B------:R-:W-:Y:S01]  /*8ad0*/  SHF.R.S32.HI R4, RZ, 0x3, R4 ;  /* 0x00000003ff047819 */ /* 0x000fe20000011404 */
[----:B------:R-:W-:Y:S01]  /*8ae0*/  USHF.R.S32.HI UR20, URZ, 0x1f, UR56 ;  /* 0x0000001f3f147899 */ /* 0x000fe20008011438 */
[----:B------:R-:W-:-:S02]  /*8af0*/  ULDC.64 UR16, c[0x0][0x468] ;  /* 0x00011a0000107ab9 */ /* 0x000fc40000000a00 */
[----:B------:R-:W-:Y:S01]  /*8b00*/  IMAD.U32 R5, RZ, RZ, UR15 ;  /* 0x0000000fff057e24 */ /* 0x000fe2000f8e00ff */
[----:B------:R-:W-:Y:S01]  /*8b10*/  IADD3 R6, P0, R6, UR19, RZ ;  /* 0x0000001306067c10 */ /* 0x000fe2000ff1e0ff */
[C---:B------:R-:W-:Y:S01]  /*8b20*/  VIADD R10, R4.reuse, 0x20 ;  /* 0x00000020040a7836 */ /* 0x040fe20000000000 */
[----:B------:R-:W-:Y:S01]  /*8b30*/  ISETP.GE.AND P4, PT, R4, UR8, PT ;  /* 0x0000000804007c0c */ /* 0x000fe2000bf86270 */
[----:B------:R-:W-:Y:S01]  /*8b40*/  UIMAD UR15, UR20, UR16, URZ ;  /* 0x00000010140f72a4 */ /* 0x000fe2000f8e023f */
[----:B------:R-:W-:Y:S01]  /*8b50*/  IADD3.X R7, R7, UR21, R5, P0, !PT ;  /* 0x0000001507077c10 */ /* 0x000fe200087fe405 */
[----:B------:R-:W-:Y:S01]  /*8b60*/  IMAD.U32 R5, RZ, RZ, UR16 ;  /* 0x00000010ff057e24 */ /* 0x000fe2000f8e00ff */
[----:B------:R-:W-:Y:S01]  /*8b70*/  ISETP.GE.AND P3, PT, R10, UR8, PT ;  /* 0x000000080a007c0c */ /* 0x000fe2000bf66270 */
[----:B--2---:R1:W2:Y:S01]  /*8b80*/  LDS.128 R36, [R96+0xd000] ;  /* 0x00d0000060247984 */ /* 0x0042a20000000c00 */
[----:B------:R-:W-:Y:S01]  /*8b90*/  UIMAD UR17, UR56, UR17, UR15 ;  /* 0x00000011381172a4 */ /* 0x000fe2000f8e020f */
[----:B------:R-:W-:Y:S01]  /*8ba0*/  IMAD.WIDE.U32 R10, R5, UR56, R6 ;  /* 0x00000038050a7c25 */ /* 0x000fe2000f8e0006 */
[----:B------:R-:W-:Y:S01]  /*8bb0*/  SHF.R.S32.HI R52, RZ, 0x1f, R4 ;  /* 0x0000001fff347819 */ /* 0x000fe20000011404 */
[----:B------:R1:W3:Y:S03]  /*8bc0*/  LDS.128 R32, [R96+0xf000] ;  /* 0x00f0000060207984 */ /* 0x0002e60000000c00 */
[----:B------:R-:W-:Y:S01]  /*8bd0*/  VIADD R14, R11, UR17 ;  /* 0x000000110b0e7c36 */ /* 0x000fe20008000000 */
[----:B------:R1:W4:Y:S04]  /*8be0*/  LDS.128 R28, [R96+0x11000] ;  /* 0x01100000601c7984 */ /* 0x0003280000000c00 */
[----:B------:R1:W1:Y:S04]  /*8bf0*/  LDS.128 R48, [R96+0x13000] ;  /* 0x0130000060307984 */ /* 0x0002680000000c00 */
[----:B------:R1:W1:Y:S04]  /*8c00*/  LDS.128 R44, [R96+0x15000] ;  /* 0x01500000602c7984 */ /* 0x0002680000000c00 */
[----:B------:R1:W1:Y:S01]  /*8c10*/  LDS.128 R40, [R96+0x17000] ;  /* 0x0170000060287984 */ /* 0x0002620000000c00 */
[----:B------:R-:W-:Y:S05]  /*8c20*/  @P4 BRA `(.L_x_38) ;  /* 0x00000000004c4947 */ /* 0x000fea0003800000 */
[----:B------:R-:W-:Y:S01]  /*8c30*/  ULDC UR15, c[0x0][0x2d0] ;  /* 0x0000b400000f7ab9 */ /* 0x000fe20000000800 */
[----:B------:R-:W5:Y:S01]  /*8c40*/  LDS.128 R24, [R96+0xe000] ;  /* 0x00e0000060187984 */ /* 0x000f620000000c00 */
[----:B------:R-:W-:Y:S01]  /*8c50*/  ISETP.GE.AND P2, PT, R244, UR15, PT ;  /* 0x0000000ff4007c0c */ /* 0x000fe2000bf46270 */
[----:B------:R-:W-:Y:S01]  /*8c60*/  IMAD R5, R52, UR10, RZ ;  /* 0x0000000a34057c24 */ /* 0x000fe2000f8e02ff */
[----:B------:R-:W-:Y:S01]  /*8c70*/  MOV R7, R14 ;  /* 0x0000000e00077202 */ /* 0x000fe20000000f00 */
[----:B------:R-:W2:Y:S01]  /*8c80*/  LDS.128 R20, [R96+0x10000] ;  /* 0x0100000060147984 */ /* 0x000ea20000000c00 */
[----:B------:R-:W-:Y:S01]  /*8c90*/  IMAD.MOV.U32 R6, RZ, RZ, R10 ;  /* 0x000000ffff067224 */ /* 0x000fe200078e000a */
[----:B------:R-:W-:Y:S01]  /*8ca0*/  ISETP.GE.AND P1, PT, R246, UR15, PT ;  /* 0x0000000ff6007c0c */ /* 0x000fe2000bf26270 */
[C---:B------:R-:W-:Y:S01]  /*8cb0*/  IMAD R5, R4.reuse, UR11, R5 ;  /* 0x0000000b04057c24 */ /* 0x040fe2000f8e0205 */
[----:B------:R-:W-:Y:S01]  /*8cc0*/  ISETP.GE.AND P0, PT, R247, UR15, PT ;  /* 0x0000000ff7007c0c */ /* 0x000fe2000bf06270 */
[----:B------:R-:W-:Y:S01]  /*8cd0*/  IMAD.WIDE.U32 R12, R4, UR10, R6 ;  /* 0x0000000a040c7c25 */ /* 0x000fe2000f8e0006 */
[----:B------:R-:W-:-:S03]  /*8ce0*/  ULDC.64 UR16, c[0x0][0x3f0] ;  /* 0x0000fc0000107ab9 */ /* 0x000fc60000000a00 */
[----:B------:R-:W-:Y:S01]  /*8cf0*/  IMAD.IADD R5, R5, 0x1, R13 ;  /* 0x0000000105057824 */ /* 0x000fe200078e020d */
[----:B------:R-:W3:Y:S01]  /*8d00*/  @!P2 LDS.128 R16, [R96+0xc000] ;  /* 0x00c000006010a984 */ /* 0x000ee20000000c00 */
[----:B------:R-:W-:-:S04]  /*8d10*/  LEA R6, P5, R12, UR16, 0x1 ;  /* 0x000000100c067c11 */ /* 0x000fc8000f8a08ff */
[----:B------:R-:W-:-:S05]  /*8d20*/  LEA.HI.X R7, R12, UR17, R5, 0x1, P5 ;  /* 0x000000110c077c11 */ /* 0x000fca000a8f0c05 */
[----:B-----5:R1:W-:Y:S04]  /*8d30*/  @!P1 STG.E.128 desc[UR6][R6.64+0x80], R24 ;  /* 0x0000801806009986 */ /* 0x0203e8000c101d06 */
[----:B--2---:R2:W-:Y:S04]  /*8d40*/  @!P0 STG.E.128 desc[UR6][R6.64+0x100], R20 ;  /* 0x0001001406008986 */ /* 0x0045e8000c101d06 */
[----:B---3--:R2:W-:Y:S02]  /*8d50*/  @!P2 STG.E.128 desc[UR6][R6.64], R16 ;  /* 0x000000100600a986 */ /* 0x0085e4000c101d06 */
.L_x_38:
[----:B------:R-:W-:Y:S05]  /*8d60*/  BSYNC B0 ;  /* 0x0000000000007941 */ /* 0x000fea0003800000 */
.L_x_37:
[----:B------:R-:W-:Y:S04]  /*8d70*/  BSSY B0, `(.L_x_39) ;  /* 0x0000014000007945 */ /* 0x000fe80003800000 */
[----:B------:R-:W-:Y:S05]  /*8d80*/  @P3 BRA `(.L_x_40) ;  /* 0x0000000000483947 */ /* 0x000fea0003800000 */
[----:B------:R-:W-:Y:S01]  /*8d90*/  IADD3 R5, P0, R4, 0x20, RZ ;  /* 0x0000002004057810 */ /* 0x000fe20007f1e0ff */
[----:B------:R-:W-:Y:S01]  /*8da0*/  ULDC UR8, c[0x0][0x2d0] ;  /* 0x0000b40000087ab9 */ /* 0x000fe20000000800 */
[----:B-12---:R-:W-:Y:S01]  /*8db0*/  MOV R7, R14 ;  /* 0x0000000e00077202 */ /* 0x006fe20000000f00 */
[----:B------:R-:W-:Y:S01]  /*8dc0*/  ULDC.64 UR16, c[0x0][0x3f0] ;  /* 0x0000fc0000107ab9 */ /* 0x000fe20000000a00 */
[----:B------:R-:W-:Y:S01]  /*8dd0*/  ISETP.GE.AND P2, PT, R244, UR8, PT ;  /* 0x00000008f4007c0c */ /* 0x000fe2000bf46270 */
[----:B------:R-:W-:Y:S01]  /*8de0*/  IMAD.X R6, RZ, RZ, R52, P0 ;  /* 0x000000ffff067224 */ /* 0x000fe200000e0634 */
[----:B------:R-:W-:Y:S02]  /*8df0*/  ISETP.GE.AND P1, PT, R246, UR8, PT ;  /* 0x00000008f6007c0c */ /* 0x000fe4000bf26270 */
[----:B------:R-:W-:Y:S01]  /*8e00*/  ISETP.GE.AND P0, PT, R247, UR8, PT ;  /* 0x00000008f7007c0c */ /* 0x000fe2000bf06270 */
[----:B------:R-:W-:Y:S02]  /*8e10*/  IMAD R12, R6, UR10, RZ ;  /* 0x0000000a060c7c24 */ /* 0x000fe4000f8e02ff */
[----:B------:R-:W-:-:S04]  /*8e20*/  IMAD.MOV.U32 R6, RZ, RZ, R10 ;  /* 0x000000ffff067224 */ /* 0x000fc800078e000a */
[----:B------:R-:W-:-:S04]  /*8e30*/  IMAD.WIDE.U32 R10, R5, UR10, R6 ;  /* 0x0000000a050a7c25 */ /* 0x000fc8000f8e0006 */
[----:B------:R-:W-:Y:S01]  /*8e40*/  IMAD R5, R5, UR11, R12 ;  /* 0x0000000b05057c24 */ /* 0x000fe2000f8e020c */
[----:B------:R-:W-:-:S03]  /*8e50*/  LEA R6, P5, R10, UR16, 0x1 ;  /* 0x000000100a067c11 */ /* 0x000fc6000f8a08ff */
[----:B------:R-:W-:-:S05]  /*8e60*/  IMAD.IADD R5, R5, 0x1, R11 ;  /* 0x0000000105057824 */ /* 0x000fca00078e020b */
[----:B------:R-:W-:-:S05]  /*8e70*/  LEA.HI.X R7, R10, UR17, R5, 0x1, P5 ;  /* 0x000000110a077c11 */ /* 0x000fca000a8f0c05 */
[----:B------:R1:W-:Y:S04]  /*8e80*/  @!P2 STG.E.128 desc[UR6][R6.64], R36 ;  /* 0x000000240600a986 */ /* 0x0003e8000c101d06 */
[----:B---3--:R1:W-:Y:S04]  /*8e90*/  @!P1 STG.E.128 desc[UR6][R6.64+0x80], R32 ;  /* 0x0000802006009986 */ /* 0x0083e8000c101d06 */
[----:B----4-:R1:W-:Y:S02]  /*8ea0*/  @!P0 STG.E.128 desc[UR6][R6.64+0x100], R28 ;  /* 0x0001001c06008986 */ /* 0x0103e4000c101d06 */
.L_x_40:
[----:B------:R-:W-:Y:S05]  /*8eb0*/  BSYNC B0 ;  /* 0x0000000000007941 */ /* 0x000fea0003800000 */
.L_x_39:
[----:B--2---:R2:W2:Y:S01]  /*8ec0*/  LDS.128 R20, [R96+0x12000] ;  /* 0x0120000060147984 */ /* 0x0044a20000000c00 */
[----:B-1----:R-:W-:Y:S01]  /*8ed0*/  IMAD.U32 R6, RZ, RZ, UR12 ;  /* 0x0000000cff067e24 */ /* 0x002fe2000f8e00ff */
[----:B------:R-:W-:Y:S01]  /*8ee0*/  UIMAD UR9, UR9, UR12, URZ ;  /* 0x0000000c090972a4 */ /* 0x000fe2000f8e023f */
[----:B------:R-:W-:Y:S01]  /*8ef0*/  BSSY B0, `(.L_x_41) ;  /* 0x0000020000007945 */ /* 0x000fe20003800000 */
[----:B------:R1:W1:Y:S01]  /*8f00*/  LDS.128 R16, [R96+0x14000] ;  /* 0x0140000060107984 */ /* 0x0002620000000c00 */
[----:B------:R-:W-:Y:S01]  /*8f10*/  IMAD.WIDE.U32 R6, R6, UR5, R8 ;  /* 0x0000000506067c25 */ /* 0x000fe2000f8e0008 */
[----:B------:R-:W-:Y:S02]  /*8f20*/  UIMAD UR5, UR5, UR13, UR9 ;  /* 0x0000000d050572a4 */ /* 0x000fe4000f8e0209 */
[----:B------:R1:W1:Y:S01]  /*8f30*/  LDS.128 R12, [R96+0x16000] ;  /* 0x01600000600c7984 */ /* 0x0002620000000c00 */
[----:B------:R-:W-:Y:S01]  /*8f40*/  USHF.R.S32.HI UR10, URZ, 0x1f, UR56 ;  /* 0x0000001f3f0a7899 */ /* 0x000fe20008011438 */
[----:B------:R-:W-:Y:S01]  /*8f50*/  IADD3 R6, P0, R6, UR14, RZ ;  /* 0x0000000e06067c10 */ /* 0x000fe2000ff1e0ff */
[----:B------:R-:W-:Y:S01]  /*8f60*/  ULDC.64 UR8, c[0x0][0x470] ;  /* 0x00011c0000087ab9 */ /* 0x000fe20000000a00 */
[----:B------:R-:W-:Y:S01]  /*8f70*/  IMAD.U32 R5, RZ, RZ, UR5 ;  /* 0x00000005ff057e24 */ /* 0x000fe2000f8e00ff */
[----:B------:R-:W-:-:S04]  /*8f80*/  UIMAD UR5, UR10, UR8, URZ ;  /* 0x000000080a0572a4 */ /* 0x000fc8000f8e023f */
        /* <DEDUP_REMOVED lines=12> */
[----:B------:R-:W-:Y:S01]  /*9050*/  ISETP.GE.AND P1, PT, R246, UR5, PT ;  /* 0x00000005f6007c0c */ /* 0x000fe2000bf26270 */
[----:B------:R-:W-:Y:S01]  /*9060*/  ULDC.64 UR8, c[0x0][0x3f8] ;  /* 0x0000fe0000087ab9 */ /* 0x000fe20000000a00 */
[----:B------:R-:W-:Y:S01]  /*9070*/  ISETP.GE.AND P0, PT, R247, UR5, PT ;  /* 0x00000005f7007c0c */ /* 0x000fe2000bf06270 */
[----:B------:R-:W-:-:S04]  /*9080*/  IMAD R6, R4, UR13, R24 ;  /* 0x0000000d04067c24 */ /* 0x000fc8000f8e0218 */
[----:B------:R-:W-:Y:S01]  /*9090*/  IMAD.IADD R7, R6, 0x1, R11 ;  /* 0x0000000106077824 */ /* 0x000fe200078e020b */
[----:B------:R-:W-:-:S04]  /*90a0*/  LEA R6, P4, R10, UR8, 0x1 ;  /* 0x000000080a067c11 */ /* 0x000fc8000f8808ff */
[----:B------:R-:W-:-:S05]  /*90b0*/  LEA.HI.X R7, R10, UR9, R7, 0x1, P4 ;  /* 0x000000090a077c11 */ /* 0x000fca000a0f0c07 */
[----:B--2---:R2:W-:Y:S04]  /*90c0*/  @!P2 STG.E.128 desc[UR6][R6.64], R20 ;  /* 0x000000140600a986 */ /* 0x0045e8000c101d06 */
[----:B-1----:R2:W-:Y:S04]  /*90d0*/  @!P1 STG.E.128 desc[UR6][R6.64+0x80], R16 ;  /* 0x0000801006009986 */ /* 0x0025e8000c101d06 */
[----:B------:R2:W-:Y:S02]  /*90e0*/  @!P0 STG.E.128 desc[UR6][R6.64+0x100], R12 ;  /* 0x0001000c06008986 */ /* 0x0005e4000c101d06 */
.L_x_42:
[----:B------:R-:W-:Y:S05]  /*90f0*/  BSYNC B0 ;  /* 0x0000000000007941 */ /* 0x000fea0003800000 */
.L_x_41:
[----:B------:R-:W-:Y:S05]  /*9100*/  @P3 BRA `(.L_x_15) ;  /* 0x0000000000483947 */ /* 0x000fea0003800000 */
[----:B------:R-:W-:Y:S01]  /*9110*/  IADD3 R4, P0, R4, 0x20, RZ ;  /* 0x0000002004047810 */ /* 0x000fe20007f1e0ff */
[----:B------:R-:W-:Y:S01]  /*9120*/  ULDC UR5, c[0x0][0x2d0] ;  /* 0x0000b40000057ab9 */ /* 0x000fe20000000800 */
[----:B--2---:R-:W-:Y:S01]  /*9130*/  MOV R7, R5 ;  /* 0x0000000500077202 */ /* 0x004fe20000000f00 */
[----:B------:R-:W-:Y:S01]  /*9140*/  ULDC.64 UR8, c[0x0][0x3f8] ;  /* 0x0000fe0000087ab9 */ /* 0x000fe20000000a00 */
[----:B------:R-:W-:Y:S01]  /*9150*/  ISETP.GE.AND P2, PT, R244, UR5, PT ;  /* 0x00000005f4007c0c */ /* 0x000fe2000bf46270 */
[----:B------:R-:W-:Y:S01]  /*9160*/  IMAD.X R6, RZ, RZ, R52, P0 ;  /* 0x000000ffff067224 */ /* 0x000fe200000e0634 */
[----:B------:R-:W-:Y:S02]  /*9170*/  ISETP.GE.AND P1, PT, R246, UR5, PT ;  /* 0x00000005f6007c0c */ /* 0x000fe4000bf26270 */
[----:B------:R-:W-:Y:S01]  /*9180*/  ISETP.GE.AND P0, PT, R247, UR5, PT ;  /* 0x00000005f7007c0c */ /* 0x000fe2000bf06270 */
[----:B------:R-:W-:Y:S02]  /*9190*/  IMAD R9, R6, UR12, RZ ;  /* 0x0000000c06097c24 */ /* 0x000fe4000f8e02ff */
[----:B------:R-:W-:-:S02]  /*91a0*/  IMAD.MOV.U32 R6, RZ, RZ, R8 ;  /* 0x000000ffff067224 */ /* 0x000fc400078e0008 */
[C---:B------:R-:W-:Y:S02]  /*91b0*/  IMAD R5, R4.reuse, UR13, R9 ;  /* 0x0000000d04057c24 */ /* 0x040fe4000f8e0209 */
[----:B------:R-:W-:-:S04]  /*91c0*/  IMAD.WIDE.U32 R6, R4, UR12, R6 ;  /* 0x0000000c04067c25 */ /* 0x000fc8000f8e0006 */
[----:B------:R-:W-:Y:S01]  /*91d0*/  IMAD.IADD R5, R5, 0x1, R7 ;  /* 0x0000000105057824 */ /* 0x000fe200078e0207 */
[----:B------:R-:W-:-:S04]  /*91e0*/  LEA R4, P3, R6, UR8, 0x1 ;  /* 0x0000000806047c11 */ /* 0x000fc8000f8608ff */
[----:B------:R-:W-:-:S05]  /*91f0*/  LEA.HI.X R5, R6, UR9, R5, 0x1, P3 ;  /* 0x0000000906057c11 */ /* 0x000fca00098f0c05 */
[----:B------:R2:W-:Y:S04]  /*9200*/  @!P2 STG.E.128 desc[UR6][R4.64], R48 ;  /* 0x000000300400a986 */ /* 0x0005e8000c101d06 */
[----:B------:R2:W-:Y:S04]  /*9210*/  @!P1 STG.E.128 desc[UR6][R4.64+0x80], R44 ;  /* 0x0000802c04009986 */ /* 0x0005e8000c101d06 */
[----:B------:R2:W-:Y:S02]  /*9220*/  @!P0 STG.E.128 desc[UR6][R4.64+0x100], R40 ;  /* 0x0001002804008986 */ /* 0x0005e4000c101d06 */
.L_x_15:
[----:B------:R-:W-:Y:S05]  /*9230*/  BSYNC B1 ;  /* 0x0000000000017941 */ /* 0x000fea0003800000 */
.L_x_1:
[----:B-12---:R-:W2:Y:S01]  /*9240*/  LDL R4, [R1+0x88] ;  /* 0x0000880001047983 */ /* 0x006ea20000100800 */
[----:B------:R-:W-:Y:S02]  /*9250*/  ULDC UR5, c[0x0][0xc] ;  /* 0x0000030000057ab9 */ /* 0x000fe40000000800 */
[----:B------:R-:W-:Y:S01]  /*9260*/  UIADD3 UR28, UR5, UR28, URZ ;  /* 0x0000001c051c7290 */ /* 0x000fe2000fffe03f */
[----:B--2---:R-:W-:-:S13]  /*9270*/  R2UR UR8, R4 ;  /* 0x00000000040872ca */ /* 0x004fda00000e0000 */
[----:B------:R-:W-:-:S06]  /*9280*/  UISETP.GE.AND UP0, UPT, UR28, UR8, UPT ;  /* 0x000000081c00728c */ /* 0x000fcc000bf06270 */
[----:B------:R-:W-:-:S13]  /*9290*/  PLOP3.LUT P0, PT, PT, PT, UP0, 0x80, 0x0 ;  /* 0x000000000000781c */ /* 0x000fda0003f0f008 */
[----:B------:R-:W-:Y:S05]  /*92a0*/  @P0 BRA `(.L_x_43) ;  /* 0x0000000000040947 */ /* 0x000fea0003800000 */
[----:B------:R-:W-:Y:S05]  /*92b0*/  BRA `(.L_x_44) ;  /* 0xffffff7800307947 */ /* 0x000fea000383ffff */
.L_x_43:
[----:B------:R-:W-:Y:S05]  /*92c0*/  EXIT ;  /* 0x000000000000794d */ /* 0x000fea0003800000 */
.L_x_45:
[----:B------:R-:W-:-:S00]  /*92d0*/  BRA `(.L_x_45) ;  /* 0xfffffffc00fc7947 */ /* 0x000fc0000383ffff */
[----:B------:R-:W-:-:S00]  /*92e0*/  NOP ;  /* 0x0000000000007918 */ /* 0x000fc00000000000 */
        /* <DEDUP_REMOVED lines=9> */
.L_x_802:


//--------------------- .text._ZN5flash44flash_bwd_dq_dk_dv_loop_seqk_parallel_kernelI23Flash_bwd_kernel_traitsILi192ELi64ELi64ELi8ELi4ELi2ELi2ELb1ELb1EN7cutlass10bfloat16_tE19Flash_kernel_traitsILi192ELi64ELi64ELi8ES3_EELb0ELb1ELb0ELb0ELb0ELb1ELb0EEEvNS_16Flash_bwd_paramsE --------------------------
	.section	.text._ZN5flash44flash_bwd_dq_dk_dv_loop_seqk_parallel_kernelI23Flash_bwd_kernel_traitsILi192ELi64ELi64ELi8ELi4ELi2ELi2ELb1ELb1EN7cutlass10bfloat16_tE19Flash_kernel_traitsILi192ELi64ELi64ELi8ES3_EELb0ELb1ELb0ELb0ELb0ELb1ELb0EEEvNS_16Flash_bwd_paramsE,"ax",@progbits
	.align	128
        .global         _ZN5flash44flash_bwd_dq_dk_dv_loop_seqk_parallel_kernelI23Flash_bwd_kernel_traitsILi192ELi64ELi64ELi8ELi4ELi2ELi2ELb1ELb1EN7cutlass10bfloat16_tE19Flash_kernel_traitsILi192ELi64ELi64ELi8ES3_EELb0ELb1ELb0ELb0ELb0ELb1ELb0EEEvNS_16Flash_bwd_paramsE
        .type           _ZN5flash44flash_bwd_dq_dk_dv_loop_seqk_parallel_kernelI23Flash_bwd_kernel_traitsILi192ELi64ELi64ELi8ELi4ELi2ELi2ELb1ELb1EN7cutlass10bfloat16_tE19Flash_kernel_traitsILi192ELi64ELi64ELi8ES3_EELb0ELb1ELb0ELb0ELb0ELb1ELb0EEEvNS_16Flash_bwd_paramsE,@function
        .size           _ZN5flash44flash_bwd_dq_dk_dv_loop_seqk_parallel_kernelI23Flash_bwd_kernel_traitsILi192ELi64ELi64ELi8ELi4ELi2ELi2ELb1ELb1EN7cutlass10bfloat16_tE19Flash_kernel_traitsILi192ELi64ELi64ELi8ES3_EELb0ELb1ELb0ELb0ELb0ELb1ELb0EEEvNS_16Flash_bwd_paramsE,(.L_x_803 - _ZN5flash44flash_bwd_dq_dk_dv_loop_seqk_parallel_kernelI23Flash_bwd_kernel_traitsILi192ELi64ELi64ELi8ELi4ELi2ELi2ELb1ELb1EN7cutlass10bfloat16_tE19Flash_kernel_traitsILi192ELi64ELi64ELi8ES3_EELb0ELb1ELb0ELb0ELb0ELb1ELb0EEEvNS_16Flash_bwd_paramsE)
        .other          _ZN5flash44flash_bwd_dq_dk_dv_loop_seqk_parallel_kernelI23Flash_bwd_kernel_traitsILi192ELi64ELi64ELi8ELi4ELi2ELi2ELb1ELb1EN7cutlass10bfloat16_tE19Flash_kernel_traitsILi192ELi64ELi64ELi8ES3_EELb0ELb1ELb0ELb0ELb0ELb1ELb0EEEvNS_16Flash_bwd_paramsE,@"STO_CUDA_ENTRY STV_DEFAULT"
_ZN5flash44flash_bwd_dq_dk_dv_loop_seqk_parallel_kernelI23Flash_bwd_kernel_traitsILi192ELi64ELi64ELi8ELi4ELi2ELi2ELb1ELb1EN7cutlass10bfloat16_tE19Flash_kernel_traitsILi192ELi64ELi64ELi8ES3_EELb0ELb1ELb0ELb0ELb0ELb1ELb0EEEvNS_16Flash_bwd_paramsE:
.text._ZN5flash44flash_bwd_dq_dk_dv_loop_seqk_parallel_kernelI23Flash_bwd_kernel_traitsILi192ELi64ELi64ELi8ELi4ELi2ELi2ELb1ELb1EN7cutlass10bfloat16_tE19Flash_kernel_traitsILi192ELi64ELi64ELi8ES3_EELb0ELb1ELb0ELb0ELb0ELb1ELb0EEEvNS_16Flash_bwd_paramsE:
        /* <DEDUP_REMOVED lines=31> */
[CC--:B------:R-:W-:Y:S01]  /*01f0*/  LEA.HI R19, R17.reuse, R16.reuse, RZ, 0x3 ;  /* 0x0000001011137211 */ /* 0x0c0fe200078f18ff */
[C---:B------:R-:W-:Y:S01]  /*0200*/  IMAD.IADD R15, R0.reuse, 0x1, -R2 ;  /* 0x00000001000f7824 */ /* 0x040fe200078e0a02 */
[----:B------:R-:W-:Y:S01]  /*0210*/  LEA.HI R20, R17, R16, RZ, 0x2 ;  /* 0x0000001011147211 */ /* 0x000fe200078f10ff */
[----:B------:R-:W-:Y:S01]  /*0220*/  IMAD.IADD R18, R0, 0x1, -R3 ;  /* 0x0000000100127824 */ /* 0x000fe200078e0a03 */
[----:B------:R-:W-:Y:S02]  /*0230*/  SHF.R.S32.HI R4, RZ, 0x4, R5 ;  /* 0x00000004ff047819 */ /* 0x000fe40000011405 */
[----:B------:R-:W-:-:S02]  /*0240*/  LOP3.LUT R0, R19, 0xfffffff8, RZ, 0xc0, !PT ;  /* 0xfffffff813007812 */ /* 0x000fc400078ec0ff */
[--C-:B------:R-:W-:Y:S02]  /*0250*/  SHF.R.S32.HI R11, RZ, 0x2, R20.reuse ;  /* 0x00000002ff0b7819 */ /* 0x100fe40000011414 */
[----:B------:R-:W-:Y:S01]  /*0260*/  SHF.R.S32.HI R2, RZ, 0x1f, R20 ;  /* 0x0000001fff027819 */ /* 0x000fe20000011414 */
[----:B------:R-:W-:Y:S01]  /*0270*/  IMAD.IADD R0, R16, 0x1, -R0 ;  /* 0x0000000110007824 */ /* 0x000fe200078e0a00 */
[----:B------:R-:W-:Y:S02]  /*0280*/  SHF.R.S32.HI R6, RZ, 0x3, R19 ;  /* 0x00000003ff067819 */ /* 0x000fe40000011413 */
[C---:B------:R-:W-:Y:S01]  /*0290*/  LEA.HI R3, R5.reuse, R4, RZ, 0x1 ;  /* 0x0000000405037211 */ /* 0x040fe200078f08ff */
[----:B------:R-:W-:Y:S01]  /*02a0*/  IMAD.SHL.U32 R8, R0, 0x8, RZ ;  /* 0x0000000800087824 */ /* 0x000fe200078e00ff */
[----:B------:R-:W-:Y:S01]  /*02b0*/  LEA.HI R2, R2, R11, RZ, 0x3 ;  /* 0x0000000b02027211 */ /* 0x000fe200078f18ff */
[----:B------:R-:W-:Y:S01]  /*02c0*/  IMAD.SHL.U32 R6, R6, 0x40, RZ ;  /* 0x0000004006067824 */ /* 0x000fe200078e00ff */
[----:B------:R-:W-:-:S02]  /*02d0*/  LOP3.LUT R7, R5, 0xfffffff0, RZ, 0xc0, !PT ;  /* 0xfffffff005077812 */ /* 0x000fc400078ec0ff */
[----:B------:R-:W-:Y:S02]  /*02e0*/  LOP3.LUT R5, R3, 0xfffffffe, RZ, 0xc0, !PT ;  /* 0xfffffffe03057812 */ /* 0x000fe400078ec0ff */
[----:B------:R-:W-:Y:S02]  /*02f0*/  LOP3.LUT R3, R2, 0xfffffff8, RZ, 0xc0, !PT ;  /* 0xfffffff802037812 */ /* 0x000fe400078ec0ff */
[----:B------:R-:W-:Y:S01]  /*0300*/  LOP3.LUT R2, R6, 0x1c0, RZ, 0xc0, !PT ;  /* 0x000001c006027812 */ /* 0x000fe200078ec0ff */
[----:B------:R-:W-:Y:S01]  /*0310*/  IMAD.IADD R6, R16, 0x1, -R7 ;  /* 0x0000000110067824 */ /* 0x000fe200078e0a07 */
[----:B------:R-:W-:Y:S01]  /*0320*/  LOP3.LUT P4, RZ, R0, 0x2, RZ, 0xc0, !PT ;  /* 0x0000000200ff7812 */ /* 0x000fe2000788c0ff */
[----:B------:R-:W-:Y:S01]  /*0330*/  IMAD.IADD R11, R11, 0x1, -R3 ;  /* 0x000000010b0b7824 */ /* 0x000fe200078e0a03 */
[----:B------:R-:W-:Y:S01]  /*0340*/  LOP3.LUT R3, R2, 0x38, R8, 0xf8, !PT ;  /* 0x0000003802037812 */ /* 0x000fe200078ef808 */
[----:B------:R-:W-:Y:S01]  /*0350*/  IMAD.IADD R12, R4, 0x1, -R5 ;  /* 0x00000001040c7824 */ /* 0x000fe200078e0a05 */
[----:B------:R-:W-:-:S02]  /*0360*/  SHF.R.U32.HI R2, RZ, 0x3, R2 ;  /* 0x00000003ff027819 */ /* 0x000fc40000011602 */
[C---:B------:R-:W-:Y:S01]  /*0370*/  LOP3.LUT P3, RZ, R0.reuse, 0x4, RZ, 0xc0, !PT ;  /* 0x0000000400ff7812 */ /* 0x040fe2000786c0ff */
[----:B------:R-:W-:Y:S01]  /*0380*/  IMAD.SHL.U32 R0, R0, 0x40, RZ ;  /* 0x0000004000007824 */ /* 0x000fe200078e00ff */
[----:B------:R-:W-:Y:S01]  /*0390*/  LOP3.LUT R13, R3, R2, RZ, 0x3c, !PT ;  /* 0x00000002030d7212 */ /* 0x000fe200078e3cff */
[----:B------:R-:W-:Y:S01]  /*03a0*/  IMAD.SHL.U32 R2, R15, 0x10, RZ ;  /* 0x000000100f027824 */ /* 0x000fe200078e00ff */
[----:B------:R-:W-:Y:S02]  /*03b0*/  LEA.HI R3, R17, R16, RZ, 0x7 ;  /* 0x0000001011037211 */ /* 0x000fe400078f38ff */
[----:B------:R-:W-:Y:S02]  /*03c0*/  LOP3.LUT R0, R0, 0x1c0, RZ, 0xc0, !PT ;  /* 0x000001c000007812 */ /* 0x000fe400078ec0ff */
[----:B------:R-:W-:Y:S02]  /*03d0*/  SHF.R.S32.HI R4, RZ, 0x1f, R6 ;  /* 0x0000001fff047819 */ /* 0x000fe40000011406 */
[----:B------:R-:W-:-:S02]  /*03e0*/  LOP3.LUT R2, R0, 0x10, R2, 0xf8, !PT ;  /* 0x0000001000027812 */ /* 0x000fc400078ef802 */
[----:B------:R-:W-:Y:S01]  /*03f0*/  SHF.R.S32.HI R10, RZ, 0x7, R3 ;  /* 0x00000007ff0a7819 */ /* 0x000fe20000011403 */
[----:B------:R-:W-:Y:S01]  /*0400*/  IMAD.SHL.U32 R3, R12, 0x200, RZ ;  /* 0x000002000c037824 */ /* 0x000fe200078e00ff */
[----:B------:R-:W-:Y:S02]  /*0410*/  LEA.HI R14, R4, R6, RZ, 0x3 ;  /* 0x00000006040e7211 */ /* 0x000fe400078f18ff */
[----:B------:R-:W-:Y:S01]  /*0420*/  LOP3.LUT R4, R0, 0x8, R19, 0xf8, !PT ;  /* 0x0000000800047812 */ /* 0x000fe200078ef813 */
[----:B------:R-:W-:Y:S01]  /*0430*/  IMAD R5, R10, 0x800, R3 ;  /* 0x000008000a057824 */ /* 0x000fe200078e0203 */
[----:B------:R-:W-:Y:S02]  /*0440*/  SHF.R.U32.HI R0, RZ, 0x3, R0 ;  /* 0x00000003ff007819 */ /* 0x000fe40000011600 */
[----:B------:R-:W-:Y:S02]  /*0450*/  LOP3.LUT R2, R2, 0x8, R19, 0xf8, !PT ;  /* 0x0000000802027812 */ /* 0x000fe400078ef813 */
[----:B------:R-:W-:-:S02]  /*0460*/  LOP3.LUT R4, R4, R0, RZ, 0x3c, !PT ;  /* 0x0000000004047212 */ /* 0x000fc400078e3cff */
[----:B------:R-:W-:Y:S02]  /*0470*/  LOP3.LUT R3, R3, R2, R0, 0xf6, !PT ;  /* 0x0000000203037212 */ /* 0x000fe400078ef600 */
[----:B------:R-:W-:Y:S01]  /*0480*/  LEA.HI R0, R17, R16, RZ, 0x6 ;  /* 0x0000001011007211 */ /* 0x000fe200078f30ff */
[----:B------:R-:W-:Y:S01]  /*0490*/  IMAD.IADD R19, R5, 0x1, R4 ;  /* 0x0000000105137824 */ /* 0x000fe200078e0204 */
[----:B------:R-:W-:Y:S01]  /*04a0*/  LOP3.LUT R7, R14, 0xfffffff8, RZ, 0xc0, !PT ;  /* 0xfffffff80e077812 */ /* 0x000fe200078ec0ff */
[----:B------:R-:W-:Y:S01]  /*04b0*/  IMAD.SHL.U32 R4, R10, 0x20, RZ ;  /* 0x000000200a047824 */ /* 0x000fe200078e00ff */
[----:B------:R-:W-:Y:S02]  /*04c0*/  LOP3.LUT R2, R20, 0x7ffffffc, RZ, 0xc0, !PT ;  /* 0x7ffffffc14027812 */ /* 0x000fe400078ec0ff */
[----:B------:R-:W-:Y:S01]  /*04d0*/  SHF.R.S32.HI R0, RZ, 0x6, R0 ;  /* 0x00000006ff007819 */ /* 0x000fe20000011400 */
[----:B------:R-:W-:Y:S01]  /*04e0*/  IMAD.IADD R8, R6, 0x1, -R7 ;  /* 0x0000000106087824 */ /* 0x000fe200078e0a07 */
[----:B------:R-:W-:Y:S01]  /*04f0*/  LOP3.LUT R9, R11, 0x1, RZ, 0xc0, !PT ;  /* 0x000000010b097812 */ /* 0x000fe200078ec0ff */
[C---:B------:R-:W-:Y:S01]  /*0500*/  IMAD.IADD R5, R16.reuse, 0x1, -R2 ;  /* 0x0000000110057824 */ /* 0x040fe200078e0a02 */
[----:B------:R-:W-:Y:S01]  /*0510*/  LEA R3, R3, UR5, 0x1 ;  /* 0x0000000503037c11 */ /* 0x000fe2000f8e08ff */
[----:B------:R-:W-:Y:S01]  /*0520*/  IMAD.SHL.U32 R6, R16, 0x2, RZ ;  /* 0x0000000210067824 */ /* 0x000fe200078e00ff */
[----:B------:R-:W-:Y:S01]  /*0530*/  ISETP.NE.U32.AND P0, PT, R9, 0x1, PT ;  /* 0x000000010900780c */ /* 0x000fe20003f05070 */
[----:B------:R-:W-:-:S02]  /*0540*/  IMAD R16, R0, 0x200, R13 ;  /* 0x0000020000107824 */ /* 0x000fc400078e020d */
[----:B------:R-:W-:Y:S01]  /*0550*/  IMAD.SHL.U32 R2, R0, 0x8, RZ ;  /* 0x0000000800027824 */ /* 0x000fe200078e00ff */
[----:B------:R-:W-:Y:S01]  /*0560*/  LOP3.LUT R6, R4, 0x6, R6, 0xf8, !PT ;  /* 0x0000000604067812 */ /* 0x000fe200078ef806 */
[C---:B------:R-:W-:Y:S01]  /*0570*/  IMAD.SHL.U32 R0, R11.reuse, 0x40, RZ ;  /* 0x000000400b007824 */ /* 0x040fe200078e00ff */
[----:B------:R-:W-:Y:S01]  /*0580*/  R2P PR, R11, 0x6 ;  /* 0x000000060b007804 */ /* 0x000fe20000000000 */
[----:B------:R-:W-:Y:S01]  /*0590*/  IMAD.SHL.U32 R7, R12, 0x20, RZ ;  /* 0x000000200c077824 */ /* 0x000fe200078e00ff */
[----:B------:R-:W-:Y:S01]  /*05a0*/  LOP3.LUT R2, R2, 0x18, RZ, 0xc0, !PT ;  /* 0x0000001802027812 */ /* 0x000fe200078ec0ff */
[----:B------:R1:W-:Y:S01]  /*05b0*/  STL [R1+0x74], R6 ;  /* 0x0000740601007387 */ /* 0x0003e20000100800 */
[----:B------:R-:W-:Y:S01]  /*05c0*/  LOP3.LUT R0, R0, 0x1c0, RZ, 0xc0, !PT ;  /* 0x000001c000007812 */ /* 0x000fe200078ec0ff */
[----:B------:R-:W-:Y:S01]  /*05d0*/  IMAD.SHL.U32 R5, R5, 0x2, RZ ;  /* 0x0000000205057824 */ /* 0x000fe200078e00ff */
[C---:B------:R-:W-:Y:S02]  /*05e0*/  LOP3.LUT P6, RZ, R8.reuse, 0x2, RZ, 0xc0, !PT ;  /* 0x0000000208ff7812 */ /* 0x040fe400078cc0ff */
[C---:B------:R-:W-:Y:S01]  /*05f0*/  LOP3.LUT P5, RZ, R8.reuse, 0x4, RZ, 0xc0, !PT ;  /* 0x0000000408ff7812 */ /* 0x040fe200078ac0ff */
[----:B------:R-:W-:Y:S01]  /*0600*/  IMAD.SHL.U32 R8, R8, 0x40, RZ ;  /* 0x0000004008087824 */ /* 0x000fe200078e00ff */
[----:B------:R-:W-:Y:S01]  /*0610*/  LOP3.LUT R10, R2, 0x20, R7, 0xf8, !PT ;  /* 0x00000020020a7812 */ /* 0x000fe200078ef807 */
[----:B------:R-:W-:Y:S01]  /*0620*/  IMAD R9, R18, 0x400, R5 ;  /* 0x0000040012097824 */ /* 0x000fe200078e0205 */
[----:B-1----:R-:W-:-:S02]  /*0630*/  LOP3.LUT R6, R0, 0x20, R4, 0xf8, !PT ;  /* 0x0000002000067812 */ /* 0x002fc400078ef804 */
[----:B------:R-:W-:-:S04]  /*0640*/  SHF.R.U32.HI R4, RZ, 0x3, R0 ;  /* 0x00000003ff047819 */ /* 0x000fc80000011600 */
[----:B------:R-:W-:Y:S02]  /*0650*/  LOP3.LUT R7, R6, R4, RZ, 0x3c, !PT ;  /* 0x0000000406077212 */ /* 0x000fe400078e3cff */
[----:B------:R-:W-:Y:S01]  /*0660*/  LOP3.LUT R6, R4, R0, R2, 0x1e, !PT ;  /* 0x0000000004067212 */ /* 0x000fe200078e1e02 */
[----:B------:R-:W-:Y:S01]  /*0670*/  IMAD R4, R15, 0x400, R5 ;  /* 0x000004000f047824 */ /* 0x000fe200078e0205 */
[----:B------:R-:W-:Y:S01]  /*0680*/  LOP3.LUT R0, R8, 0x1c0, RZ, 0xc0, !PT ;  /* 0x000001c008007812 */ /* 0x000fe200078ec0ff */
[----:B------:R-:W-:Y:S01]  /*0690*/  IMAD.SHL.U32 R5, R12, 0x8, RZ ;  /* 0x000000080c057824 */ /* 0x000fe200078e00ff */
[----:B------:R-:W-:Y:S01]  /*06a0*/  LEA R12, R16, UR5, 0x1 ;  /* 0x00000005100c7c11 */ /* 0x000fe2000f8e08ff */
[----:B------:R-:W-:Y:S01]  /*06b0*/  IMAD.IADD R13, R9, 0x1, R7 ;  /* 0x00000001090d7824 */ /* 0x000fe200078e0207 */
[----:B------:R-:W-:Y:S01]  /*06c0*/  SHF.R.U32.HI R2, RZ, 0x3, R0 ;  /* 0x00000003ff027819 */ /* 0x000fe20000011600 */
        /* <DEDUP_REMOVED lines=9> */
[----:B------:R-:W-:Y:S01]  /*0760*/  IMAD.MOV.U32 R5, RZ, RZ, 0x40 ;  /* 0x00000040ff057424 */ /* 0x000fe200078e00ff */
[----:B------:R1:W-:Y:S01]  /*0770*/  STL [R1+0x2c], R12 ;  /* 0x00002c0c01007387 */ /* 0x0003e20000100800 */
[----:B------:R-:W-:Y:S01]  /*0780*/  IMAD.MOV.U32 R10, RZ, RZ, -0x10 ;  /* 0xfffffff0ff0a7424 */ /* 0x000fe200078e00ff */
[----:B------:R-:W-:Y:S01]  /*0790*/  LEA R13, R13, UR5, 0x1 ;  /* 0x000000050d0d7c11 */ /* 0x000fe2000f8e08ff */
[--C-:B------:R-:W-:Y:S01]  /*07a0*/  IMAD R7, R18, 0x400, R9.reuse ;  /* 0x0000040012077824 */ /* 0x100fe200078e0209 */
[----:B------:R-:W-:Y:S01]  /*07b0*/  SEL R4, R5, 0xffffffc0, !P3 ;  /* 0xffffffc005047807 */ /* 0x000fe20005800000 */
[----:B------:R-:W-:Y:S01]  /*07c0*/  IMAD R8, R15, 0x400, R9 ;  /* 0x000004000f087824 */ /* 0x000fe200078e0209 */
[----:B------:R-:W-:Y:S01]  /*07d0*/  LOP3.LUT R9, R0, R9, RZ, 0xfc, !PT ;  /* 0x0000000900097212 */ /* 0x000fe200078efcff */
[----:B------:R-:W-:Y:S01]  /*07e0*/  IMAD.U32 R0, RZ, RZ, UR4 ;  /* 0x00000004ff007e24 */ /* 0x000fe2000f8e00ff */
[----:B------:R-:W-:Y:S01]  /*07f0*/  ULEA UR4, UR6, UR7, 0x18 ;  /* 0x0000000706047291 */ /* 0x000fe2000f8ec03f */
[----:B------:R-:W-:Y:S01]  /*0800*/  IMAD.IADD R7, R7, 0x1, R2 ;  /* 0x0000000107077824 */ /* 0x000fe200078e0202 */
[----:B------:R-:W-:Y:S01]  /*0810*/  USHF.R.S32.HI UR6, URZ, 0x1f, UR47 ;  /* 0x0000001f3f067899 */ /* 0x000fe2000801142f */
[----:B------:R-:W-:Y:S01]  /*0820*/  IMAD.IADD R8, R2, 0x1, R8 ;  /* 0x0000000102087824 */ /* 0x000fe200078e0208 */
[----:B------:R-:W-:Y:S01]  /*0830*/  USHF.R.S32.HI UR7, URZ, 0x1f, UR57 ;  /* 0x0000001f3f077899 */ /* 0x000fe20008011439 */
[----:B------:R-:W-:-:S02]  /*0840*/  SEL R2, R6, 0xffffffe0, !P4 ;  /* 0xffffffe006027807 */ /* 0x000fc40006000000 */
[----:B------:R-:W-:Y:S01]  /*0850*/  SEL R10, R10, 0x10, !P0 ;  /* 0x000000100a0a7807 */ /* 0x000fe20004000000 */
[----:B------:R-:W-:Y:S01]  /*0860*/  IMAD.U32 R0, RZ, RZ, UR6 ;  /* 0x00000006ff007e24 */ /* 0x000fe2000f8e00ff */
[----:B------:R-:W-:Y:S01]  /*0870*/  UIADD3 UR6, UR5, 0x12000, URZ ;  /* 0x0001200005067890 */ /* 0x000fe2000fffe03f */
[----:B------:R-:W-:Y:S01]  /*0880*/  IMAD.U32 R0, RZ, RZ, UR7 ;  /* 0x00000007ff007e24 */ /* 0x000fe2000f8e00ff */
[----:B------:R-:W-:Y:S01]  /*0890*/  UIADD3 UR7, UR5, 0xc000, URZ ;  /* 0x0000c00005077890 */ /* 0x000fe2000fffe03f */
[----:B------:R-:W-:Y:S02]  /*08a0*/  SEL R6, R6, 0xffffffe0, !P6 ;  /* 0xffffffe006067807 */ /* 0x000fe40007000000 */
[----:B------:R-:W-:Y:S02]  /*08b0*/  SEL R5, R5, 0xffffffc0, !P5 ;  /* 0xffffffc005057807 */ /* 0x000fe40006800000 */
[----:B------:R-:W-:Y:S02]  /*08c0*/  LEA R0, R19, UR6, 0x1 ;  /* 0x0000000613007c11 */ /* 0x000fe4000f8e08ff */
[----:B------:R-:W-:-:S02]  /*08d0*/  LEA R14, R11, UR7, 0x1 ;  /* 0x000000070b0e7c11 */ /* 0x000fc4000f8e08ff */
[----:B------:R-:W-:Y:S01]  /*08e0*/  LEA R11, R7, UR5, 0x1 ;  /* 0x00000005070b7c11 */ /* 0x000fe2000f8e08ff */
[----:B-1----:R-:W-:Y:S01]  /*08f0*/  IMAD.IADD R12, R0, 0x1, R2 ;  /* 0x00000001000c7824 */ /* 0x002fe200078e0202 */
[----:B------:R-:W-:Y:S01]  /*0900*/  IADD3 R2, R2, -0x6000, R0 ;  /* 0xffffa00002027810 */ /* 0x000fe20007ffe000 */
[----:B------:R-:W-:Y:S01]  /*0910*/  IMAD.IADD R252, R0, 0x1, R4 ;  /* 0x0000000100fc7824 */ /* 0x000fe200078e0204 */
[----:B------:R-:W-:Y:S01]  /*0920*/  LEA R8, R8, UR6, 0x1 ;  /* 0x0000000608087c11 */ /* 0x000fe2000f8e08ff */
[----:B------:R-:W-:Y:S01]  /*0930*/  IMAD.IADD R7, R11, 0x1, R6 ;  /* 0x000000010b077824 */ /* 0x000fe200078e0206 */
[----:B------:R1:W-:Y:S01]  /*0940*/  STL [R1+0x4], R12 ;  /* 0x0000040c01007387 */ /* 0x0003e20000100800 */
[C---:B------:R-:W-:Y:S01]  /*0950*/  IMAD.IADD R0, R4.reuse, 0x1, R2 ;  /* 0x0000000104007824 */ /* 0x040fe200078e0202 */
[----:B------:R-:W-:Y:S01]  /*0960*/  ULDC.64 UR6, c[0x0][0x208] ;  /* 0x0000820000067ab9 */ /* 0x000fe20000000a00 */
[----:B------:R-:W-:Y:S01]  /*0970*/  IMAD.IADD R2, R4, 0x1, R3 ;  /* 0x0000000104027824 */ /* 0x000fe200078e0203 */
[----:B------:R-:W-:Y:S01]  /*0980*/  STL [R1+0x48], R13 ;  /* 0x0000480d01007387 */ /* 0x000fe20000100800 */
[----:B------:R-:W-:-:S02]  /*0990*/  VIADD R4, R14, 0x40 ;  /* 0x000000400e047836 */ /* 0x000fc40000000000 */
[----:B------:R-:W-:Y:S01]  /*09a0*/  @P2 VIADD R4, R14, 0xffffffc0 ;  /* 0xffffffc00e042836 */ /* 0x000fe20000000000 */
[----:B------:R2:W-:Y:S04]  /*09b0*/  STL [R1+0x10], R0 ;  /* 0x0000100001007387 */ /* 0x0005e80000100800 */
[----:B------:R-:W-:Y:S01]  /*09c0*/  STL [R1+0x68], R14 ;  /* 0x0000680e01007387 */ /* 0x000fe20000100800 */
[C---:B-1----:R-:W-:Y:S02]  /*09d0*/  VIADD R12, R13.reuse, 0x20 ;  /* 0x000000200d0c7836 */ /* 0x042fe40000000000 */
[C---:B------:R-:W-:Y:S02]  /*09e0*/  @P1 VIADD R12, R13.reuse, 0xffffffe0 ;  /* 0xffffffe00d0c1836 */ /* 0x040fe40000000000 */
[----:B--2---:R-:W-:-:S05]  /*09f0*/  IMAD.IADD R0, R13, 0x1, R10 ;  /* 0x000000010d007824 */ /* 0x004fca00078e020a */
        /* <DEDUP_REMOVED lines=19> */
.L_x_74:
        /* <DEDUP_REMOVED lines=29> */
[----:B------:R-:W-:-:S02]  /*0d00*/  IMAD.U32 R7, RZ, RZ, UR11 ;  /* 0x0000000bff077e24 */ /* 0x000fc4000f8e00ff */
[----:B------:R-:W-:Y:S02]  /*0d10*/  UISETP.EQ.OR.EX UP4, UPT, UR13, URZ, !UP1, UP4 ;  /* 0x0000003f0d00728c */ /* 0x000fe4000cf82740 */
[----:B------:R-:W-:Y:S01]  /*0d20*/  UIADD3 UR8, UP0, UR16, UR12, URZ ;  /* 0x0000000c10087290 */ /* 0x000fe2000ff1e03f */
[----:B---3--:R-:W3:Y:S03]  /*0d30*/  @P1 LDG.E R10, desc[UR6][R6.64] ;  /* 0x00000006060a1981 */ /* 0x008ee6000c1e1900 */
[----:B------:R-:W-:Y:S01]  /*0d40*/  PLOP3.LUT P2, PT, PT, PT, UP4, 0x80, 0x0 ;  /* 0x000000000000781c */ /* 0x000fe20003f4f048 */
[----:B------:R-:W-:Y:S01]  /*0d50*/  UIADD3.X UR5, UR5, UR13, URZ, UP0, !UPT ;  /* 0x0000000d05057290 */ /* 0x000fe200087fe43f */
[----:B-1----:R-:W-:Y:S02]  /*0d60*/  IMAD.U32 R4, RZ, RZ, UR15 ;  /* 0x0000000fff047e24 */ /* 0x002fe4000f8e00ff */
[----:B------:R-:W-:-:S05]  /*0d70*/  IMAD.U32 R5, RZ, RZ, UR14 ;  /* 0x0000000eff057e24 */ /* 0x000fca000f8e00ff */
[----:B----4-:R-:W4:Y:S04]  /*0d80*/  @P3 LDG.E R9, desc[UR6][R4.64] ;  /* 0x0000000604093981 */ /* 0x010f28000c1e1900 */
[----:B------:R1:W5:Y:S02]  /*0d90*/  @P3 LDG.E R6, desc[UR6][R4.64+0x4] ;  /* 0x0000040604063981 */ /* 0x000364000c1e1900 */
[----:B-1----:R-:W-:Y:S01]  /*0da0*/  IMAD.U32 R4, RZ, RZ, UR8 ;  /* 0x00000008ff047e24 */ /* 0x002fe2000f8e00ff */
[----:B------:R-:W-:Y:S01]  /*0db0*/  UMOV UR17, URZ ;  /* 0x0000003f00117c82 */ /* 0x000fe20008000000 */
[----:B------:R-:W-:Y:S01]  /*0dc0*/  IMAD.U32 R5, RZ, RZ, UR5 ;  /* 0x00000005ff057e24 */ /* 0x000fe2000f8e00ff */
[----:B------:R-:W-:-:S04]  /*0dd0*/  @!UP3 ULDC.64 UR8, c[0x0][0x318] ;  /* 0x0000c6000008bab9 */ /* 0x000fc80000000a00 */
[----:B------:R-:W5:Y:S01]  /*0de0*/  @!P2 LDG.E R7, desc[UR6][R4.64] ;  /* 0x000000060407a981 */ /* 0x000f62000c1e1900 */
[----:B------:R-:W-:-:S03]  /*0df0*/  @!UP3 UISETP.NE.U32.AND UP0, UPT, UR8, URZ, UPT ;  /* 0x0000003f0800b28c */ /* 0x000fc6000bf05070 */
[----:B------:R-:W-:Y:S01]  /*0e00*/  @!UP3 ULDC UR8, c[0x0][0x2cc] ;  /* 0x0000b3000008bab9 */ /* 0x000fe20000000800 */
        /* <DEDUP_REMOVED lines=21> */
.L_x_46:
[----:B------:R-:W-:Y:S02]  /*0f60*/  @!UP3 UIADD3 UR8, UR10, UR9, -UR17 ;  /* 0x000000090a08b290 */ /* 0x000fe4000fffe811 */
[----:B------:R-:W-:Y:S02]  /*0f70*/  @UP2 UIADD3 UR32, UR12, -UR5, URZ ;  /* 0x800000050c202290 */ /* 0x000fe4000fffe03f */
[----:B------:R-:W-:-:S05]  /*0f80*/  UISETP.GT.AND UP0, UPT, UR8, UR23, UPT ;  /* 0x000000170800728c */ /* 0x000fca000bf04270 */
[----:B------:R-:W-:Y:S01]  /*0f90*/  @!UP2 ULDC UR32, c[0x0][0x2c4] ;  /* 0x0000b1000020aab9 */ /* 0x000fe20000000800 */
[----:B------:R-:W-:-:S13]  /*0fa0*/  PLOP3.LUT P0, PT, PT, PT, UP0, 0x80, 0x0 ;  /* 0x000000000000781c */ /* 0x000fda0003f0f008 */
[----:B------:R-:W-:Y:S05]  /*0fb0*/  @!P0 BRA `(.L_x_47) ;  /* 0x0000006c00bc8947 */ /* 0x000fea0003800000 */
[----:B------:R-:W1:Y:S01]  /*0fc0*/  LDC R9, c[0x0][0x278] ;  /* 0x00009e00ff097b82 */ /* 0x000e620000000800 */
[----:B------:R-:W-:Y:S01]  /*0fd0*/  IABS R7, UR57 ;  /* 0x0000003900077c13 */ /* 0x000fe20008000000 */
[----:B------:R-:W-:Y:S01]  /*0fe0*/  UISETP.NE.AND UP0, UPT, UR5, -0x1, UPT ;  /* 0xffffffff0500788c */ /* 0x000fe2000bf05270 */
[----:B------:R-:W-:Y:S01]  /*0ff0*/  ULDC.64 UR10, c[0x0][0x228] ;  /* 0x00008a00000a7ab9 */ /* 0x000fe20000000a00 */
[----:B------:R-:W-:Y:S01]  /*1000*/  ULDC.64 UR12, c[0x0][0x488] ;  /* 0x00012200000c7ab9 */ /* 0x000fe20000000a00 */
[----:B------:R-:W-:-:S03]  /*1010*/  UIMAD.WIDE.U32 UR18, UR47, UR10, URZ ;  /* 0x0000000a2f1272a5 */ /* 0x000fc6000f8e003f */
[----:B------:R-:W2:Y:S01]  /*1020*/  S2UR UR9, SR_CTAID.X ;  /* 0x00000000000979c3 */ /* 0x000ea20000002500 */
[----:B------:R-:W-:Y:S02]  /*1030*/  UIMAD UR10, UR60, UR10, URZ ;  /* 0x0000000a3c0a72a4 */ /* 0x000fe4000f8e023f */
[----:B------:R-:W-:Y:S02]  /*1040*/  UISETP.NE.AND UP1, UPT, UR30, -0x1, UPT ;  /* 0xffffffff1e00788c */ /* 0x000fe4000bf25270 */
[----:B------:R-:W-:Y:S02]  /*1050*/  UIMAD UR33, UR47, UR11, UR10 ;  /* 0x0000000b2f2172a4 */ /* 0x000fe4000f8e020a */
[----:B------:R-:W-:Y:S01]  /*1060*/  USHF.L.U32 UR14, UR47, 0x7, URZ ;  /* 0x000000072f0e7899 */ /* 0x000fe2000800063f */
[----:B------:R-:W-:Y:S01]  /*1070*/  @!UP0 ULDC.64 UR10, c[0x0][0x418] ;  /* 0x00010600000a8ab9 */ /* 0x000fe20000000a00 */
[----:B------:R-:W-:Y:S02]  /*1080*/  ULDC.64 UR40, c[0x0][0x240] ;  /* 0x0000900000287ab9 */ /* 0x000fe40000000a00 */
[----:B------:R-:W-:Y:S01]  /*1090*/  USEL UR34, UR14, URZ, UP2 ;  /* 0x0000003f0e227287 */ /* 0x000fe20009000000 */
[----:B------:R-:W-:Y:S01]  /*10a0*/  ULDC UR61, c[0x0][0x2d4] ;  /* 0x0000b500003d7ab9 */ /* 0x000fe20000000800 */
[----:B------:R-:W-:Y:S01]  /*10b0*/  ULDC UR26, c[0x0][0x2dc] ;  /* 0x0000b700001a7ab9 */ /* 0x000fe20000000800 */
[----:B------:R-:W-:Y:S01]  /*10c0*/  ULDC UR48, c[0x0][0x270] ;  /* 0x00009c0000307ab9 */ /* 0x000fe20000000800 */
[----:B-1----:R-:W-:Y:S01]  /*10d0*/  IABS R8, R9 ;  /* 0x0000000900087213 */ /* 0x002fe20000000000 */
[----:B------:R-:W-:Y:S01]  /*10e0*/  UIMAD.WIDE.U32 UR14, UR5, UR40, URZ ;  /* 0x00000028050e72a5 */ /* 0x000fe2000f8e003f */
[----:B------:R-:W-:Y:S01]  /*10f0*/  ISETP.NE.AND P3, PT, R9, RZ, PT ;  /* 0x000000ff0900720c */ /* 0x000fe20003f65270 */
[----:B------:R-:W-:Y:S01]  /*1100*/  @!UP0 UIMAD.WIDE.U32 UR36, UR47, UR10, URZ ;  /* 0x0000000a2f2482a5 */ /* 0x000fe2000f8e003f */
[----:B------:R-:W1:Y:S01]  /*1110*/  I2F.RP R4, R8 ;  /* 0x0000000800047306 */ /* 0x000e620000209400 */
[----:B------:R-:W-:-:S02]  /*1120*/  USHF.R.S32.HI UR43, URZ, 0x1f, UR61 ;  /* 0x0000001f3f2b7899 */ /* 0x000fc4000801143d */
[----:B------:R-:W-:Y:S02]  /*1130*/  UIMAD UR50, UR57, UR26, URZ ;  /* 0x0000001a393272a4 */ /* 0x000fe4000f8e023f */
[----:B--2---:R-:W-:Y:S02]  /*1140*/  UIMAD.WIDE.U32 UR28, UR9, UR12, URZ ;  /* 0x0000000c091c72a5 */ /* 0x004fe4000f8e003f */
[----:B------:R-:W-:Y:S02]  /*1150*/  USEL UR59, UR18, UR14, !UP0 ;  /* 0x0000000e123b7287 */ /* 0x000fe4000c000000 */
[----:B------:R-:W-:Y:S02]  /*1160*/  UIMAD UR45, UR9, UR13, UR29 ;  /* 0x0000000d092d72a4 */ /* 0x000fe4000f8e021d */
[----:B------:R-:W-:Y:S01]  /*1170*/  @!UP0 UIMAD UR9, UR60, UR10, URZ ;  /* 0x0000000a3c0982a4 */ /* 0x000fe2000f8e023f */
[----:B------:R-:W-:Y:S01]  /*1180*/  @UP0 ULDC.64 UR12, c[0x0][0x420] ;  /* 0x00010800000c0ab9 */ /* 0x000fe20000000a00 */
[----:B------:R-:W-:Y:S01]  /*1190*/  UIADD3 UR51, UR19, UR33, URZ ;  /* 0x0000002113337290 */ /* 0x000fe2000fffe03f */
[----:B-1----:R-:W1:Y:S01]  /*11a0*/  MUFU.RCP R4, R4 ;  /* 0x0000000400047308 */ /* 0x002e620000001000 */
[----:B------:R-:W-:-:S02]  /*11b0*/  @!UP0 UIMAD UR42, UR47, UR11, UR9 ;  /* 0x0000000b2f2a82a4 */ /* 0x000fc4000f8e0209 */
[----:B------:R-:W-:Y:S02]  /*11c0*/  @UP1 UIADD3 UR9, UR17, UR30, URZ ;  /* 0x0000001e11091290 */ /* 0x000fe4000fffe03f */
[----:B------:R-:W-:Y:S02]  /*11d0*/  UIMAD.WIDE UR10, UR26, UR48, URZ ;  /* 0x000000301a0a72a5 */ /* 0x000fe4000f8e023f */
[----:B------:R-:W-:Y:S01]  /*11e0*/  @UP0 UIMAD.WIDE.U32 UR38, UR5, UR12, URZ ;  /* 0x0000000c052602a5 */ /* 0x000fe2000f8e003f */
[----:B------:R-:W-:Y:S01]  /*11f0*/  @UP1 ULDC.64 UR26, c[0x0][0x248] ;  /* 0x00009200001a1ab9 */ /* 0x000fe20000000a00 */
[----:B------:R-:W-:Y:S02]  /*1200*/  UIADD3 UR16, UR32, 0x3f, URZ ;  /* 0x0000003f20107890 */ /* 0x000fe4000fffe03f */
[----:B------:R-:W-:Y:S02]  /*1210*/  @UP1 UIMAD.WIDE.U32 UR18, UR9, UR26, URZ ;  /* 0x0000001a091212a5 */ /* 0x000fe4000f8e003f */
[----:B------:R-:W-:-:S02]  /*1220*/  @UP1 UIMAD UR33, UR9, UR27, URZ ;  /* 0x0000001b092112a4 */ /* 0x000fc4000f8e023f */
[----:B------:R-:W-:Y:S01]  /*1230*/  UIMAD UR9, UR43, UR47, URZ ;  /* 0x0000002f2b0972a4 */ /* 0x000fe2000f8e023f */
[----:B-1----:R-:W-:Y:S01]  /*1240*/  VIADD R4, R4, 0xffffffe ;  /* 0x0ffffffe04047836 */ /* 0x002fe20000000000 */
[----:B------:R-:W-:Y:S02]  /*1250*/  @UP0 UIMAD UR52, UR5, UR13, UR39 ;  /* 0x0000000d053402a4 */ /* 0x000fe4000f8e0227 */
[----:B------:R-:W-:Y:S01]  /*1260*/  USHF.R.S32.HI UR21, URZ, 0x1f, UR16 ;  /* 0x0000001f3f157899 */ /* 0x000fe20008011410 */
[----:B------:R-:W1:Y:S01]  /*1270*/  F2I.FTZ.U32.TRUNC.NTZ R5, R4 ;  /* 0x0000000400057305 */ /* 0x000e62000021f000 */
[----:B------:R-:W-:Y:S02]  /*1280*/  UIMAD.WIDE.U32 UR12, UR47, UR61, URZ ;  /* 0x0000003d2f0c72a5 */ /* 0x000fe4000f8e003f */
[----:B------:R-:W-:Y:S02]  /*1290*/  UIMAD UR9, UR60, UR61, UR9 ;  /* 0x0000003d3c0972a4 */ /* 0x000fe4000f8e0209 */
[----:B------:R-:W-:-:S02]  /*12a0*/  UIMAD UR31, UR5, UR41, URZ ;  /* 0x00000029051f72a4 */ /* 0x000fc4000f8e023f */
[----:B------:R-:W-:Y:S02]  /*12b0*/  ULEA.HI UR21, UR21, UR16, URZ, 0x6 ;  /* 0x0000001015157291 */ /* 0x000fe4000f8f303f */
[----:B------:R-:W-:Y:S02]  /*12c0*/  UIMAD UR16, UR11, UR12, URZ ;  /* 0x0000000c0b1072a4 */ /* 0x000fe4000f8e023f */
[----:B------:R-:W-:Y:S02]  /*12d0*/  UIADD3 UR9, UR13, UR9, URZ ;  /* 0x000000090d097290 */ /* 0x000fe4000fffe03f */
[----:B------:R-:W-:Y:S01]  /*12e0*/  @UP0 UIADD3 UR51, UR15, UR31, URZ ;  /* 0x0000001f0f330290 */ /* 0x000fe2000fffe03f */
[----:B-1----:R-:W-:Y:S01]  /*12f0*/  IMAD.MOV R4, RZ, RZ, -R5 ;  /* 0x000000ffff047224 */ /* 0x002fe200078e0a05 */
[----:B------:R-:W-:Y:S02]  /*1300*/  UIMAD.WIDE.U32 UR14, UR10, UR12, URZ ;  /* 0x0000000c0a0e72a5 */ /* 0x000fe4000f8e003f */
[----:B------:R-:W-:Y:S01]  /*1310*/  UIMAD UR9, UR10, UR9, UR16 ;  /* 0x000000090a0972a4 */ /* 0x000fe2000f8e0210 */
[----:B------:R-:W-:Y:S01]  /*1320*/  IMAD R6, R4, R8, RZ ;  /* 0x0000000804067224 */ /* 0x000fe200078e02ff */
[----:B------:R-:W-:Y:S01]  /*1330*/  ULOP3.LUT UR16, UR21, 0xffffffc0, URZ, 0xc0, !UPT ;  /* 0xffffffc015107892 */ /* 0x000fe2000f8ec03f */
[----:B------:R-:W-:Y:S01]  /*1340*/  IMAD.MOV.U32 R4, RZ, RZ, RZ ;  /* 0x000000ffff047224 */ /* 0x000fe200078e00ff */
[----:B------:R-:W-:-:S02]  /*1350*/  UIADD3 UR49, UR15, UR9, URZ ;  /* 0x000000090f317290 */ /* 0x000fc4000fffe03f */
[----:B------:R-:W-:Y:S01]  /*1360*/  USHF.L.U64.HI UR20, UR47, 0x7, UR60 ;  /* 0x000000072f147899 */ /* 0x000fe2000801023c */
[----:B------:R-:W-:Y:S01]  /*1370*/  IMAD.HI.U32 R4, R5, R6, R4 ;  /* 0x0000000605047227 */ /* 0x000fe200078e0004 */
[----:B------:R-:W-:Y:S01]  /*1380*/  MOV R5, R7 ;  /* 0x0000000700057202 */ /* 0x000fe20000000f00 */
[----:B------:R-:W-:Y:S02]  /*1390*/  UIMAD.WIDE.U32 UR12, UR10, UR5, URZ ;  /* 0x000000050a0c72a5 */ /* 0x000fe4000f8e003f */
[----:B------:R-:W-:Y:S02]  /*13a0*/  UIMAD UR9, UR11, UR5, URZ ;  /* 0x000000050b0972a4 */ /* 0x000fe4000f8e023f */
[----:B------:R-:W-:Y:S01]  /*13b0*/  IMAD.HI.U32 R4, R4, R5, RZ ;  /* 0x0000000504047227 */ /* 0x000fe200078e00ff */
[----:B------:R-:W-:Y:S01]  /*13c0*/  ULDC.U8 UR24, c[0x0][0x3d8] ;  /* 0x0000f60000187ab9 */ /* 0x000fe20000000000 */
[----:B------:R-:W-:Y:S02]  /*13d0*/  UIADD3 UR16, UR16, -0x40, URZ ;  /* 0xffffffc010107890 */ /* 0x000fe4000fffe03f */
[----:B------:R-:W-:Y:S01]  /*13e0*/  IMAD.MOV R6, RZ, RZ, -R4 ;  /* 0x000000ffff067224 */ /* 0x000fe200078e0a04 */
[----:B------:R-:W-:-:S02]  /*13f0*/  UISETP.NE.AND UP3, UPT, UR24, URZ, UPT ;  /* 0x0000003f1800728c */ /* 0x000fc4000bf65270 */
[----:B------:R-:W-:Y:S01]  /*1400*/  USEL UR35, UR20, URZ, UP2 ;  /* 0x0000003f14237287 */ /* 0x000fe20009000000 */
[C---:B------:R-:W-:Y:S01]  /*1410*/  IMAD R5, R8.reuse, R6, R5 ;  /* 0x0000000608057224 */ /* 0x040fe200078e0205 */
[----:B------:R-:W-:Y:S02]  /*1420*/  @UP0 UIADD3 UR49, UR13, UR9, URZ ;  /* 0x000000090d310290 */ /* 0x000fe4000fffe03f */
[----:B------:R-:W-:Y:S02]  /*1430*/  USHF.R.S32.HI UR20, URZ, 0x1f, UR16 ;  /* 0x0000001f3f147899 */ /* 0x000fe40008011410 */
[----:B------:R-:W-:Y:S01]  /*1440*/  ISETP.GT.U32.AND P1, PT, R8, R5, PT ;  /* 0x000000050800720c */ /* 0x000fe20003f24070 */
[----:B------:R-:W-:Y:S02]  /*1450*/  UIADD3 UR9, UP2, UR16, UR34, URZ ;  /* 0x0000002210097290 */ /* 0x000fe4000ff5e03f */
[----:B------:R-:W-:Y:S02]  /*1460*/  USEL UR58, UR14, UR12, !UP0 ;  /* 0x0000000c0e3a7287 */ /* 0x000fe4000c000000 */
[----:B------:R-:W-:-:S02]  /*1470*/  UIADD3.X UR14, UR20, UR35, URZ, UP2, !UPT ;  /* 0x00000023140e7290 */ /* 0x000fc400097fe43f */
[----:B------:R-:W-:Y:S01]  /*1480*/  UIMAD UR11, UR11, UR9, URZ ;  /* 0x000000090b0b72a4 */ /* 0x000fe2000f8e023f */
[----:B------:R-:W-:Y:S01]  /*1490*/  ULDC.U8 UR25, c[0x0][0x480] ;  /* 0x0001200000197ab9 */ /* 0x000fe20000000000 */
[----:B------:R-:W-:Y:S01]  /*14a0*/  ULDC UR46, c[0x0][0x2c4] ;  /* 0x0000b100002e7ab9 */ /* 0x000fe20000000800 */
[----:B------:R-:W-:-:S03]  /*14b0*/  @UP1 UIADD3 UR29, UR17, UR30, URZ ;  /* 0x0000001e111d1290 */ /* 0x000fc6000fffe03f */
[----:B------:R-:W-:Y:S01]  /*14c0*/  @!P1 IMAD.IADD R5, R5, 0x1, -R8 ;  /* 0x0000000105059824 */ /* 0x000fe200078e0a08 */
[----:B------:R-:W-:Y:S01]  /*14d0*/  @!P1 IADD3 R4, R4, 0x1, RZ ;  /* 0x0000000104049810 */ /* 0x000fe20007ffe0ff */
[----:B------:R-:W-:Y:S01]  /*14e0*/  UIMAD UR14, UR10, UR14, UR11 ;  /* 0x0000000e0a0e72a4 */ /* 0x000fe2000f8e020b */
[----:B------:R-:W-:Y:S01]  /*14f0*/  PLOP3.LUT P1, PT, PT, PT, UP3, 0x80, 0x0 ;  /* 0x000000000000781c */ /* 0x000fe20003f2f038 */
[----:B------:R-:W-:Y:S01]  /*1500*/  UISETP.NE.AND UP4, UPT, UR25, URZ, UPT ;  /* 0x0000003f1900728c */ /* 0x000fe2000bf85270 */
[----:B------:R-:W-:Y:S01]  /*1510*/  ISETP.GE.U32.AND P0, PT, R5, R8, PT ;  /* 0x000000080500720c */ /* 0x000fe20003f06070 */
[----:B------:R-:W-:Y:S01]  /*1520*/  @UP3 UIMAD UR11, UR47, UR46, URZ ;  /* 0x0000002e2f0b32a4 */ /* 0x000fe2000f8e023f */
[----:B------:R-:W-:Y:S01]  /*1530*/  LOP3.LUT R5, R9, UR57, RZ, 0x3c, !PT ;  /* 0x0000003909057c12 */ /* 0x000fe2000f8e3cff */
[----:B------:R-:W-:Y:S01]  /*1540*/  @UP1 ULDC.64 UR24, c[0x0][0x250] ;  /* 0x0000940000181ab9 */ /* 0x000fe20000000a00 */
[----:B------:R-:W-:Y:S02]  /*1550*/  UIMAD.WIDE.U32 UR34, UR10, UR9, URZ ;  /* 0x000000090a2272a5 */ /* 0x000fe4000f8e003f */
[----:B------:R-:W-:Y:S01]  /*1560*/  ISETP.GE.AND P2, PT, R5, RZ, PT ;  /* 0x000000ff0500720c */ /* 0x000fe20003f46270 */
[----:B------:R-:W-:-:S02]  /*1570*/  @UP1 UIMAD.WIDE.U32 UR12, UR29, UR24, URZ ;  /* 0x000000181d0c12a5 */ /* 0x000fc4000f8e003f */
[----:B------:R-:W-:Y:S02]  /*1580*/  @UP3 USEL UR11, UR11, UR5, !UP0 ;  /* 0x000000050b0b3287 */ /* 0x000fe4000c000000 */
[----:B------:R-:W-:Y:S02]  /*1590*/  @!UP3 UIMAD UR10, UR47, UR48, UR57 ;  /* 0x000000302f0ab2a4 */ /* 0x000fe4000f8e0239 */
[----:B------:R-:W-:Y:S01]  /*15a0*/  @P0 VIADD R4, R4, 0x1 ;  /* 0x0000000104040836 */ /* 0x000fe20000000000 */
[----:B------:R-:W-:Y:S01]  /*15b0*/  PLOP3.LUT P0, PT, PT, PT, UP1, 0x80, 0x0 ;  /* 0x000000000000781c */ /* 0x000fe20003f0f018 */
[----:B------:R-:W-:Y:S01]  /*15c0*/  @UP1 UIMAD UR29, UR29, UR25, URZ ;  /* 0x000000191d1d12a4 */ /* 0x000fe2000f8e023f */
[----:B------:R-:W-:Y:S01]  /*15d0*/  @UP3 ULDC UR9, c[0x0][0x2e4] ;  /* 0x0000b90000093ab9 */ /* 0x000fe20000000800 */
[----:B------:R-:W-:Y:S01]  /*15e0*/  IMAD.MOV.U32 R5, RZ, RZ, R4 ;  /* 0x000000ffff057224 */ /* 0x000fe200078e0004 */
[----:B------:R-:W-:Y:S02]  /*15f0*/  @UP3 UIMAD UR15, UR57, UR9, UR11 ;  /* 0x00000009390f32a4 */ /* 0x000fe4000f8e020b */
[----:B------:R-:W-:-:S02]  /*1600*/  @!UP0 UIADD3 UR52, UR37, UR42, URZ ;  /* 0x0000002a25348290 */ /* 0x000fc4000fffe03f */
[----:B------:R-:W-:Y:S01]  /*1610*/  USEL UR54, UR45, URZ, UP4 ;  /* 0x0000003f2d367287 */ /* 0x000fe2000a000000 */
[----:B------:R-:W-:Y:S01]  /*1620*/  @!P2 IADD3 R5, -R5, RZ, RZ ;  /* 0x000000ff0505a210 */ /* 0x000fe20007ffe1ff */
[----:B------:R-:W-:Y:S01]  /*1630*/  @!UP3 UIMAD UR15, UR10, UR46, URZ ;  /* 0x0000002e0a0fb2a4 */ /* 0x000fe2000f8e023f */
[----:B------:R-:W-:Y:S01]  /*1640*/  @!P3 LOP3.LUT R5, RZ, R9, RZ, 0x33, !PT ;  /* 0x00000009ff05b212 */ /* 0x000fe200078e33ff */
[----:B------:R-:W-:Y:S02]  /*1650*/  USHF.R.S32.HI UR44, URZ, 0x1f, UR23 ;  /* 0x0000001f3f2c7899 */ /* 0x000fe40008011417 */
[----:B------:R-:W-:Y:S02]  /*1660*/  USEL UR56, UR28, URZ, UP4 ;  /* 0x0000003f1c387287 */ /* 0x000fe4000a000000 */
[----:B------:R-:W-:Y:S02]  /*1670*/  USHF.R.S32.HI UR55, URZ, 0x1f, UR50 ;  /* 0x0000001f3f377899 */ /* 0x000fe40008011432 */
[----:B------:R-:W-:-:S02]  /*1680*/  USHF.R.S32.HI UR43, URZ, 0x6, UR21 ;  /* 0x000000063f2b7899 */ /* 0x000fc40008011415 */
[----:B------:R-:W-:Y:S02]  /*1690*/  @UP1 UIADD3 UR48, UR13, UR29, URZ ;  /* 0x0000001d0d301290 */ /* 0x000fe4000fffe03f */
[----:B------:R-:W-:Y:S02]  /*16a0*/  UIADD3 UR53, UR35, UR14, URZ ;  /* 0x0000000e23357290 */ /* 0x000fe4000fffe03f */
[----:B------:R-:W-:Y:S01]  /*16b0*/  @UP1 UIADD3 UR46, UR19, UR33, URZ ;  /* 0x00000021132e1290 */ /* 0x000fe2000fffe03f */
        /* <DEDUP_REMOVED lines=15> */
.L_x_48:
        /* <DEDUP_REMOVED lines=13> */
.L_x_49:
        /* <DEDUP_REMOVED lines=11> */
.L_x_50:
[----:B------:R-:W-:Y:S02]  /*1930*/  ULDC UR5, c[0x0][0x270] ;  /* 0x00009c0000057ab9 */ /* 0x000fe40000000800 */
[----:B------:R-:W-:-:S04]  /*1940*/  UIMAD UR5, UR47, UR5, UR57 ;  /* 0x000000052f0572a4 */ /* 0x000fc8000f8e0239 */
[----:B------:R-:W-:-:S12]  /*1950*/  UIMAD UR5, UR5, UR61, URZ ;  /* 0x0000003d050572a4 */ /* 0x000fd8000f8e023f */
.L_x_51:
[----:B------:R-:W1:Y:S01]  /*1960*/  S2R R26, SR_TID.X ;  /* 0x00000000001a7919 */ /* 0x000e620000002100 */
[----:B------:R-:W2:Y:S01]  /*1970*/  LDC.64 R14, c[0x0][0x420] ;  /* 0x00010800ff0e7b82 */ /* 0x000ea20000000a00 */
[----:B------:R-:W-:Y:S01]  /*1980*/  ULDC UR9, c[0x0][0x2dc] ;  /* 0x0000b70000097ab9 */ /* 0x000fe20000000800 */
[----:B------:R-:W-:Y:S01]  /*1990*/  ULDC UR11, c[0x0][0x270] ;  /* 0x00009c00000b7ab9 */ /* 0x000fe20000000800 */
[----:B------:R-:W-:Y:S01]  /*19a0*/  UIADD3 UR31, UR16, UR15, URZ ;  /* 0x0000000f101f7290 */ /* 0x000fe2000fffe03f */
[----:B------:R-:W-:Y:S01]  /*19b0*/  BSSY B1, `(.L_x_47) ;  /* 0x000064f000017945 */ /* 0x000fe20003800000 */
[----:B------:R-:W-:Y:S02]  /*19c0*/  UIMAD UR13, UR9, UR11, URZ ;  /* 0x0000000b090d72a4 */ /* 0x000fe4000f8e023f */
[----:B------:R-:W-:Y:S02]  /*19d0*/  UIADD3 UR9, -UR8, UR32, UR23 ;  /* 0x0000002008097290 */ /* 0x000fe4000fffe117 */
[----:B------:R-:W-:Y:S01]  /*19e0*/  USHF.R.S32.HI UR15, URZ, 0x1f, UR57 ;  /* 0x0000001f3f0f7899 */ /* 0x000fe20008011439 */
[----:B------:R-:W-:Y:S01]  /*19f0*/  ULDC UR12, c[0x0][0x398] ;  /* 0x0000e600000c7ab9 */ /* 0x000fe20000000800 */
[----:B------:R-:W-:-:S02]  /*1a00*/  UIADD3 UR33, UR16, UR5, URZ ;  /* 0x0000000510217290 */ /* 0x000fc4000fffe03f */
[----:B------:R-:W-:Y:S02]  /*1a10*/  UIADD3 UR12, UR9, -UR12, URZ ;  /* 0x8000000c090c7290 */ /* 0x000fe4000fffe03f */
[----:B------:R-:W-:Y:S01]  /*1a20*/  USHF.L.U32 UR5, UR13, 0x6, URZ ;  /* 0x000000060d057899 */ /* 0x000fe2000800063f */
[----:B------:R-:W-:Y:S01]  /*1a30*/  ULDC.64 UR18, c[0x0][0x258] ;  /* 0x0000960000127ab9 */ /* 0x000fe20000000a00 */
[----:B------:R-:W-:Y:S02]  /*1a40*/  ULDC.64 UR36, c[0x0][0x210] ;  /* 0x0000840000247ab9 */ /* 0x000fe40000000a00 */
[----:B------:R-:W-:Y:S02]  /*1a50*/  UIADD3 UR14, UP2, UP0, UR34, UR5, UR50 ;  /* 0x00000005220e7290 */ /* 0x000fe4000f85e032 */
[----:B------:R-:W-:Y:S01]  /*1a60*/  USHF.R.S32.HI UR5, URZ, 0x1f, UR5 ;  /* 0x0000001f3f057899 */ /* 0x000fe20008011405 */
[----:B--2---:R-:W-:Y:S01]  /*1a70*/  IMAD R16, R14, UR20, RZ ;  /* 0x000000140e107c24 */ /* 0x004fe2000f8e02ff */
[----:B------:R-:W-:-:S02]  /*1a80*/  ULDC.64 UR28, c[0x0][0x3e0] ;  /* 0x0000f800001c7ab9 */ /* 0x000fc40000000a00 */
[----:B------:R-:W-:Y:S01]  /*1a90*/  UIADD3.X UR5, UR53, UR5, UR55, UP2, UP0 ;  /* 0x0000000535057290 */ /* 0x000fe200097e0437 */
[----:B------:R-:W-:Y:S01]  /*1aa0*/  ULDC.64 UR38, c[0x0][0x2b0] ;  /* 0x0000ac0000267ab9 */ /* 0x000fe20000000a00 */
[----:B------:R-:W-:Y:S01]  /*1ab0*/  ULDC.64 UR34, c[0x0][0x478] ;  /* 0x00011e0000227ab9 */ /* 0x000fe20000000a00 */
[----:B-1----:R-:W-:-:S04]  /*1ac0*/  SHF.R.S32.HI R28, RZ, 0x1f, R26 ;  /* 0x0000001fff1c7819 */ /* 0x002fc8000001141a */
[CC--:B------:R-:W-:Y:S02]  /*1ad0*/  LEA.HI R25, R28.reuse, R26.reuse, RZ, 0x3 ;  /* 0x0000001a1c197211 */ /* 0x0c0fe400078f18ff */
[----:B------:R-:W-:Y:S02]  /*1ae0*/  LEA.HI R20, R28, R26, RZ, 0x5 ;  /* 0x0000001a1c147211 */ /* 0x000fe400078f28ff */
[----:B------:R-:W-:Y:S02]  /*1af0*/  LOP3.LUT R4, R25, 0xfffffff8, RZ, 0xc0, !PT ;  /* 0xfffffff819047812 */ /* 0x000fe400078ec0ff */
[----:B------:R-:W-:-:S03]  /*1b00*/  SHF.R.S32.HI R21, RZ, 0x5, R20 ;  /* 0x00000005ff157819 */ /* 0x000fc60000011414 */
[----:B------:R-:W-:Y:S01]  /*1b10*/  IMAD.IADD R24, R26, 0x1, -R4 ;  /* 0x000000011a187824 */ /* 0x000fe200078e0a04 */
[----:B------:R-:W-:-:S03]  /*1b20*/  SHF.R.S32.HI R4, RZ, 0x3, R25 ;  /* 0x00000003ff047819 */ /* 0x000fc60000011419 */
[----:B------:R-:W-:Y:S01]  /*1b30*/  IMAD.SHL.U32 R6, R24, 0x8, RZ ;  /* 0x0000000818067824 */ /* 0x000fe200078e00ff */
[----:B------:R-:W-:Y:S02]  /*1b40*/  SHF.R.S32.HI R27, RZ, 0x1f, R4 ;  /* 0x0000001fff1b7819 */ /* 0x000fe40000011404 */
[----:B------:R-:W-:Y:S02]  /*1b50*/  IADD3 R12, P2, R4, UR16, RZ ;  /* 0x00000010040c7c10 */ /* 0x000fe4000ff5e0ff */
[--C-:B------:R-:W-:Y:S02]  /*1b60*/  SHF.R.S32.HI R7, RZ, 0x1f, R6.reuse ;  /* 0x0000001fff077819 */ /* 0x100fe40000011406 */
[----:B------:R-:W-:Y:S01]  /*1b70*/  IADD3 R8, P1, R6, UR10, RZ ;  /* 0x0000000a06087c10 */ /* 0x000fe2000ff3e0ff */
[----:B------:R-:W-:Y:S01]  /*1b80*/  ULDC.64 UR10, c[0x0][0x428] ;  /* 0x00010a00000a7ab9 */ /* 0x000fe20000000a00 */
[----:B------:R-:W-:Y:S01]  /*1b90*/  IADD3.X R13, R27, UR20, RZ, P2, !PT ;  /* 0x000000141b0d7c10 */ /* 0x000fe200097fe4ff */
[----:B------:R-:W-:Y:S01]  /*1ba0*/  IMAD.WIDE.U32 R10, R12, UR40, R6 ;  /* 0x000000280c0a7c25 */ /* 0x000fe2000f8e0006 */
[----:B------:R-:W-:Y:S01]  /*1bb0*/  IADD3.X R9, R7, UR52, RZ, P1, !PT ;  /* 0x0000003407097c10 */ /* 0x000fe20008ffe4ff */
[----:B------:R-:W-:-:S02]  /*1bc0*/  UIMAD UR9, UR15, UR10, URZ ;  /* 0x0000000a0f0972a4 */ /* 0x000fc4000f8e023f */
[----:B------:R-:W-:Y:S01]  /*1bd0*/  IMAD R17, R13, UR40, RZ ;  /* 0x000000280d117c24 */ /* 0x000fe2000f8e02ff */
[----:B------:R-:W-:Y:S01]  /*1be0*/  IADD3 R10, P1, R10, UR59, RZ ;  /* 0x0000003b0a0a7c10 */ /* 0x000fe2000ff3e0ff */
[----:B------:R-:W-:Y:S01]  /*1bf0*/  IMAD.WIDE.U32 R8, R14, UR16, R8 ;  /* 0x000000100e087c25 */ /* 0x000fe2000f8e0008 */
[----:B------:R-:W-:Y:S02]  /*1c00*/  UIMAD UR11, UR57, UR11, UR9 ;  /* 0x0000000b390b72a4 */ /* 0x000fe4000f8e0209 */
[----:B------:R-:W-:Y:S01]  /*1c10*/  UIMAD UR9, UR15, UR18, URZ ;  /* 0x000000120f0972a4 */ /* 0x000fe2000f8e023f */
[----:B------:R-:W-:Y:S01]  /*1c20*/  IMAD R13, R15, UR16, R16 ;  /* 0x000000100f0d7c24 */ /* 0x000fe2000f8e0210 */
[----:B------:R-:W-:Y:S01]  /*1c30*/  USHF.R.S32.HI UR15, URZ, 0x1f, UR12 ;  /* 0x0000001f3f0f7899 */ /* 0x000fe2000801140c */
[----:B------:R-:W-:Y:S01]  /*1c40*/  IMAD R16, R12, UR41, R17 ;  /* 0x000000290c107c24 */ /* 0x000fe2000f8e0211 */
[----:B------:R-:W-:Y:S01]  /*1c50*/  UIMAD UR19, UR57, UR19, UR9 ;  /* 0x00000013391372a4 */ /* 0x000fe2000f8e0209 */
[----:B------:R-:W-:Y:S01]  /*1c60*/  IMAD.IADD R9, R9, 0x1, R13 ;  /* 0x0000000109097824 */ /* 0x000fe200078e020d */
[----:B------:R-:W-:Y:S01]  /*1c70*/  UIADD3 UR9, UP3, UP2, UR56, UR14, UR58 ;  /* 0x0000000e38097290 */ /* 0x000fe2000fa7e03a */
[----:B------:R-:W-:Y:S01]  /*1c80*/  IMAD.U32 R12, RZ, RZ, UR10 ;  /* 0x0000000aff0c7e24 */ /* 0x000fe2000f8e00ff */
[----:B------:R-:W-:Y:S01]  /*1c90*/  IADD3.X R11, R11, UR51, R16, P1, !PT ;  /* 0x000000330b0b7c10 */ /* 0x000fe20008ffe410 */
[----:B------:R-:W-:Y:S01]  /*1ca0*/  IMAD.U32 R13, RZ, RZ, UR18 ;  /* 0x00000012ff0d7e24 */ /* 0x000fe2000f8e00ff */
[----:B------:R-:W-:Y:S01]  /*1cb0*/  UIADD3.X UR5, UR54, UR5, UR49, UP3, UP2 ;  /* 0x0000000536057290 */ /* 0x000fe20009fe4431 */
[----:B------:R-:W-:Y:S01]  /*1cc0*/  IMAD.WIDE.U32 R8, R12, UR57, R8 ;  /* 0x000000390c087c25 */ /* 0x000fe2000f8e0008 */
[----:B------:R-:W-:Y:S01]  /*1cd0*/  LOP3.LUT R12, R20, 0xffffffe0, RZ, 0xc0, !PT ;  /* 0xffffffe0140c7812 */ /* 0x000fe200078ec0ff */
[----:B------:R-:W-:-:S02]  /*1ce0*/  ULEA.HI UR15, UR15, UR12, URZ, 0x6 ;  /* 0x0000000c0f0f7291 */ /* 0x000fc4000f8f303f */
[----:B------:R-:W-:Y:S01]  /*1cf0*/  VIADD R9, R9, UR11 ;  /* 0x0000000b09097c36 */ /* 0x000fe20008000000 */
[----:B------:R-:W-:Y:S01]  /*1d00*/  ULDC.64 UR20, c[0x0][0x400] ;  /* 0x0001000000147ab9 */ /* 0x000fe20000000a00 */
[----:B------:R-:W-:Y:S01]  /*1d10*/  IMAD.IADD R12, R26, 0x1, -R12 ;  /* 0x000000011a0c7824 */ /* 0x000fe200078e0a0c */
[----:B------:R-:W-:Y:S01]  /*1d20*/  USHF.R.S32.HI UR15, URZ, 0x6, UR15 ;  /* 0x000000063f0f7899 */ /* 0x000fe2000801140f */
[-C--:B------:R-:W-:Y:S01]  /*1d30*/  IMAD R17, R27, R14.reuse, RZ ;  /* 0x0000000e1b117224 */ /* 0x080fe200078e02ff */
[----:B------:R-:W-:Y:S01]  /*1d40*/  UIMAD.WIDE UR10, UR31, 0x4, UR38 ;  /* 0x000000041f0a78a5 */ /* 0x000fe2000f8e0226 */
[----:B------:R-:W-:Y:S01]  /*1d50*/  IMAD R16, R21, UR13, R12 ;  /* 0x0000000d15107c24 */ /* 0x000fe2000f8e020c */
[----:B------:R-:W-:Y:S01]  /*1d60*/  UISETP.LT.AND UP0, UPT, URZ, UR15, UPT ;  /* 0x0000000f3f00728c */ /* 0x000fe2000bf01270 */
[----:B------:R-:W-:Y:S01]  /*1d70*/  IMAD.WIDE.U32 R10, R13, UR57, R10 ;  /* 0x000000390d0a7c25 */ /* 0x000fe2000f8e000a */
[----:B------:R-:W-:Y:S02]  /*1d80*/  UIMAD.WIDE UR12, UR33, 0x4, UR34 ;  /* 0x00000004210c78a5 */ /* 0x000fe4000f8e0222 */
[----:B------:R-:W-:Y:S01]  /*1d90*/  IADD3 R13, P1, R16, UR9, RZ ;  /* 0x00000009100d7c10 */ /* 0x000fe2000ff3e0ff */
[----:B------:R-:W-:Y:S01]  /*1da0*/  IMAD R17, R4, R15, R17 ;  /* 0x0000000f04117224 */ /* 0x000fe200078e0211 */
[----:B------:R-:W-:Y:S01]  /*1db0*/  LEA R30, P3, R10, UR36, 0x1 ;  /* 0x000000240a1e7c11 */ /* 0x000fe2000f8608ff */
[----:B------:R-:W-:Y:S01]  /*1dc0*/  IMAD.WIDE.U32 R8, R4, R14, R8 ;  /* 0x0000000e04087225 */ /* 0x000fe200078e0008 */
[----:B------:R-:W-:Y:S01]  /*1dd0*/  LEA.HI.X.SX32 R16, R16, UR5, 0x1, P1 ;  /* 0x0000000510107c11 */ /* 0x000fe200088f0eff */
[----:B------:R-:W-:Y:S01]  /*1de0*/  USEL UR15, URZ, UR15, !UP0 ;  /* 0x0000000f3f0f7287 */ /* 0x000fe2000c000000 */
[----:B------:R-:W-:Y:S01]  /*1df0*/  LEA R22, P1, R13, UR20, 0x2 ;  /* 0x000000140d167c11 */ /* 0x000fe2000f8210ff */
[----:B------:R-:W-:Y:S01]  /*1e00*/  VIADD R11, R11, UR19 ;  /* 0x000000130b0b7c36 */ /* 0x000fe20008000000 */
[----:B------:R-:W-:Y:S01]  /*1e10*/  LEA R32, P2, R8, UR28, 0x1 ;  /* 0x0000001c08207c11 */ /* 0x000fe2000f8408ff */
[----:B------:R-:W-:Y:S01]  /*1e20*/  IMAD.IADD R9, R9, 0x1, R17 ;  /* 0x0000000109097824 */ /* 0x000fe200078e0211 */
[----:B------:R-:W-:Y:S01]  /*1e30*/  LEA.HI.X R23, R13, UR21, R16, 0x2, P1 ;  /* 0x000000150d177c11 */ /* 0x000fe200088f1410 */
[----:B------:R-:W-:Y:S01]  /*1e40*/  UISETP.GT.AND UP0, UPT, UR43, UR15, UPT ;  /* 0x0000000f2b00728c */ /* 0x000fe2000bf04270 */
[----:B------:R-:W-:Y:S01]  /*1e50*/  LEA.HI.X R31, R10, UR37, R11, 0x1, P3 ;  /* 0x000000250a1f7c11 */ /* 0x000fe200098f0c0b */
[----:B------:R-:W-:Y:S01]  /*1e60*/  UMOV UR9, UR11 ;  /* 0x0000000b00097c82 */ /* 0x000fe20008000000 */
[----:B------:R-:W-:Y:S01]  /*1e70*/  LEA.HI.X R33, R8, UR29, R9, 0x1, P2 ;  /* 0x0000001d08217c11 */ /* 0x000fe200090f0c09 */
[----:B------:R1:W-:Y:S01]  /*1e80*/  STL.64 [R1+0x30], R22 ;  /* 0x0000301601007387 */ /* 0x0003e20000100a00 */
[----:B------:R-:W-:Y:S01]  /*1e90*/  UIADD3 UR5, UR43, -0x1, URZ ;  /* 0xffffffff2b057890 */ /* 0x000fe2000fffe03f */
[----:B------:R-:W-:Y:S01]  /*1ea0*/  PLOP3.LUT P1, PT, PT, PT, UP0, 0x80, 0x0 ;  /* 0x000000000000781c */ /* 0x000fe20003f2f008 */
[----:B------:R-:W-:Y:S01]  /*1eb0*/  UMOV UR11, UR13 ;  /* 0x0000000d000b7c82 */ /* 0x000fe20008000000 */
[----:B------:R1:W-:Y:S04]  /*1ec0*/  STL.64 [R1+0x40], R30 ;  /* 0x0000401e01007387 */ /* 0x0003e80000100a00 */
[----:B------:R1:W-:Y:S07]  /*1ed0*/  STL.64 [R1+0x38], R32 ;  /* 0x0000382001007387 */ /* 0x0003ee0000100a00 */
        /* <DEDUP_REMOVED lines=20> */
.L_x_53:
        /* <DEDUP_REMOVED lines=8> */
[----:B------:R-:W-:-:S03]  /*20a0*/  ULDC.64 UR12, c[0x0][0x458] ;  /* 0x00011600000c7ab9 */ /* 0x000fc60000000a00 */
[----:B------:R-:W-:Y:S02]  /*20b0*/  UIMAD UR5, UR5, UR12, URZ ;  /* 0x0000000c050572a4 */ /* 0x000fe4000f8e023f */
[----:B------:R-:W-:Y:S02]  /*20c0*/  UIMAD.WIDE.U32 UR14, UR17, UR12, URZ ;  /* 0x0000000c110e72a5 */ /* 0x000fe4000f8e003f */
[----:B------:R-:W-:-:S03]  /*20d0*/  UIMAD UR5, UR17, UR13, UR5 ;  /* 0x0000000d110572a4 */ /* 0x000fc6000f8e0205 */
[----:B------:R-:W-:Y:S01]  /*20e0*/  ULDC.64 UR16, c[0x0][0x440] ;  /* 0x0001100000107ab9 */ /* 0x000fe20000000a00 */
[----:B------:R-:W-:Y:S02]  /*20f0*/  UIADD3 UR15, UR15, UR5, URZ ;  /* 0x000000050f0f7290 */ /* 0x000fe4000fffe03f */
[----:B------:R-:W-:Y:S02]  /*2100*/  UIMAD UR5, UR60, UR16, URZ ;  /* 0x000000103c0572a4 */ /* 0x000fe4000f8e023f */
[----:B------:R-:W-:Y:S02]  /*2110*/  UIMAD.WIDE.U32 UR14, UR47, UR16, UR14 ;  /* 0x000000102f0e72a5 */ /* 0x000fe4000f8e000e */
[----:B------:R-:W-:-:S04]  /*2120*/  UIMAD UR5, UR47, UR17, UR5 ;  /* 0x000000112f0572a4 */ /* 0x000fc8000f8e0205 */
[----:B------:R-:W-:Y:S01]  /*2130*/  UIADD3 UR18, UR15, UR5, URZ ;  /* 0x000000050f127290 */ /* 0x000fe2000fffe03f */
[----:B------:R-:W-:-:S11]  /*2140*/  UMOV UR16, UR14 ;  /* 0x0000000e00107c82 */ /* 0x000fd60008000000 */
.L_x_54:
        /* <DEDUP_REMOVED lines=8> */
[----:B------:R-:W-:Y:S02]  /*21d0*/  ISETP.GE.AND P1, PT, R4, UR8, PT ;  /* 0x0000000804007c0c */ /* 0x000fe4000bf26270 */
[----:B------:R-:W-:Y:S01]  /*21e0*/  MOV R5, UR5 ;  /* 0x0000000500057c02 */ /* 0x000fe20008000f00 */
[----:B------:R-:W-:Y:S01]  /*21f0*/  UIMAD UR5, UR17, UR14, URZ ;  /* 0x0000000e110572a4 */ /* 0x000fe2000f8e023f */
[----:B------:R-:W-:Y:S01]  /*2200*/  IADD3 R10, P0, R8, UR9, RZ ;  /* 0x00000009080a7c10 */ /* 0x000fe2000ff1e0ff */
[----:B------:R-:W-:-:S02]  /*2210*/  VIADD R8, R4, 0x20 ;  /* 0x0000002004087836 */ /* 0x000fc40000000000 */
[----:B------:R-:W-:Y:S01]  /*2220*/  UIMAD UR15, UR57, UR15, UR5 ;  /* 0x0000000f390f72a4 */ /* 0x000fe2000f8e0205 */
[----:B------:R-:W-:Y:S02]  /*2230*/  IADD3.X R11, R9, UR19, R5, P0, !PT ;  /* 0x00000013090b7c10 */ /* 0x000fe400087fe405 */
[----:B------:R-:W-:Y:S02]  /*2240*/  MOV R5, UR14 ;  /* 0x0000000e00057c02 */ /* 0x000fe40008000f00 */
[----:B------:R-:W-:-:S03]  /*2250*/  ISETP.GE.AND P0, PT, R8, UR8, PT ;  /* 0x0000000808007c0c */ /* 0x000fc6000bf06270 */
[----:B------:R-:W-:-:S04]  /*2260*/  IMAD.WIDE.U32 R10, R5, UR57, R10 ;  /* 0x00000039050a7c25 */ /* 0x000fc8000f8e000a */
[----:B------:R-:W-:Y:S01]  /*2270*/  VIADD R14, R11, UR15 ;  /* 0x0000000f0b0e7c36 */ /* 0x000fe20008000000 */
[----:B------:R-:W-:Y:S06]  /*2280*/  @P1 BRA `(.L_x_56) ;  /* 0x0000000000301947 */ /* 0x000fec0003800000 */
[----:B------:R-:W-:Y:S01]  /*2290*/  MOV R8, R10 ;  /* 0x0000000a00087202 */ /* 0x000fe20000000f00 */
[----:B------:R-:W-:Y:S01]  /*22a0*/  IMAD R5, R27, UR10, RZ ;  /* 0x0000000a1b057c24 */ /* 0x000fe2000f8e02ff */
[----:B------:R-:W-:Y:S01]  /*22b0*/  MOV R9, R14 ;  /* 0x0000000e00097202 */ /* 0x000fe20000000f00 */
[----:B------:R-:W-:Y:S02]  /*22c0*/  ULDC.64 UR14, c[0x0][0x3f0] ;  /* 0x0000fc00000e7ab9 */ /* 0x000fe40000000a00 */
[C---:B------:R-:W-:Y:S02]  /*22d0*/  IMAD R5, R4.reuse, UR11, R5 ;  /* 0x0000000b04057c24 */ /* 0x040fe4000f8e0205 */
[----:B------:R-:W-:-:S05]  /*22e0*/  IMAD.WIDE.U32 R12, R4, UR10, R8 ;  /* 0x0000000a040c7c25 */ /* 0x000fca000f8e0008 */
[----:B------:R-:W-:Y:S02]  /*22f0*/  IADD3 R5, R13, R5, RZ ;  /* 0x000000050d057210 */ /* 0x000fe40007ffe0ff */
[----:B------:R-:W-:-:S04]  /*2300*/  LEA R8, P2, R12, UR14, 0x1 ;  /* 0x0000000e0c087c11 */ /* 0x000fc8000f8408ff */
[----:B------:R-:W-:-:S05]  /*2310*/  LEA.HI.X R9, R12, UR15, R5, 0x1, P2 ;  /* 0x0000000f0c097c11 */ /* 0x000fca00090f0c05 */
[----:B------:R2:W-:Y:S04]  /*2320*/  STG.E.128 desc[UR6][R8.64], RZ ;  /* 0x000000ff08007986 */ /* 0x0005e8000c101d06 */
[----:B------:R2:W-:Y:S04]  /*2330*/  STG.E.128 desc[UR6][R8.64+0x80], RZ ;  /* 0x000080ff08007986 */ /* 0x0005e8000c101d06 */
[----:B------:R2:W-:Y:S02]  /*2340*/  STG.E.128 desc[UR6][R8.64+0x100], RZ ;  /* 0x000100ff08007986 */ /* 0x0005e4000c101d06 */
.L_x_56:
[----:B------:R-:W-:Y:S05]  /*2350*/  BSYNC B0 ;  /* 0x0000000000007941 */ /* 0x000fea0003800000 */
.L_x_55:
[----:B------:R-:W-:Y:S04]  /*2360*/  BSSY B0, `(.L_x_57) ;  /* 0x000000f000007945 */ /* 0x000fe80003800000 */
[----:B------:R-:W-:Y:S05]  /*2370*/  @P0 BRA `(.L_x_58) ;  /* 0x0000000000340947 */ /* 0x000fea0003800000 */
[----:B------:R-:W-:Y:S01]  /*2380*/  IADD3 R5, P2, R4, 0x20, RZ ;  /* 0x0000002004057810 */ /* 0x000fe20007f5e0ff */
[----:B------:R-:W-:Y:S01]  /*2390*/  ULDC.64 UR8, c[0x0][0x3f0] ;  /* 0x0000fc0000087ab9 */ /* 0x000fe20000000a00 */
[----:B------:R-:W-:Y:S02]  /*23a0*/  MOV R11, R14 ;  /* 0x0000000e000b7202 */ /* 0x000fe40000000f00 */
[----:B--2---:R-:W-:Y:S01]  /*23b0*/  IADD3.X R8, RZ, R27, RZ, P2, !PT ;  /* 0x0000001bff087210 */ /* 0x004fe200017fe4ff */
[----:B------:R-:W-:-:S04]  /*23c0*/  IMAD.WIDE.U32 R10, R5, UR10, R10 ;  /* 0x0000000a050a7c25 */ /* 0x000fc8000f8e000a */
[----:B------:R-:W-:-:S04]  /*23d0*/  IMAD R8, R8, UR10, RZ ;  /* 0x0000000a08087c24 */ /* 0x000fc8000f8e02ff */
[----:B------:R-:W-:Y:S01]  /*23e0*/  IMAD R5, R5, UR11, R8 ;  /* 0x0000000b05057c24 */ /* 0x000fe2000f8e0208 */
[----:B------:R-:W-:-:S04]  /*23f0*/  LEA R8, P2, R10, UR8, 0x1 ;  /* 0x000000080a087c11 */ /* 0x000fc8000f8408ff */
[----:B------:R-:W-:-:S04]  /*2400*/  IADD3 R5, R11, R5, RZ ;  /* 0x000000050b057210 */ /* 0x000fc80007ffe0ff */
[----:B------:R-:W-:-:S05]  /*2410*/  LEA.HI.X R9, R10, UR9, R5, 0x1, P2 ;  /* 0x000000090a097c11 */ /* 0x000fca00090f0c05 */
[----:B------:R3:W-:Y:S04]  /*2420*/  STG.E.128 desc[UR6][R8.64], RZ ;  /* 0x000000ff08007986 */ /* 0x0007e8000c101d06 */
[----:B------:R3:W-:Y:S04]  /*2430*/  STG.E.128 desc[UR6][R8.64+0x80], RZ ;  /* 0x000080ff08007986 */ /* 0x0007e8000c101d06 */
[----:B------:R3:W-:Y:S02]  /*2440*/  STG.E.128 desc[UR6][R8.64+0x100], RZ ;  /* 0x000100ff08007986 */ /* 0x0007e4000c101d06 */
.L_x_58:
[----:B------:R-:W-:Y:S05]  /*2450*/  BSYNC B0 ;  /* 0x0000000000007941 */ /* 0x000fea0003800000 */
.L_x_57:
[----:B------:R-:W-:Y:S01]  /*2460*/  UIMAD UR5, UR44, UR12, URZ ;  /* 0x0000000c2c0572a4 */ /* 0x000fe2000f8e023f */
[----:B------:R-:W-:Y:S01]  /*2470*/  IMAD.U32 R5, RZ, RZ, UR12 ;  /* 0x0000000cff057e24 */ /* 0x000fe2000f8e00ff */
[----:B------:R-:W-:Y:S01]  /*2480*/  USHF.R.S32.HI UR10, URZ, 0x1f, UR57 ;  /* 0x0000001f3f0a7899 */ /* 0x000fe20008011439 */
[----:B------:R-:W-:Y:S01]  /*2490*/  BSSY B0, `(.L_x_59) ;  /* 0x0000019000007945 */ /* 0x000fe20003800000 */
[----:B------:R-:W-:Y:S01]  /*24a0*/  UIMAD UR5, UR23, UR13, UR5 ;  /* 0x0000000d170572a4 */ /* 0x000fe2000f8e0205 */
[----:B------:R-:W-:Y:S01]  /*24b0*/  IMAD.WIDE.U32 R6, R5, UR23, R6 ;  /* 0x0000001705067c25 */ /* 0x000fe2000f8e0006 */
[----:B------:R-:W-:-:S04]  /*24c0*/  ULDC.64 UR8, c[0x0][0x470] ;  /* 0x00011c0000087ab9 */ /* 0x000fc80000000a00 */
[----:B------:R-:W-:Y:S01]  /*24d0*/  IMAD.U32 R5, RZ, RZ, UR5 ;  /* 0x00000005ff057e24 */ /* 0x000fe2000f8e00ff */
[----:B--23--:R-:W-:Y:S01]  /*24e0*/  IADD3 R8, P2, R6, UR16, RZ ;  /* 0x0000001006087c10 */ /* 0x00cfe2000ff5e0ff */
        /* <DEDUP_REMOVED lines=8> */
[----:B------:R-:W-:Y:S01]  /*2570*/  IMAD R12, R27, UR12, RZ ;  /* 0x0000000c1b0c7c24 */ /* 0x000fe2000f8e02ff */
[----:B------:R-:W-:Y:S01]  /*2580*/  MOV R7, R5 ;  /* 0x0000000500077202 */ /* 0x000fe20000000f00 */
[----:B------:R-:W-:Y:S02]  /*2590*/  ULDC.64 UR8, c[0x0][0x3f8] ;  /* 0x0000fe0000087ab9 */ /* 0x000fe40000000a00 */
[----:B------:R-:W-:-:S04]  /*25a0*/  IMAD.WIDE.U32 R10, R4, UR12, R6 ;  /* 0x0000000c040a7c25 */ /* 0x000fc8000f8e0006 */
[----:B------:R-:W-:-:S05]  /*25b0*/  IMAD R6, R4, UR13, R12 ;  /* 0x0000000d04067c24 */ /* 0x000fca000f8e020c */
[----:B------:R-:W-:Y:S02]  /*25c0*/  IADD3 R7, R11, R6, RZ ;  /* 0x000000060b077210 */ /* 0x000fe40007ffe0ff */
[----:B------:R-:W-:-:S04]  /*25d0*/  LEA R6, P1, R10, UR8, 0x1 ;  /* 0x000000080a067c11 */ /* 0x000fc8000f8208ff */
[----:B------:R-:W-:-:S05]  /*25e0*/  LEA.HI.X R7, R10, UR9, R7, 0x1, P1 ;  /* 0x000000090a077c11 */ /* 0x000fca00088f0c07 */
[----:B------:R2:W-:Y:S04]  /*25f0*/  STG.E.128 desc[UR6][R6.64], RZ ;  /* 0x000000ff06007986 */ /* 0x0005e8000c101d06 */
[----:B------:R2:W-:Y:S04]  /*2600*/  STG.E.128 desc[UR6][R6.64+0x80], RZ ;  /* 0x000080ff06007986 */ /* 0x0005e8000c101d06 */
[----:B------:R2:W-:Y:S02]  /*2610*/  STG.E.128 desc[UR6][R6.64+0x100], RZ ;  /* 0x000100ff06007986 */ /* 0x0005e4000c101d06 */
.L_x_60:
[----:B------:R-:W-:Y:S05]  /*2620*/  BSYNC B0 ;  /* 0x0000000000007941 */ /* 0x000fea0003800000 */
.L_x_59:
[----:B------:R-:W-:Y:S05]  /*2630*/  @P0 BRA `(.L_x_61) ;  /* 0x0000005800180947 */ /* 0x000fea0003800000 */
[----:B------:R-:W-:Y:S01]  /*2640*/  IADD3 R4, P0, R4, 0x20, RZ ;  /* 0x0000002004047810 */ /* 0x000fe20007f1e0ff */
[----:B------:R-:W-:Y:S01]  /*2650*/  ULDC.64 UR8, c[0x0][0x3f8] ;  /* 0x0000fe0000087ab9 */ /* 0x000fe20000000a00 */
[----:B--2---:R-:W-:-:S03]  /*2660*/  MOV R7, R5 ;  /* 0x0000000500077202 */ /* 0x004fc60000000f00 */
[----:B------:R-:W-:-:S04]  /*2670*/  IMAD.X R6, RZ, RZ, R27, P0 ;  /* 0x000000ffff067224 */ /* 0x000fc800000e061b */
[----:B------:R-:W-:Y:S02]  /*2680*/  IMAD R9, R6, UR12, RZ ;  /* 0x0000000c06097c24 */ /* 0x000fe4000f8e02ff */
[----:B------:R-:W-:Y:S02]  /*2690*/  IMAD.MOV.U32 R6, RZ, RZ, R8 ;  /* 0x000000ffff067224 */ /* 0x000fe400078e0008 */
[C---:B------:R-:W-:Y:S02]  /*26a0*/  IMAD R5, R4.reuse, UR13, R9 ;  /* 0x0000000d04057c24 */ /* 0x040fe4000f8e0209 */
[----:B------:R-:W-:-:S03]  /*26b0*/  IMAD.WIDE.U32 R6, R4, UR12, R6 ;  /* 0x0000000c04067c25 */ /* 0x000fc6000f8e0006 */
[----:B------:R-:W-:Y:S02]  /*26c0*/  LEA R4, P0, R6, UR8, 0x1 ;  /* 0x0000000806047c11 */ /* 0x000fe4000f8008ff */
[----:B------:R-:W-:-:S04]  /*26d0*/  IADD3 R5, R7, R5, RZ ;  /* 0x0000000507057210 */ /* 0x000fc80007ffe0ff */
[----:B------:R-:W-:-:S05]  /*26e0*/  LEA.HI.X R5, R6, UR9, R5, 0x1, P0 ;  /* 0x0000000906057c11 */ /* 0x000fca00080f0c05 */
[----:B------:R2:W-:Y:S04]  /*26f0*/  STG.E.128 desc[UR6][R4.64], RZ ;  /* 0x000000ff04007986 */ /* 0x0005e8000c101d06 */
[----:B------:R2:W-:Y:S04]  /*2700*/  STG.E.128 desc[UR6][R4.64+0x80], RZ ;  /* 0x000080ff04007986 */ /* 0x0005e8000c101d06 */
[----:B------:R2:W-:Y:S01]  /*2710*/  STG.E.128 desc[UR6][R4.64+0x100], RZ ;  /* 0x000100ff04007986 */ /* 0x0005e2000c101d06 */
[----:B------:R-:W-:Y:S05]  /*2720*/  BRA `(.L_x_61) ;  /* 0x0000005400dc7947 */ /* 0x000fea0003800000 */
.L_x_52:
[----:B------:R-:W2:Y:S01]  /*2730*/  LDL R29, [R1+0x2c] ;  /* 0x00002c00011d7983 */ /* 0x000ea20000100800 */
[----:B------:R-:W-:Y:S01]  /*2740*/  UIMAD UR14, UR22, -0x40, UR8 ;  /* 0xffffffc0160e78a4 */ /* 0x000fe2000f8e0208 */
[C---:B------:R-:W-:Y:S01]  /*2750*/  VIADD R8, R4.reuse, 0x20 ;  /* 0x0000002004087836 */ /* 0x040fe20000000000 */
[----:B------:R-:W-:Y:S01]  /*2760*/  UIMAD UR13, UR5, -0x40, UR32 ;  /* 0xffffffc0050d78a4 */ /* 0x000fe2000f8e0220 */
[----:B------:R-:W-:Y:S01]  /*2770*/  SHF.R.S32.HI R10, RZ, 0x1f, R20 ;  /* 0x0000001fff0a7819 */ /* 0x000fe20000011414 */
[----:B------:R-:W-:Y:S01]  /*2780*/  UIMAD UR18, UR44, UR24, URZ ;  /* 0x000000182c1272a4 */ /* 0x000fe2000f8e023f */
[----:B------:R-:W-:Y:S01]  /*2790*/  IMAD.SHL.U32 R13, R15, 0x40, RZ ;  /* 0x000000400f0d7824 */ /* 0x000fe200078e00ff */
[----:B------:R-:W-:Y:S01]  /*27a0*/  ISETP.GE.AND P4, PT, R4, UR14, PT ;  /* 0x0000000e04007c0c */ /* 0x000fe2000bf86270 */
[----:B------:R-:W-:Y:S01]  /*27b0*/  IMAD.WIDE.U32 R14, R14, 0x40, RZ ;  /* 0x000000400e0e7825 */ /* 0x000fe200078e00ff */
[----:B------:R-:W-:Y:S01]  /*27c0*/  ISETP.GE.AND P2, PT, R8, UR13, PT ;  /* 0x0000000d08007c0c */ /* 0x000fe2000bf46270 */
[----:B------:R-:W-:Y:S01]  /*27d0*/  UIMAD UR16, UR44, UR26, URZ ;  /* 0x0000001a2c1072a4 */ /* 0x000fe2000f8e023f */
[----:B------:R-:W-:Y:S01]  /*27e0*/  LEA.HI R10, R10, R21, RZ, 0x2 ;  /* 0x000000150a0a7211 */ /* 0x000fe200078f10ff */
[----:B------:R-:W-:Y:S01]  /*27f0*/  UIMAD UR18, UR23, UR25, UR18 ;  /* 0x00000019171272a4 */ /* 0x000fe2000f8e0212 */
[----:B------:R-:W-:Y:S01]  /*2800*/  ISETP.GE.AND P3, PT, R8, UR14, PT ;  /* 0x0000000e08007c0c */ /* 0x000fe2000bf66270 */
[----:B------:R-:W-:Y:S01]  /*2810*/  IMAD.U32 R8, RZ, RZ, UR24 ;  /* 0x00000018ff087e24 */ /* 0x000fe2000f8e00ff */
[----:B------:R-:W-:Y:S01]  /*2820*/  LOP3.LUT R10, R10, 0xfffffffc, RZ, 0xc0, !PT ;  /* 0xfffffffc0a0a7812 */ /* 0x000fe200078ec0ff */
[----:B------:R-:W-:Y:S01]  /*2830*/  IMAD.U32 R11, RZ, RZ, UR26 ;  /* 0x0000001aff0b7e24 */ /* 0x000fe2000f8e00ff */
[----:B------:R-:W-:Y:S01]  /*2840*/  SHF.R.S32.HI R18, RZ, 0x1f, R12 ;  /* 0x0000001fff127819 */ /* 0x000fe2000001140c */
[----:B------:R-:W-:Y:S01]  /*2850*/  IMAD.WIDE.U32 R8, R8, UR23, R6 ;  /* 0x0000001708087c25 */ /* 0x000fe2000f8e0006 */
[----:B------:R-:W-:-:S02]  /*2860*/  UIMAD UR16, UR23, UR27, UR16 ;  /* 0x0000001b171072a4 */ /* 0x000fc4000f8e0210 */
[----:B------:R-:W-:Y:S01]  /*2870*/  LEA.HI R18, R18, R12, RZ, 0x2 ;  /* 0x0000000c12127211 */ /* 0x000fe200078f10ff */
[----:B------:R-:W-:Y:S01]  /*2880*/  IMAD.IADD R10, R21, 0x1, -R10 ;  /* 0x00000001150a7824 */ /* 0x000fe200078e0a0a */
[----:B------:R-:W-:Y:S01]  /*2890*/  @!P2 IADD3 R16, P0, R32, R14, RZ ;  /* 0x0000000e2010a210 */ /* 0x000fe20007f1e0ff */
[----:B------:R-:W-:Y:S01]  /*28a0*/  IMAD.WIDE.U32 R6, R11, UR23, R6 ;  /* 0x000000170b067c25 */ /* 0x000fe2000f8e0006 */
[----:B------:R-:W3:Y:S01]  /*28b0*/  @!P4 LDC.64 R20, c[0x0][0x220] ;  /* 0x00008800ff14cb82 */ /* 0x000ee20000000a00 */
[----:B------:R-:W-:Y:S01]  /*28c0*/  IADD3 R8, P1, R8, UR42, RZ ;  /* 0x0000002a08087c10 */ /* 0x000fe2000ff3e0ff */
[----:B------:R-:W-:Y:S01]  /*28d0*/  ULDC.64 UR20, c[0x0][0x260] ;  /* 0x0000980000147ab9 */ /* 0x000fe20000000a00 */
[----:B------:R-:W-:Y:S01]  /*28e0*/  IMAD.U32 R12, RZ, RZ, UR18 ;  /* 0x00000012ff0c7e24 */ /* 0x000fe2000f8e00ff */
[----:B------:R-:W-:Y:S01]  /*28f0*/  @!P2 IADD3.X R17, R33, R15, R13, P0, !PT ;  /* 0x0000000f2111a210 */ /* 0x000fe200007fe40d */
[----:B------:R-:W-:Y:S01]  /*2900*/  ULDC.64 UR18, c[0x0][0x268] ;  /* 0x00009a0000127ab9 */ /* 0x000fe20000000a00 */
[----:B------:R-:W-:Y:S01]  /*2910*/  SHF.R.S32.HI R18, RZ, 0x2, R18 ;  /* 0x00000002ff127819 */ /* 0x000fe20000011412 */
[----:B------:R-:W-:Y:S01]  /*2920*/  IMAD.U32 R11, RZ, RZ, UR16 ;  /* 0x00000010ff0b7e24 */ /* 0x000fe2000f8e00ff */
[----:B------:R-:W-:Y:S01]  /*2930*/  IADD3 R14, P0, R6, UR45, RZ ;  /* 0x0000002d060e7c10 */ /* 0x000fe2000ff1e0ff */
[----:B------:R-:W-:Y:S01]  /*2940*/  IMAD R6, R19, UR18, RZ ;  /* 0x0000001213067c24 */ /* 0x000fe2000f8e02ff */
[----:B------:R-:W-:Y:S01]  /*2950*/  IADD3.X R9, R9, UR48, R12, P1, !PT ;  /* 0x0000003009097c10 */ /* 0x000fe20008ffe40c */
[----:B------:R-:W-:Y:S01]  /*2960*/  IMAD R18, R10, 0x10, R18 ;  /* 0x000000100a127824 */ /* 0x000fe200078e0212 */
[----:B------:R-:W-:Y:S01]  /*2970*/  IADD3.X R15, R7, UR46, R11, P0, !PT ;  /* 0x0000002e070f7c10 */ /* 0x000fe200087fe40b */
[C---:B------:R-:W-:Y:S01]  /*2980*/  IMAD R10, R5.reuse, UR19, R6 ;  /* 0x00000013050a7c24 */ /* 0x040fe2000f8e0206 */
[----:B------:R-:W-:Y:S01]  /*2990*/  @!P3 IADD3 R12, P0, R4, 0x20, RZ ;  /* 0x00000020040cb810 */ /* 0x000fe20007f1e0ff */
[----:B------:R-:W-:Y:S01]  /*29a0*/  IMAD.WIDE.U32 R6, R5, UR18, R8 ;  /* 0x0000001205067c25 */ /* 0x000fe2000f8e0008 */
[----:B-1----:R-:W1:Y:S01]  /*29b0*/  @!P3 LDC.64 R22, c[0x0][0x220] ;  /* 0x00008800ff16bb82 */ /* 0x002e620000000a00 */
[----:B------:R-:W-:-:S02]  /*29c0*/  USHF.L.U32 UR14, UR41, 0x6, URZ ;  /* 0x00000006290e7899 */ /* 0x000fc4000800063f */
[----:B------:R-:W-:Y:S01]  /*29d0*/  IMAD R8, R19, UR20, RZ ;  /* 0x0000001413087c24 */ /* 0x000fe2000f8e02ff */
[----:B------:R-:W-:Y:S01]  /*29e0*/  UIMAD.WIDE.U32 UR18, UR40, 0x40, URZ ;  /* 0x00000040281278a5 */ /* 0x000fe2000f8e003f */
[----:B------:R-:W-:Y:S02]  /*29f0*/  @!P4 IMAD R9, R27, UR24, RZ ;  /* 0x000000181b09cc24 */ /* 0x000fe4000f8e02ff */
[----:B------:R-:W-:Y:S02]  /*2a00*/  IMAD.IADD R7, R7, 0x1, R10 ;  /* 0x0000000107077824 */ /* 0x000fe400078e020a */
[----:B------:R-:W-:Y:S02]  /*2a10*/  IMAD R19, R5, UR21, R8 ;  /* 0x0000001505137c24 */ /* 0x000fe4000f8e0208 */
[----:B------:R-:W-:Y:S02]  /*2a20*/  @!P4 IMAD R13, R4, UR25, R9 ;  /* 0x00000019040dcc24 */ /* 0x000fe4000f8e0209 */
[----:B------:R-:W-:-:S02]  /*2a30*/  @!P3 IMAD.X R9, RZ, RZ, R27, P0 ;  /* 0x000000ffff09b224 */ /* 0x000fc400000e061b */
[----:B------:R-:W-:Y:S02]  /*2a40*/  VIADD R8, R18, 0x8 ;  /* 0x0000000812087836 */ /* 0x000fe40000000000 */
[----:B------:R-:W-:-:S03]  /*2a50*/  @!P4 IMAD.WIDE.U32 R10, R4, UR24, R6 ;  /* 0x00000018040acc25 */ /* 0x000fc6000f8e0006 */
[----:B------:R-:W-:Y:S01]  /*2a60*/  ISETP.GE.AND P5, PT, R8, UR13, PT ;  /* 0x0000000d08007c0c */ /* 0x000fe2000bfa6270 */
[----:B------:R-:W-:Y:S01]  /*2a70*/  IMAD.WIDE.U32 R14, R5, UR20, R14 ;  /* 0x00000014050e7c25 */ /* 0x000fe2000f8e000e */
[----:B---3--:R-:W-:-:S03]  /*2a80*/  @!P4 LEA R8, P0, R10, R20, 0x1 ;  /* 0x000000140a08c211 */ /* 0x008fc600078008ff */
[----:B------:R-:W-:Y:S01]  /*2a90*/  IMAD.MOV.U32 R240, RZ, RZ, 0x20 ;  /* 0x00000020fff07424 */ /* 0x000fe200078e00ff */
[----:B------:R-:W-:Y:S01]  /*2aa0*/  CS2R R142, SRZ ;  /* 0x00000000008e7805 */ /* 0x000fe2000001ff00 */
[----:B------:R-:W-:Y:S01]  /*2ab0*/  @!P3 IMAD R5, R9, UR24, RZ ;  /* 0x000000180905bc24 */ /* 0x000fe2000f8e02ff */
[----:B------:R-:W-:Y:S01]  /*2ac0*/  CS2R R140, SRZ ;  /* 0x00000000008c7805 */ /* 0x000fe2000001ff00 */
[----:B------:R-:W-:Y:S01]  /*2ad0*/  @!P4 IMAD.IADD R9, R11, 0x1, R13 ;  /* 0x000000010b09c824 */ /* 0x000fe200078e020d */
[----:B------:R-:W-:Y:S01]  /*2ae0*/  CS2R R146, SRZ ;  /* 0x0000000000927805 */ /* 0x000fe2000001ff00 */
[----:B------:R-:W-:Y:S01]  /*2af0*/  @!P3 IMAD R11, R12, UR25, R5 ;  /* 0x000000190c0bbc24 */ /* 0x000fe2000f8e0205 */
[----:B------:R-:W-:Y:S01]  /*2b00*/  @!P3 IADD3 R5, P1, R4, 0x20, RZ ;  /* 0x000000200405b810 */ /* 0x000fe20007f3e0ff */
[----:B------:R-:W-:Y:S01]  /*2b10*/  @!P3 IMAD.WIDE.U32 R12, R12, UR24, R6 ;  /* 0x000000180c0cbc25 */ /* 0x000fe2000f8e0006 */
[----:B------:R-:W-:Y:S02]  /*2b20*/  @!P4 LEA.HI.X R9, R10, R21, R9, 0x1, P0 ;  /* 0x000000150a09c211 */ /* 0x000fe400000f0c09 */
[----:B------:R-:W-:-:S02]  /*2b30*/  CS2R R144, SRZ ;  /* 0x0000000000907805 */ /* 0x000fc4000001ff00 */
[----:B------:R-:W-:Y:S01]  /*2b40*/  PLOP3.LUT P0, PT, PT, PT, UP4, 0x80, 0x0 ;  /* 0x000000000000781c */ /* 0x000fe20003f0f048 */
[----:B------:R-:W-:Y:S01]  /*2b50*/  IMAD.IADD R7, R15, 0x1, R19 ;  /* 0x000000010f077824 */ /* 0x000fe200078e0213 */
[----:B------:R-:W-:Y:S01]  /*2b60*/  CS2R R138, SRZ ;  /* 0x00000000008a7805 */ /* 0x000fe2000001ff00 */
[----:B------:R-:W-:Y:S01]  /*2b70*/  @!P3 IMAD.X R19, RZ, RZ, R27, P1 ;  /* 0x000000ffff13b224 */ /* 0x000fe200008e061b */
[C---:B-1----:R-:W-:Y:S01]  /*2b80*/  @!P3 LEA R10, P1, R12.reuse, R22, 0x1 ;  /* 0x000000160c0ab211 */ /* 0x042fe200078208ff */
[----:B------:R-:W-:Y:S01]  /*2b90*/  @!P3 IMAD.IADD R11, R13, 0x1, R11 ;  /* 0x000000010d0bb824 */ /* 0x000fe200078e020b */
[----:B------:R-:W-:Y:S01]  /*2ba0*/  CS2R R136, SRZ ;  /* 0x0000000000887805 */ /* 0x000fe2000001ff00 */
[----:B------:R-:W-:Y:S01]  /*2bb0*/  @!P3 IMAD.MOV.U32 R15, RZ, RZ, R7 ;  /* 0x000000ffff0fb224 */ /* 0x000fe200078e0007 */
[----:B------:R-:W-:Y:S01]  /*2bc0*/  CS2R R134, SRZ ;  /* 0x0000000000867805 */ /* 0x000fe2000001ff00 */
[----:B------:R-:W-:Y:S01]  /*2bd0*/  @!P4 IMAD R13, R27, UR26, RZ ;  /* 0x0000001a1b0dcc24 */ /* 0x000fe2000f8e02ff */
[----:B------:R-:W-:Y:S01]  /*2be0*/  @!P3 LEA.HI.X R11, R12, R23, R11, 0x1, P1 ;  /* 0x000000170c0bb211 */ /* 0x000fe200008f0c0b */
[----:B------:R-:W-:Y:S01]  /*2bf0*/  @!P3 IMAD R19, R19, UR26, RZ ;  /* 0x0000001a1313bc24 */ /* 0x000fe2000f8e02ff */
[----:B------:R-:W-:Y:S01]  /*2c00*/  ISETP.GE.AND P1, PT, R4, UR13, PT ;  /* 0x0000000d04007c0c */ /* 0x000fe2000bf26270 */
[----:B------:R-:W-:Y:S01]  /*2c10*/  @P0 BAR.SYNC.DEFER_BLOCKING 0x0 ;  /* 0x0000000000000b1d */ /* 0x000fe20000010000 */
[----:B------:R-:W-:-:S02]  /*2c20*/  @!P4 IMAD.MOV.U32 R6, RZ, RZ, R14 ;  /* 0x000000ffff06c224 */ /* 0x000fc400078e000e */
[C---:B------:R-:W-:Y:S02]  /*2c30*/  @!P4 IMAD R20, R4.reuse, UR27, R13 ;  /* 0x0000001b0414cc24 */ /* 0x040fe4000f8e020d */
[C---:B------:R-:W-:Y:S01]  /*2c40*/  @!P3 IMAD R19, R5.reuse, UR27, R19 ;  /* 0x0000001b0513bc24 */ /* 0x040fe2000f8e0213 */
[----:B------:R-:W-:Y:S01]  /*2c50*/  CS2R R132, SRZ ;  /* 0x0000000000847805 */ /* 0x000fe2000001ff00 */
[----:B------:R-:W-:Y:S01]  /*2c60*/  @!P3 IMAD.WIDE.U32 R14, R5, UR26, R14 ;  /* 0x0000001a050ebc25 */ /* 0x000fe2000f8e000e */
[----:B------:R-:W-:Y:S02]  /*2c70*/  CS2R R126, SRZ ;  /* 0x00000000007e7805 */ /* 0x000fe4000001ff00 */
[----:B------:R-:W-:Y:S02]  /*2c80*/  CS2R R124, SRZ ;  /* 0x00000000007c7805 */ /* 0x000fe4000001ff00 */
[----:B------:R-:W-:Y:S01]  /*2c90*/  CS2R R130, SRZ ;  /* 0x0000000000827805 */ /* 0x000fe2000001ff00 */
[----:B------:R-:W-:Y:S01]  /*2ca0*/  @!P4 IMAD.WIDE.U32 R12, R4, UR26, R6 ;  /* 0x0000001a040ccc25 */ /* 0x000fe2000f8e0006 */
[----:B------:R-:W-:-:S02]  /*2cb0*/  @!P2 IADD3 R4, P0, R30, UR18, RZ ;  /* 0x000000121e04ac10 */ /* 0x000fc4000ff1e0ff */
[----:B------:R-:W-:Y:S02]  /*2cc0*/  CS2R R128, SRZ ;  /* 0x0000000000807805 */ /* 0x000fe4000001ff00 */
[----:B------:R-:W-:Y:S01]  /*2cd0*/  CS2R R122, SRZ ;  /* 0x00000000007a7805 */ /* 0x000fe2000001ff00 */
[----:B------:R-:W-:Y:S01]  /*2ce0*/  IMAD.U32 R5, RZ, RZ, UR14 ;  /* 0x0000000eff057e24 */ /* 0x000fe2000f8e00ff */
[----:B------:R-:W-:Y:S01]  /*2cf0*/  CS2R R120, SRZ ;  /* 0x0000000000787805 */ /* 0x000fe2000001ff00 */
[----:B------:R-:W-:Y:S01]  /*2d00*/  @!P4 IMAD.IADD R7, R13, 0x1, R20 ;  /* 0x000000010d07c824 */ /* 0x000fe200078e0214 */
[----:B------:R-:W-:Y:S02]  /*2d10*/  CS2R R118, SRZ ;  /* 0x0000000000767805 */ /* 0x000fe4000001ff00 */
[----:B------:R-:W-:Y:S02]  /*2d20*/  CS2R R116, SRZ ;  /* 0x0000000000747805 */ /* 0x000fe4000001ff00 */
[----:B------:R-:W-:-:S02]  /*2d30*/  @!P2 IADD3.X R5, R31, UR19, R5, P0, !PT ;  /* 0x000000131f05ac10 */ /* 0x000fc400087fe405 */
        /* <DEDUP_REMOVED lines=25> */
[----:B------:R-:W-:Y:S01]  /*2ed0*/  ULDC UR20, c[0x0][0x2dc] ;  /* 0x0000b70000147ab9 */ /* 0x000fe20000000800 */
[----:B--2---:R-:W-:Y:S01]  /*2ee0*/  @P4 STS.128 [R29+0x12000], RZ ;  /* 0x012000ff1d004388 */ /* 0x004fe20000000c00 */
[----:B------:R-:W-:Y:S01]  /*2ef0*/  USHF.L.U32 UR18, UR22, 0x6, URZ ;  /* 0x0000000616127899 */ /* 0x000fe2000800063f */
[----:B------:R-:W-:Y:S01]  /*2f00*/  CS2R R22, SRZ ;  /* 0x0000000000167805 */ /* 0x000fe2000001ff00 */
[----:B------:R-:W-:Y:S01]  /*2f10*/  ULDC UR14, c[0x0][0x2ec] ;  /* 0x0000bb00000e7ab9 */ /* 0x000fe20000000800 */
[----:B------:R-:W-:Y:S04]  /*2f20*/  @P4 STS.128 [R29+0x14000], RZ ;  /* 0x014000ff1d004388 */ /* 0x000fe80000000c00 */
[----:B------:R-:W-:Y:S04]  /*2f30*/  @P4 STS.128 [R29+0x16000], RZ ;  /* 0x016000ff1d004388 */ /* 0x000fe80000000c00 */
[----:B------:R-:W-:Y:S01]  /*2f40*/  @!PT LDS RZ, [RZ] ;  /* 0x00000000fffff984 */ /* 0x000fe20000000800 */
[----:B------:R-:W-:Y:S01]  /*2f50*/  @!PT LDS RZ, [RZ] ;  /* 0x00000000fffff984 */ /* 0x000fe20000000800 */
[----:B------:R-:W-:Y:S01]  /*2f60*/  @!PT LDS RZ, [RZ] ;  /* 0x00000000fffff984 */ /* 0x000fe20000000800 */
[----:B------:R-:W-:Y:S04]  /*2f70*/  @!P4 LDGSTS.E.BYPASS.LTC128B.128 [R29+0x12000], desc[UR6][R8.64] ;  /* 0x12000000081dcfae */ /* 0x000fe8000b901d46 */
[----:B------:R-:W-:Y:S04]  /*2f80*/  @!P4 LDGSTS.E.BYPASS.LTC128B.128 [R29+0x14000], desc[UR6][R8.64+0x80] ;  /* 0x14000080081dcfae */ /* 0x000fe8000b901d46 */
[----:B------:R1:W-:Y:S04]  /*2f90*/  @!P4 LDGSTS.E.BYPASS.LTC128B.128 [R29+0x16000], desc[UR6][R8.64+0x100] ;  /* 0x16000100081dcfae */ /* 0x0003e8000b901d46 */
[----:B------:R-:W-:Y:S04]  /*2fa0*/  @P3 STS.128 [R29+0x13000], RZ ;  /* 0x013000ff1d003388 */ /* 0x000fe80000000c00 */
[----:B------:R-:W-:Y:S04]  /*2fb0*/  @P3 STS.128 [R29+0x15000], RZ ;  /* 0x015000ff1d003388 */ /* 0x000fe80000000c00 */
[----:B------:R-:W-:Y:S04]  /*2fc0*/  @P3 STS.128 [R29+0x17000], RZ ;  /* 0x017000ff1d003388 */ /* 0x000fe80000000c00 */
[----:B------:R-:W-:Y:S01]  /*2fd0*/  @!PT LDS RZ, [RZ] ;  /* 0x00000000fffff984 */ /* 0x000fe20000000800 */
[----:B------:R-:W-:Y:S01]  /*2fe0*/  @!PT LDS RZ, [RZ] ;  /* 0x00000000fffff984 */ /* 0x000fe20000000800 */
[----:B------:R-:W-:Y:S01]  /*2ff0*/  @!PT LDS RZ, [RZ] ;  /* 0x00000000fffff984 */ /* 0x000fe20000000800 */
[----:B------:R-:W-:Y:S04]  /*3000*/  @!P3 LDGSTS.E.BYPASS.LTC128B.128 [R29+0x13000], desc[UR6][R10.64] ;  /* 0x130000000a1dbfae */ /* 0x000fe8000b901d46 */
[----:B------:R-:W-:Y:S04]  /*3010*/  @!P3 LDGSTS.E.BYPASS.LTC128B.128 [R29+0x15000], desc[UR6][R10.64+0x80] ;  /* 0x150000800a1dbfae */ /* 0x000fe8000b901d46 */
[----:B------:R2:W-:Y:S01]  /*3020*/  @!P3 LDGSTS.E.BYPASS.LTC128B.128 [R29+0x17000], desc[UR6][R10.64+0x100] ;  /* 0x170001000a1dbfae */ /* 0x0005e2000b901d46 */
[----:B-1----:R-:W1:Y:S03]  /*3030*/  @!P4 LDC.64 R8, c[0x0][0x218] ;  /* 0x00008600ff08cb82 */ /* 0x002e660000000a00 */
[----:B------:R-:W0:Y:S04]  /*3040*/  LDGDEPBAR ;  /* 0x00000000000079af */ /* 0x000e280000000000 */
[----:B------:R-:W-:Y:S04]  /*3050*/  @P1 STS.128 [R29+0x6000], RZ ;  /* 0x006000ff1d001388 */ /* 0x000fe80000000c00 */
[----:B------:R-:W-:Y:S04]  /*3060*/  @P1 STS.128 [R29+0x8000], RZ ;  /* 0x008000ff1d001388 */ /* 0x000fe80000000c00 */
[----:B------:R-:W-:Y:S04]  /*3070*/  @P1 STS.128 [R29+0xa000], RZ ;  /* 0x00a000ff1d001388 */ /* 0x000fe80000000c00 */
[----:B------:R-:W-:Y:S01]  /*3080*/  @!PT LDS RZ, [RZ] ;  /* 0x00000000fffff984 */ /* 0x000fe20000000800 */
[----:B------:R-:W-:Y:S01]  /*3090*/  @!PT LDS RZ, [RZ] ;  /* 0x00000000fffff984 */ /* 0x000fe20000000800 */
[----:B------:R-:W-:Y:S01]  /*30a0*/  @!PT LDS RZ, [RZ] ;  /* 0x00000000fffff984 */ /* 0x000fe20000000800 */
[----:B------:R-:W-:Y:S04]  /*30b0*/  @!P1 LDGSTS.E.BYPASS.LTC128B.128 [R29+0x6000], desc[UR6][R32.64] ;  /* 0x06000000201d9fae */ /* 0x000fe8000b901d46 */
[----:B------:R-:W-:Y:S01]  /*30c0*/  @!P1 LDGSTS.E.BYPASS.LTC128B.128 [R29+0x8000], desc[UR6][R32.64+0x80] ;  /* 0x08000080201d9fae */ /* 0x000fe2000b901d46 */
[----:B--2---:R-:W2:Y:S03]  /*30d0*/  @!P3 LDC.64 R10, c[0x0][0x218] ;  /* 0x00008600ff0abb82 */ /* 0x004ea60000000a00 */
[----:B------:R-:W-:Y:S01]  /*30e0*/  @!P1 LDGSTS.E.BYPASS.LTC128B.128 [R29+0xa000], desc[UR6][R32.64+0x100] ;  /* 0x0a000100201d9fae */ /* 0x000fe2000b901d46 */
[----:B-1----:R-:W-:-:S02]  /*30f0*/  @!P4 LEA R6, P0, R12, R8, 0x1 ;  /* 0x000000080c06c211 */ /* 0x002fc400078008ff */
[----:B------:R-:W-:Y:S01]  /*3100*/  SHF.R.S32.HI R8, RZ, 0x1f, R18 ;  /* 0x0000001fff087819 */ /* 0x000fe20000011412 */
[----:B------:R-:W-:Y:S01]  /*3110*/  @P2 STS.128 [R29+0x7000], RZ ;  /* 0x007000ff1d002388 */ /* 0x000fe20000000c00 */
[----:B------:R-:W-:Y:S01]  /*3120*/  @!P4 LEA.HI.X R7, R12, R9, R7, 0x1, P0 ;  /* 0x000000090c07c211 */ /* 0x000fe200000f0c07 */
[----:B------:R-:W-:Y:S02]  /*3130*/  IMAD.MOV.U32 R9, RZ, RZ, 0x7f800000 ;  /* 0x7f800000ff097424 */ /* 0x000fe400078e00ff */
        /* <DEDUP_REMOVED lines=8> */
[----:B------:R-:W-:Y:S04]  /*31c0*/  @P1 STS.128 [R29], RZ ;  /* 0x000000ff1d001388 */ /* 0x000fe80000000c00 */
[----:B------:R-:W-:Y:S04]  /*31d0*/  @P1 STS.128 [R29+0x2000], RZ ;  /* 0x002000ff1d001388 */ /* 0x000fe80000000c00 */
[----:B------:R-:W-:Y:S04]  /*31e0*/  @P1 STS.128 [R29+0x4000], RZ ;  /* 0x004000ff1d001388 */ /* 0x000fe80000000c00 */
[----:B------:R-:W-:Y:S01]  /*31f0*/  @!PT LDS RZ, [RZ] ;  /* 0x00000000fffff984 */ /* 0x000fe20000000800 */
[----:B------:R-:W-:Y:S01]  /*3200*/  @!PT LDS RZ, [RZ] ;  /* 0x00000000fffff984 */ /* 0x000fe20000000800 */
[----:B------:R-:W-:Y:S01]  /*3210*/  @!PT LDS RZ, [RZ] ;  /* 0x00000000fffff984 */ /* 0x000fe20000000800 */
[----:B------:R-:W-:Y:S04]  /*3220*/  @!P1 LDGSTS.E.BYPASS.LTC128B.128 [R29], desc[UR6][R30.64] ;  /* 0x000000001e1d9fae */ /* 0x000fe8000b901d46 */
[----:B------:R-:W-:Y:S04]  /*3230*/  @!P1 LDGSTS.E.BYPASS.LTC128B.128 [R29+0x2000], desc[UR6][R30.64+0x80] ;  /* 0x020000801e1d9fae */ /* 0x000fe8000b901d46 */
[----:B------:R-:W-:Y:S01]  /*3240*/  @!P1 LDGSTS.E.BYPASS.LTC128B.128 [R29+0x4000], desc[UR6][R30.64+0x100] ;  /* 0x040001001e1d9fae */ /* 0x000fe2000b901d46 */
[C---:B------:R-:W-:Y:S01]  /*3250*/  ISETP.GE.AND P1, PT, R18.reuse, UR13, PT ;  /* 0x0000000d12007c0c */ /* 0x040fe2000bf26270 */
[----:B-1----:R-:W-:-:S02]  /*3260*/  IMAD.SHL.U32 R17, R18, 0x4, RZ ;  /* 0x0000000412117824 */ /* 0x002fc400078e00ff */
[----:B------:R-:W-:Y:S01]  /*3270*/  @P2 STS.128 [R29+0x1000], RZ ;  /* 0x001000ff1d002388 */ /* 0x000fe20000000c00 */
[----:B------:R-:W-:Y:S01]  /*3280*/  SHF.L.U64.HI R16, R18, 0x2, R8 ;  /* 0x0000000212107819 */ /* 0x000fe20000010208 */
        /* <DEDUP_REMOVED lines=18> */
[----:B-1----:R-:W-:Y:S01]  /*33b0*/  @!P3 IMAD.IADD R5, R15, 0x1, R19 ;  /* 0x000000010f05b824 */ /* 0x002fe200078e0213 */
[----:B--2---:R-:W-:-:S02]  /*33c0*/  @!P3 LEA R4, P0, R14, R10, 0x1 ;  /* 0x0000000a0e04b211 */ /* 0x004fc400078008ff */
[----:B------:R-:W-:Y:S02]  /*33d0*/  @P3 STS.128 [R29+0xd000], RZ ;  /* 0x00d000ff1d003388 */ /* 0x000fe40000000c00 */
[----:B------:R-:W-:Y:S02]  /*33e0*/  @!P3 LEA.HI.X R5, R14, R11, R5, 0x1, P0 ;  /* 0x0000000b0e05b211 */ /* 0x000fe400000f0c05 */
        /* <DEDUP_REMOVED lines=8> */
[----:B---3--:R-:W-:Y:S01]  /*3470*/  IADD3 R6, P0, R17, UR10, RZ ;  /* 0x0000000a11067c10 */ /* 0x008fe2000ff1e0ff */
[----:B------:R-:W-:-:S02]  /*3480*/  VIADD R18, R18, 0x1 ;  /* 0x0000000112127836 */ /* 0x000fc40000000000 */
[----:B------:R-:W-:Y:S01]  /*3490*/  STL [R1+0x64], R17 ;  /* 0x0000641101007387 */ /* 0x000fe20000100800 */
[----:B------:R-:W-:-:S03]  /*34a0*/  IADD3.X R7, R16, UR9, RZ, P0, !PT ;  /* 0x0000000910077c10 */ /* 0x000fc600087fe4ff */
[----:B------:R-:W-:Y:S04]  /*34b0*/  STL [R1+0x60], R16 ;  /* 0x0000601001007387 */ /* 0x000fe80000100800 */
[----:B------:R-:W2:Y:S04]  /*34c0*/  @!P5 LDG.E R8, desc[UR6][R6.64+0x20] ;  /* 0x000020060608d981 */ /* 0x000ea8000c1e1900 */
[----:B------:R3:W4:Y:S04]  /*34d0*/  @!P1 LDG.E R9, desc[UR6][R6.64] ;  /* 0x0000000606099981 */ /* 0x000728000c1e1900 */
[----:B------:R-:W0:Y:S01]  /*34e0*/  LDGDEPBAR ;  /* 0x00000000000079af */ /* 0x000e220000000000 */
[----:B-1----:R-:W-:-:S04]  /*34f0*/  LEA.HI R4, R28, R26, RZ, 0x4 ;  /* 0x0000001a1c047211 */ /* 0x002fc800078f20ff */
[----:B------:R-:W-:-:S04]  /*3500*/  SHF.R.S32.HI R5, RZ, 0x4, R4 ;  /* 0x00000004ff057819 */ /* 0x000fc80000011404 */
[----:B------:R-:W-:Y:S01]  /*3510*/  LEA.HI R4, R4, R5, RZ, 0x1 ;  /* 0x0000000504047211 */ /* 0x000fe200078f08ff */
[----:B---3--:R-:W-:-:S03]  /*3520*/  IMAD.SHL.U32 R7, R24, 0x40, RZ ;  /* 0x0000004018077824 */ /* 0x008fc600078e00ff */
[----:B------:R-:W-:Y:S01]  /*3530*/  LOP3.LUT R6, R4, 0xfffffffe, RZ, 0xc0, !PT ;  /* 0xfffffffe04067812 */ /* 0x000fe200078ec0ff */
[----:B------:R-:W-:-:S04]  /*3540*/  DEPBAR.LE SB0, 0x1 ;  /* 0x000080400000791a */ /* 0x000fc80000000000 */
[----:B------:R-:W-:Y:S01]  /*3550*/  LOP3.LUT R4, R7, 0x1c0, RZ, 0xc0, !PT ;  /* 0x000001c007047812 */ /* 0x000fe200078ec0ff */
[----:B------:R-:W-:Y:S01]  /*3560*/  IMAD.IADD R6, R5, 0x1, -R6 ;  /* 0x0000000105067824 */ /* 0x000fe200078e0a06 */
[----:B------:R-:W-:Y:S02]  /*3570*/  BAR.SYNC.DEFER_BLOCKING 0x0 ;  /* 0x0000000000007b1d */ /* 0x000fe40000010000 */
[----:B------:R-:W-:Y:S02]  /*3580*/  LOP3.LUT R5, R4, 0x8, R25, 0xf8, !PT ;  /* 0x0000000804057812 */ /* 0x000fe400078ef819 */
[----:B------:R-:W-:Y:S01]  /*3590*/  SHF.R.U32.HI R4, RZ, 0x3, R4 ;  /* 0x00000003ff047819 */ /* 0x000fe20000011604 */
[----:B------:R-:W-:-:S03]  /*35a0*/  IMAD.SHL.U32 R7, R6, 0x200, RZ ;  /* 0x0000020006077824 */ /* 0x000fc600078e00ff */
[----:B------:R-:W-:Y:S01]  /*35b0*/  LOP3.LUT R6, R5, R4, RZ, 0x3c, !PT ;  /* 0x0000000405067212 */ /* 0x000fe200078e3cff */
[----:B------:R-:W-:-:S05]  /*35c0*/  IMAD.U32 R5, RZ, RZ, UR8 ;  /* 0x00000008ff057e24 */ /* 0x000fca000f8e00ff */
[----:B------:R-:W-:Y:S02]  /*35d0*/  IADD3 R5, R5, -UR32, R18 ;  /* 0x8000002005057c10 */ /* 0x000fe4000fffe012 */
[----:B------:R-:W-:Y:S01]  /*35e0*/  LOP3.LUT P0, RZ, R24, 0x2, RZ, 0xc0, !PT ;  /* 0x0000000218ff7812 */ /* 0x000fe2000780c0ff */
[----:B--2---:R-:W-:Y:S04]  /*35f0*/  STL [R1+0x5c], R8 ;  /* 0x00005c0801007387 */ /* 0x004fe80000100800 */
[----:B------:R1:W-:Y:S04]  /*3600*/  STL [R1+0x70], R5 ;  /* 0x0000700501007387 */ /* 0x0003e80000100800 */
[----:B------:R2:W3:Y:S04]  /*3610*/  LDSM.16.M88.4 R164, [R252] ;  /* 0x00000000fca4783b */ /* 0x0004e80000000200 */
[----:B------:R2:W2:Y:S04]  /*3620*/  LDSM.16.M88.4 R168, [R252+0x800] ;  /* 0x00080000fca8783b */ /* 0x0004a80000000200 */
[----:B------:R2:W2:Y:S04]  /*3630*/  LDSM.16.M88.4 R196, [R252+0x2000] ;  /* 0x00200000fcc4783b */ /* 0x0004a80000000200 */
[----:B------:R2:W2:Y:S04]  /*3640*/  LDSM.16.M88.4 R200, [R252+0x2800] ;  /* 0x00280000fcc8783b */ /* 0x0004a80000000200 */
[----:B------:R2:W2:Y:S04]  /*3650*/  LDSM.16.M88.4 R228, [R252+0x4000] ;  /* 0x00400000fce4783b */ /* 0x0004a80000000200 */
[----:B------:R2:W2:Y:S04]  /*3660*/  LDSM.16.M88.4 R232, [R252+0x4800] ;  /* 0x00480000fce8783b */ /* 0x0004a80000000200 */
[----:B-1----:R-:W5:Y:S01]  /*3670*/  LDL R5, [R1+0x4] ;  /* 0x0000040001057983 */ /* 0x002f620000100800 */
[----:B------:R-:W-:-:S04]  /*3680*/  LEA.HI R8, R28, R26, RZ, 0x7 ;  /* 0x0000001a1c087211 */ /* 0x000fc800078f38ff */
[----:B------:R-:W-:Y:S02]  /*3690*/  SHF.R.S32.HI R8, RZ, 0x7, R8 ;  /* 0x00000007ff087819 */ /* 0x000fe40000011408 */
[----:B------:R-:W-:-:S03]  /*36a0*/  SEL R240, R240, 0xffffffe0, !P0 ;  /* 0xffffffe0f0f07807 */ /* 0x000fc60004000000 */
[----:B------:R-:W-:-:S04]  /*36b0*/  IMAD R4, R8, 0x800, R7 ;  /* 0x0000080008047824 */ /* 0x000fc800078e0207 */
[----:B------:R-:W-:Y:S02]  /*36c0*/  IMAD.IADD R4, R4, 0x1, R6 ;  /* 0x0000000104047824 */ /* 0x000fe400078e0206 */
[----:B------:R-:W-:-:S03]  /*36d0*/  IMAD.IADD R240, R240, 0x1, R252 ;  /* 0x00000001f0f07824 */ /* 0x000fc600078e02fc */
[----:B------:R-:W-:Y:S02]  /*36e0*/  LEA R4, R4, UR4, 0x1 ;  /* 0x0000000404047c11 */ /* 0x000fe4000f8e08ff */
        /* <DEDUP_REMOVED lines=11> */
[----:B------:R1:W1:Y:S04]  /*37a0*/  LDSM.16.M88.4 R216, [R4+0x16800] ;  /* 0x0168000004d8783b */ /* 0x0002680000000200 */
[----:B----4-:R4:W-:Y:S04]  /*37b0*/  STL [R1+0x58], R9 ;  /* 0x0000580901007387 */ /* 0x0109e80000100800 */
[----:B------:R4:W-:Y:S01]  /*37c0*/  STL [R1], R4 ;  /* 0x0000000401007387 */ /* 0x0009e20000100800 */
[----:B------:R-:W-:Y:S01]  /*37d0*/  UIADD3 UR19, UR32, 0x40, UR18 ;  /* 0x0000004020137890 */ /* 0x000fe2000fffe012 */
[----:B------:R-:W-:-:S02]  /*37e0*/  CS2R R30, SRZ ;  /* 0x00000000001e7805 */ /* 0x000fc4000001ff00 */
[----:B------:R-:W-:Y:S02]  /*37f0*/  CS2R R28, SRZ ;  /* 0x00000000001c7805 */ /* 0x000fe4000001ff00 */
[----:B------:R-:W-:Y:S02]  /*3800*/  CS2R R32, SRZ ;  /* 0x0000000000207805 */ /* 0x000fe4000001ff00 */
[----:B------:R-:W-:Y:S02]  /*3810*/  CS2R R26, SRZ ;  /* 0x00000000001a7805 */ /* 0x000fe4000001ff00 */
[----:B------:R-:W-:Y:S02]  /*3820*/  CS2R R24, SRZ ;  /* 0x0000000000187805 */ /* 0x000fe4000001ff00 */
[----:B------:R-:W-:Y:S01]  /*3830*/  CS2R R20, SRZ ;  /* 0x0000000000147805 */ /* 0x000fe2000001ff00 */
[----:B------:R-:W-:Y:S02]  /*3840*/  UIADD3 UR18, UR18, 0x40, URZ ;  /* 0x0000004012127890 */ /* 0x000fe4000fffe03f */
[----:B------:R-:W-:Y:S01]  /*3850*/  UIADD3 UR19, UR19, -UR8, URZ ;  /* 0x8000000813137290 */ /* 0x000fe2000fffe03f */
[----:B-----5:R4:W1:Y:S04]  /*3860*/  LDSM.16.M88.4 R156, [R5] ;  /* 0x00000000059c783b */ /* 0x0208680000000200 */
[----:B------:R4:W1:Y:S04]  /*3870*/  LDSM.16.M88.4 R160, [R5+0x800] ;  /* 0x0008000005a0783b */ /* 0x0008680000000200 */
[----:B------:R4:W1:Y:S04]  /*3880*/  LDSM.16.M88.4 R188, [R5+0x2000] ;  /* 0x0020000005bc783b */ /* 0x0008680000000200 */
[----:B------:R4:W1:Y:S04]  /*3890*/  LDSM.16.M88.4 R192, [R5+0x2800] ;  /* 0x0028000005c0783b */ /* 0x0008680000000200 */
[----:B------:R4:W1:Y:S04]  /*38a0*/  LDSM.16.M88.4 R220, [R5+0x4000] ;  /* 0x0040000005dc783b */ /* 0x0008680000000200 */
[----:B--23--:R4:W1:Y:S02]  /*38b0*/  LDSM.16.M88.4 R224, [R5+0x4800] ;  /* 0x0048000005e0783b */ /* 0x00c8640000000200 */
.L_x_64:
[----:B------:R-:W4:Y:S01]  /*38c0*/  LDL R245, [R1] ;  /* 0x0000000001f57983 */ /* 0x000f220000100800 */
[----:B------:R-:W-:Y:S02]  /*38d0*/  USHF.L.U32 UR13, UR5, 0x6, URZ ;  /* 0x00000006050d7899 */ /* 0x000fe4000800063f */
[----:B------:R-:W-:Y:S01]  /*38e0*/  UISETP.GT.AND UP2, UPT, UR5, UR15, UPT ;  /* 0x0000000f0500728c */ /* 0x000fe2000bf44270 */
[----:B------:R-:W2:Y:S01]  /*38f0*/  LDL R249, [R1+0x8] ;  /* 0x0000080001f97983 */ /* 0x000ea20000100800 */
[----:B------:R-:W-:Y:S03]  /*3900*/  UISETP.GE.AND UP0, UPT, UR13, UR19, UPT ;  /* 0x000000130d00728c */ /* 0x000fe6000bf06270 */
[----:B------:R-:W3:Y:S01]  /*3910*/  LDL R244, [R1+0x4] ;  /* 0x0000040001f47983 */ /* 0x000ee20000100800 */
[----:B------:R-:W-:Y:S01]  /*3920*/  UISETP.LT.AND UP0, UPT, UR18, UR8, UP0 ;  /* 0x000000081200728c */ /* 0x000fe20008701270 */
[----:B------:R-:W-:Y:S02]  /*3930*/  PLOP3.LUT P3, PT, PT, PT, UP2, 0x80, 0x0 ;  /* 0x000000000000781c */ /* 0x000fe40003f6f028 */
[----:B------:R-:W3:Y:S03]  /*3940*/  LDL R248, [R1+0xc] ;  /* 0x00000c0001f87983 */ /* 0x000ee60000100800 */
[----:B------:R-:W-:Y:S01]  /*3950*/  PLOP3.LUT P0, PT, PT, PT, UP0, 0x80, 0x0 ;  /* 0x000000000000781c */ /* 0x000fe20003f0f008 */
[----:B-1----:R-:W3:Y:S04]  /*3960*/  LDL R247, [R1+0x18] ;  /* 0x0000180001f77983 */ /* 0x002ee80000100800 */
[----:B------:R-:W3:Y:S04]  /*3970*/  LDL R250, [R1+0x10] ;  /* 0x0000100001fa7983 */ /* 0x000ee80000100800 */
[----:B------:R-:W3:Y:S04]  /*3980*/  LDL R246, [R1+0x14] ;  /* 0x0000140001f67983 */ /* 0x000ee80000100800 */
[----:B------:R-:W0:Y:S04]  /*3990*/  LDGDEPBAR ;  /* 0x00000000000079af */ /* 0x000e280000000000 */
[----:B------:R-:W3:Y:S01]  /*39a0*/  LDL R251, [R1+0x74] ;  /* 0x0000740001fb7983 */ /* 0x000ee20000100800 */
[----:B------:R-:W-:Y:S04]  /*39b0*/  DEPBAR.LE SB0, 0x0 ;  /* 0x000080000000791a */ /* 0x000fe80000000000 */
[----:B------:R-:W-:Y:S06]  /*39c0*/  BAR.SYNC.DEFER_BLOCKING 0x0 ;  /* 0x0000000000007b1d */ /* 0x000fec0000010000 */
[----:B------:R-:W-:Y:S04]  /*39d0*/  LDSM.16.M88.4 R88, [R252+-0x6000] ;  /* 0xffa00000fc58783b */ /* 0x000fe80000000200 */
[----:B----4-:R-:W-:Y:S04]  /*39e0*/  LDSM.16.M88.4 R8, [R245+0xc000] ;  /* 0x00c00000f508783b */ /* 0x010fe80000000200 */
[----:B--2---:R-:W1:Y:S04]  /*39f0*/  LDSM.16.M88.4 R16, [R249] ;  /* 0x00000000f910783b */ /* 0x004e680000000200 */
[----:B------:R-:W2:Y:S04]  /*3a00*/  LDSM.16.M88.4 R68, [R245+0xc800] ;  /* 0x00c80000f544783b */ /* 0x000ea80000000200 */
[----:B---3--:R-:W-:Y:S04]  /*3a10*/  LDSM.16.M88.4 R72, [R248] ;  /* 0x00000000f848783b */ /* 0x008fe80000000200 */
        /* <DEDUP_REMOVED lines=172> */
[----:B------:R-:W-:Y:S07]  /*44e0*/  IADD3.X R13, R78, UR11, RZ, P0, !PT ;  /* 0x0000000b4e0d7c10 */ /* 0x000fee00087fe4ff */
        /* <DEDUP_REMOVED lines=103> */
[C---:B------:R-:W-:Y:S02]  /*4b60*/  FADD.FTZ R5, -R80.reuse, R15 ;  /* 0x0000000f50057221 */ /* 0x040fe40000010100 */
        /* <DEDUP_REMOVED lines=25> */
[----:B------:R-:W2:Y:S04]  /*4d00*/  LDSM.16.MT88.4 R12, [R2+0x14000] ;  /* 0x01400000020c783b */ /* 0x000ea80000004200 */
[----:B------:R-:W3:Y:S04]  /*4d10*/  LDSM.16.MT88.4 R16, [R0+0x8000] ;  /* 0x008000000010783b */ /* 0x000ee80000004200 */
[----:B------:R-:W4:Y:S04]  /*4d20*/  LDSM.16.MT88.4 R68, [R0+0xa000] ;  /* 0x00a000000044783b */ /* 0x000f280000004200 */
[----:B------:R-:W-:Y:S04]  /*4d30*/  LDSM.16.MT88.4 R72, [R3+0x14800] ;  /* 0x014800000348783b */ /* 0x000fe80000004200 */
[----:B------:R-:W4:Y:S04]  /*4d40*/  LDSM.16.MT88.4 R76, [R0+0x6800] ;  /* 0x00680000004c783b */ /* 0x000f280000004200 */
[----:B------:R-:W4:Y:S04]  /*4d50*/  LDSM.16.MT88.4 R80, [R2+0x14800] ;  /* 0x014800000250783b */ /* 0x000f280000004200 */
[----:B------:R-:W4:Y:S04]  /*4d60*/  LDSM.16.MT88.4 R84, [R0+0x8800] ;  /* 0x008800000054783b */ /* 0x000f280000004200 */
[----:B------:R-:W-:Y:S04]  /*4d70*/  LDSM.16.MT88.4 R88, [R0+0x7800] ;  /* 0x007800000058783b */ /* 0x000fe80000004200 */
[----:B------:R-:W-:Y:S01]  /*4d80*/  LDSM.16.MT88.4 R92, [R2+0x15800] ;  /* 0x01580000025c783b */ /* 0x000fe20000004200 */
[-C--:B-1---5:R-:W-:Y:S03]  /*4d90*/  HMMA.16816.F32.BF16 R20, R4, R8.reuse, R20 ;  /* 0x000000080414723c */ /* 0x0a2fe60000041814 */
[----:B------:R1:W5:Y:S03]  /*4da0*/  LDL R244, [R1+0x2c] ;  /* 0x00002c0001f47983 */ /* 0x0003660000100800 */
[C---:B--2---:R-:W-:Y:S06]  /*4db0*/  HMMA.16816.F32.BF16 R24, R12.reuse, R8, R24 ;  /* 0x000000080c18723c */ /* 0x044fec0000041818 */
[-C--:B------:R-:W-:Y:S06]  /*4dc0*/  HMMA.16816.F32.BF16 R28, R12, R10.reuse, R28 ;  /* 0x0000000a0c1c723c */ /* 0x080fec000004181c */
[C---:B------:R-:W-:Y:S01]  /*4dd0*/  HMMA.16816.F32.BF16 R32, R4.reuse, R10, R32 ;  /* 0x0000000a0420723c */ /* 0x040fe20000041820 */
[----:B------:R-:W2:Y:S05]  /*4de0*/  LDSM.16.MT88.4 R8, [R0+0xa800] ;  /* 0x00a800000008783b */ /* 0x000eaa0000004200 */
[-C--:B---3--:R-:W-:Y:S06]  /*4df0*/  HMMA.16816.F32.BF16 R36, R4, R16.reuse, R36 ;  /* 0x000000100424723c */ /* 0x088fec0000041824 */
[C---:B------:R-:W-:Y:S06]  /*4e00*/  HMMA.16816.F32.BF16 R40, R12.reuse, R16, R40 ;  /* 0x000000100c28723c */ /* 0x040fec0000041828 */
[-C--:B------:R-:W-:Y:S06]  /*4e10*/  HMMA.16816.F32.BF16 R44, R12, R18.reuse, R44 ;  /* 0x000000120c2c723c */ /* 0x080fec000004182c */
[C---:B------:R-:W-:Y:S01]  /*4e20*/  HMMA.16816.F32.BF16 R48, R4.reuse, R18, R48 ;  /* 0x000000120430723c */ /* 0x040fe20000041830 */
[----:B------:R-:W-:Y:S05]  /*4e30*/  LDSM.16.MT88.4 R16, [R2+0x15000] ;  /* 0x015000000210783b */ /* 0x000fea0000004200 */
[-C--:B----4-:R-:W-:Y:S06]  /*4e40*/  HMMA.16816.F32.BF16 R52, R4, R68.reuse, R52 ;  /* 0x000000440434723c */ /* 0x090fec0000041834 */
[C---:B------:R-:W-:Y:S06]  /*4e50*/  HMMA.16816.F32.BF16 R56, R12.reuse, R68, R56 ;  /* 0x000000440c38723c */ /* 0x040fec0000041838 */
[-C--:B------:R-:W-:Y:S01]  /*4e60*/  HMMA.16816.F32.BF16 R60, R12, R70.reuse, R60 ;  /* 0x000000460c3c723c */ /* 0x080fe2000004183c */
[----:B------:R-:W-:Y:S05]  /*4e70*/  LDSM.16.MT88.4 R12, [R0+0x7000] ;  /* 0x00700000000c783b */ /* 0x000fea0000004200 */
[----:B------:R-:W-:Y:S01]  /*4e80*/  HMMA.16816.F32.BF16 R64, R4, R70, R64 ;  /* 0x000000460440723c */ /* 0x000fe20000041840 */
[----:B------:R-:W3:Y:S04]  /*4e90*/  LDSM.16.MT88.4 R4, [R3+0x15000] ;  /* 0x015000000304783b */ /* 0x000ee80000004200 */
[----:B------:R-:W4:Y:S01]  /*4ea0*/  LDSM.16.MT88.4 R68, [R0+0x9000] ;  /* 0x009000000044783b */ /* 0x000f220000004200 */
[-C--:B------:R-:W-:Y:S06]  /*4eb0*/  HMMA.16816.F32.BF16 R20, R72, R76.reuse, R20 ;  /* 0x0000004c4814723c */ /* 0x080fec0000041814 */
[C---:B------:R-:W-:Y:S06]  /*4ec0*/  HMMA.16816.F32.BF16 R24, R80.reuse, R76, R24 ;  /* 0x0000004c5018723c */ /* 0x040fec0000041818 */
[-C--:B------:R-:W-:Y:S06]  /*4ed0*/  HMMA.16816.F32.BF16 R28, R80, R78.reuse, R28 ;  /* 0x0000004e501c723c */ /* 0x080fec000004181c */
[C---:B------:R-:W-:Y:S01]  /*4ee0*/  HMMA.16816.F32.BF16 R32, R72.reuse, R78, R32 ;  /* 0x0000004e4820723c */ /* 0x040fe20000041820 */
[----:B------:R-:W1:Y:S05]  /*4ef0*/  LDSM.16.MT88.4 R76, [R0+0xb000] ;  /* 0x00b00000004c783b */ /* 0x000e6a0000004200 */
[-C--:B------:R-:W-:Y:S06]  /*4f00*/  HMMA.16816.F32.BF16 R36, R72, R84.reuse, R36 ;  /* 0x000000544824723c */ /* 0x080fec0000041824 */
[C---:B------:R-:W-:Y:S06]  /*4f10*/  HMMA.16816.F32.BF16 R40, R80.reuse, R84, R40 ;  /* 0x000000545028723c */ /* 0x040fec0000041828 */
[-C--:B------:R-:W-:Y:S06]  /*4f20*/  HMMA.16816.F32.BF16 R44, R80, R86.reuse, R44 ;  /* 0x00000056502c723c */ /* 0x080fec000004182c */
[C---:B------:R-:W-:Y:S01]  /*4f30*/  HMMA.16816.F32.BF16 R48, R72.reuse, R86, R48 ;  /* 0x000000564830723c */ /* 0x040fe20000041830 */
[----:B------:R-:W1:Y:S05]  /*4f40*/  LDSM.16.MT88.4 R84, [R3+0x15800] ;  /* 0x015800000354783b */ /* 0x000e6a0000004200 */
[-C--:B--2---:R-:W-:Y:S06]  /*4f50*/  HMMA.16816.F32.BF16 R52, R72, R8.reuse, R52 ;  /* 0x000000084834723c */ /* 0x084fec0000041834 */
[C---:B------:R-:W-:Y:S06]  /*4f60*/  HMMA.16816.F32.BF16 R56, R80.reuse, R8, R56 ;  /* 0x000000085038723c */ /* 0x040fec0000041838 */
[-C--:B------:R-:W-:Y:S01]  /*4f70*/  HMMA.16816.F32.BF16 R60, R80, R10.reuse, R60 ;  /* 0x0000000a503c723c */ /* 0x080fe2000004183c */
[----:B------:R-:W2:Y:S05]  /*4f80*/  LDSM.16.MT88.4 R80, [R0+0x9800] ;  /* 0x009800000050783b */ /* 0x000eaa0000004200 */
[----:B------:R-:W-:Y:S01]  /*4f90*/  HMMA.16816.F32.BF16 R64, R72, R10, R64 ;  /* 0x0000000a4840723c */ /* 0x000fe20000041840 */
[----:B------:R-:W2:Y:S01]  /*4fa0*/  LDSM.16.MT88.4 R8, [R0+0xb800] ;  /* 0x00b800000008783b */ /* 0x000ea20000004200 */
[----:B------:R-:W-:Y:S04]  /*4fb0*/  BAR.SYNC.DEFER_BLOCKING 0x0 ;  /* 0x0000000000007b1d */ /* 0x000fe80000010000 */
[-C--:B---3--:R-:W-:Y:S06]  /*4fc0*/  HMMA.16816.F32.BF16 R20, R4, R12.reuse, R20 ;  /* 0x0000000c0414723c */ /* 0x088fec0000041814 */
[C---:B------:R-:W-:Y:S06]  /*4fd0*/  HMMA.16816.F32.BF16 R24, R16.reuse, R12, R24 ;  /* 0x0000000c1018723c */ /* 0x040fec0000041818 */
[-C--:B------:R-:W-:Y:S06]  /*4fe0*/  HMMA.16816.F32.BF16 R28, R16, R14.reuse, R28 ;  /* 0x0000000e101c723c */ /* 0x080fec000004181c */
[C---:B------:R-:W-:Y:S06]  /*4ff0*/  HMMA.16816.F32.BF16 R32, R4.reuse, R14, R32 ;  /* 0x0000000e0420723c */ /* 0x040fec0000041820 */
[-C--:B----4-:R-:W-:Y:S06]  /*5000*/  HMMA.16816.F32.BF16 R36, R4, R68.reuse, R36 ;  /* 0x000000440424723c */ /* 0x090fec0000041824 */
[C---:B------:R-:W-:Y:S06]  /*5010*/  HMMA.16816.F32.BF16 R40, R16.reuse, R68, R40 ;  /* 0x000000441028723c */ /* 0x040fec0000041828 */
[-C--:B------:R-:W-:Y:S06]  /*5020*/  HMMA.16816.F32.BF16 R44, R16, R70.reuse, R44 ;  /* 0x00000046102c723c */ /* 0x080fec000004182c */
[C---:B------:R-:W-:Y:S06]  /*5030*/  HMMA.16816.F32.BF16 R48, R4.reuse, R70, R48 ;  /* 0x000000460430723c */ /* 0x040fec0000041830 */
[-C--:B-1----:R-:W-:Y:S06]  /*5040*/  HMMA.16816.F32.BF16 R52, R4, R76.reuse, R52 ;  /* 0x0000004c0434723c */ /* 0x082fec0000041834 */
[C---:B------:R-:W-:Y:S06]  /*5050*/  HMMA.16816.F32.BF16 R56, R16.reuse, R76, R56 ;  /* 0x0000004c1038723c */ /* 0x040fec0000041838 */
[-C--:B------:R-:W-:Y:S06]  /*5060*/  HMMA.16816.F32.BF16 R60, R16, R78.reuse, R60 ;  /* 0x0000004e103c723c */ /* 0x080fec000004183c */
[----:B------:R-:W-:Y:S06]  /*5070*/  HMMA.16816.F32.BF16 R64, R4, R78, R64 ;  /* 0x0000004e0440723c */ /* 0x000fec0000041840 */
[-C--:B------:R-:W-:Y:S06]  /*5080*/  HMMA.16816.F32.BF16 R20, R84, R88.reuse, R20 ;  /* 0x000000585414723c */ /* 0x080fec0000041814 */
[C---:B------:R-:W-:Y:S06]  /*5090*/  HMMA.16816.F32.BF16 R24, R92.reuse, R88, R24 ;  /* 0x000000585c18723c */ /* 0x040fec0000041818 */
[-C--:B------:R-:W-:Y:S06]  /*50a0*/  HMMA.16816.F32.BF16 R28, R92, R90.reuse, R28 ;  /* 0x0000005a5c1c723c */ /* 0x080fec000004181c */
[C---:B------:R-:W-:Y:S06]  /*50b0*/  HMMA.16816.F32.BF16 R32, R84.reuse, R90, R32 ;  /* 0x0000005a5420723c */ /* 0x040fec0000041820 */
[-C--:B--2---:R-:W-:Y:S06]  /*50c0*/  HMMA.16816.F32.BF16 R36, R84, R80.reuse, R36 ;  /* 0x000000505424723c */ /* 0x084fec0000041824 */
        /* <DEDUP_REMOVED lines=12> */
[----:B------:R-:W3:Y:S01]  /*5190*/  LDC R7, c[0x0][0x424] ;  /* 0x00010900ff077b82 */ /* 0x000ee20000000800 */
[----:B-1----:R-:W-:Y:S05]  /*51a0*/  IMAD.U32 R4, R6, -0x40, RZ ;  /* 0xffffffc006047824 */ /* 0x002fea00078e00ff */
[C---:B--2---:R-:W-:Y:S04]  /*51b0*/  LEA R5, P0, R4.reuse, R96, 0x1 ;  /* 0x0000006004057211 */ /* 0x044fe800078008ff */
[----:B------:R-:W-:Y:S01]  /*51c0*/  LEA.HI.X.SX32 R4, R4, R97, 0x1, P0 ;  /* 0x0000006104047211 */ /* 0x000fe200000f0eff */
[----:B------:R-:W-:Y:S04]  /*51d0*/  IMAD.MOV.U32 R8, RZ, RZ, R5 ;  /* 0x000000ffff087224 */ /* 0x000fe800078e0005 */
[----:B------:R-:W-:Y:S01]  /*51e0*/  IMAD.MOV.U32 R9, RZ, RZ, R4 ;  /* 0x000000ffff097224 */ /* 0x000fe200078e0004 */
[C---:B------:R-:W-:Y:S04]  /*51f0*/  LEA R4, P0, R6.reuse, R8, 0x6 ;  /* 0x0000000806047211 */ /* 0x040fe800078030ff */
[----:B------:R-:W-:Y:S01]  /*5200*/  @!PT LDS RZ, [RZ] ;  /* 0x00000000fffff984 */ /* 0x000fe20000000800 */
[----:B------:R-:W-:Y:S01]  /*5210*/  @!PT LDS RZ, [RZ] ;  /* 0x00000000fffff984 */ /* 0x000fe20000000800 */
[----:B------:R-:W-:Y:S01]  /*5220*/  @!PT LDS RZ, [RZ] ;  /* 0x00000000fffff984 */ /* 0x000fe20000000800 */
[----:B-----5:R1:W-:Y:S01]  /*5230*/  LDGSTS.E.BYPASS.LTC128B.128 [R244+0x6000], desc[UR6][R8.64] ;  /* 0x0600000008f47fae */ /* 0x0203e2000b901d46 */
[----:B---3--:R-:W-:Y:S03]  /*5240*/  LEA.HI.X R5, R6, R9, R7, 0x6, P0 ;  /* 0x0000000906057211 */ /* 0x008fe600000f3407 */
[----:B------:R1:W-:Y:S04]  /*5250*/  LDGSTS.E.BYPASS.LTC128B.128 [R244+0x8000], desc[UR6][R8.64+0x80] ;  /* 0x0800008008f47fae */ /* 0x0003e8000b901d46 */
[----:B------:R1:W-:Y:S04]  /*5260*/  LDGSTS.E.BYPASS.LTC128B.128 [R244+0xa000], desc[UR6][R8.64+0x100] ;  /* 0x0a00010008f47fae */ /* 0x0003e8000b901d46 */
[----:B------:R1:W-:Y:S04]  /*5270*/  LDGSTS.E.BYPASS.LTC128B.128 [R244+0x7000], desc[UR6][R4.64] ;  /* 0x0700000004f47fae */ /* 0x0003e8000b901d46 */
[----:B------:R1:W-:Y:S04]  /*5280*/  LDGSTS.E.BYPASS.LTC128B.128 [R244+0x9000], desc[UR6][R4.64+0x80] ;  /* 0x0900008004f47fae */ /* 0x0003e8000b901d46 */
[----:B------:R1:W-:Y:S04]  /*5290*/  LDGSTS.E.BYPASS.LTC128B.128 [R244+0xb000], desc[UR6][R4.64+0x100] ;  /* 0x0b00010004f47fae */ /* 0x0003e8000b901d46 */
[----:B------:R1:W-:Y:S04]  /*52a0*/  STL.64 [R1+0x38], R8 ;  /* 0x0000380801007387 */ /* 0x0003e80000100a00 */
[----:B------:R-:W0:Y:S02]  /*52b0*/  LDGDEPBAR ;  /* 0x00000000000079af */ /* 0x000e240000000000 */
.L_x_62:
        /* <DEDUP_REMOVED lines=16> */
[----:B------:R-:W-:Y:S04]  /*53c0*/  STL.64 [R1+0xb0], R32 ;  /* 0x0000b02001007387 */ /* 0x000fe80000100a00 */
[----:B------:R1:W-:Y:S04]  /*53d0*/  STL [R1+0xa8], R30 ;  /* 0x0000a81e01007387 */ /* 0x0003e80000100800 */
[----:B------:R-:W-:Y:S04]  /*53e0*/  STL.64 [R1+0xa0], R28 ;  /* 0x0000a01c01007387 */ /* 0x000fe80000100a00 */
[----:B------:R4:W-:Y:S04]  /*53f0*/  STL.64 [R1+0x98], R22 ;  /* 0x0000981601007387 */ /* 0x0009e80000100a00 */
[----:B------:R-:W-:Y:S04]  /*5400*/  STL.64 [R1+0x90], R26 ;  /* 0x0000901a01007387 */ /* 0x000fe80000100a00 */
[----:B------:R-:W-:Y:S04]  /*5410*/  STL.64 [R1+0x88], R24 ;  /* 0x0000881801007387 */ /* 0x000fe80000100a00 */
[----:B------:R4:W-:Y:S04]  /*5420*/  STL.64 [R1+0x80], R20 ;  /* 0x0000801401007387 */ /* 0x0009e80000100a00 */
[----:B------:R-:W-:Y:S01]  /*5430*/  LDSM.16.MT88.4 R244, [R0+0x10000] ;  /* 0x0100000000f4783b */ /* 0x000fe20000004200 */
[----:B-1----:R-:W-:Y:S03]  /*5440*/  IMAD.MOV.U32 R30, RZ, RZ, R43 ;  /* 0x000000ffff1e7224 */ /* 0x002fe600078e002b */
[----:B------:R-:W-:Y:S04]  /*5450*/  LDSM.16.MT88.4 R36, [R0+0xe800] ;  /* 0x00e800000024783b */ /* 0x000fe80000004200 */
[----:B----4-:R-:W4:Y:S04]  /*5460*/  LDL R23, [R1+0x24] ;  /* 0x0000240001177983 */ /* 0x010f280000100800 */
[----:B------:R-:W4:Y:S04]  /*5470*/  LDL R20, [R1+0x20] ;  /* 0x0000200001147983 */ /* 0x000f280000100800 */
        /* <DEDUP_REMOVED lines=31> */
[----:B------:R-:W1:Y:S05]  /*5670*/  LDSM.16.M88.4 R24, [R20] ;  /* 0x000000001418783b */ /* 0x000e6a0000000200 */
[----:B------:R-:W-:Y:S01]  /*5680*/  HMMA.16816.F32.BF16 R96, R248, R246, R96 ;  /* 0x000000f6f860723c */ /* 0x000fe20000041860 */
[----:B------:R-:W2:Y:S04]  /*5690*/  LDSM.16.MT88.4 R244, [R0+0xf000] ;  /* 0x00f0000000f4783b */ /* 0x000ea80000004200 */
[----:B------:R-:W3:Y:S01]  /*56a0*/  LDSM.16.MT88.4 R248, [R0+0x11000] ;  /* 0x0110000000f8783b */ /* 0x000ee20000004200 */
[-C--:B-1----:R-:W-:Y:S06]  /*56b0*/  HMMA.16816.F32.BF16 R4, R24, R44.reuse, R4 ;  /* 0x0000002c1804723c */ /* 0x082fec0000041804 */
[C---:B------:R-:W-:Y:S06]  /*56c0*/  HMMA.16816.F32.BF16 R8, R36.reuse, R44, R8 ;  /* 0x0000002c2408723c */ /* 0x040fec0000041808 */
[-C--:B------:R-:W-:Y:S06]  /*56d0*/  HMMA.16816.F32.BF16 R12, R36, R46.reuse, R12 ;  /* 0x0000002e240c723c */ /* 0x080fec000004180c */
[C---:B------:R-:W-:Y:S01]  /*56e0*/  HMMA.16816.F32.BF16 R16, R24.reuse, R46, R16 ;  /* 0x0000002e1810723c */ /* 0x040fe20000041810 */
[----:B------:R-:W5:Y:S04]  /*56f0*/  LDL.LU.64 R46, [R1+0xe0] ;  /* 0x0000e000012e7983 */ /* 0x000f680000300a00 */
[----:B------:R-:W5:Y:S01]  /*5700*/  LDL.LU.64 R44, [R1+0xd8] ;  /* 0x0000d800012c7983 */ /* 0x000f620000300a00 */
[-C--:B--2---:R-:W-:Y:S03]  /*5710*/  HMMA.16816.F32.BF16 R68, R24, R244.reuse, R68 ;  /* 0x000000f41844723c */ /* 0x084fe60000041844 */
[----:B------:R-:W2:Y:S03]  /*5720*/  LDL R29, [R1+0x64] ;  /* 0x00006400011d7983 */ /* 0x000ea60000100800 */
[C---:B------:R-:W-:Y:S01]  /*5730*/  HMMA.16816.F32.BF16 R72, R36.reuse, R244, R72 ;  /* 0x000000f42448723c */ /* 0x040fe20000041848 */
[----:B------:R-:W4:Y:S04]  /*5740*/  LDL R22, [R1+0x60] ;  /* 0x0000600001167983 */ /* 0x000f280000100800 */
[----:B------:R-:W4:Y:S01]  /*5750*/  LDL R33, [R1+0x5c] ;  /* 0x00005c0001217983 */ /* 0x000f220000100800 */
[-C--:B------:R-:W-:Y:S03]  /*5760*/  HMMA.16816.F32.BF16 R76, R36, R246.reuse, R76 ;  /* 0x000000f6244c723c */ /* 0x080fe6000004184c */
[----:B------:R-:W4:Y:S03]  /*5770*/  LDL R32, [R1+0x58] ;  /* 0x0000580001207983 */ /* 0x000f260000100800 */
[C---:B------:R-:W-:Y:S01]  /*5780*/  HMMA.16816.F32.BF16 R80, R24.reuse, R246, R80 ;  /* 0x000000f61850723c */ /* 0x040fe20000041850 */
[----:B------:R-:W4:Y:S04]  /*5790*/  LDL.LU.64 R20, [R1+0x30] ;  /* 0x0000300001147983 */ /* 0x000f280000300a00 */
[----:B------:R-:W1:Y:S01]  /*57a0*/  LDSM.16.M88.4 R244, [R23] ;  /* 0x0000000017f4783b */ /* 0x000e620000000200 */
[-C--:B---3--:R-:W-:Y:S06]  /*57b0*/  HMMA.16816.F32.BF16 R84, R24, R248.reuse, R84 ;  /* 0x000000f81854723c */ /* 0x088fec0000041854 */
[C---:B------:R-:W-:Y:S06]  /*57c0*/  HMMA.16816.F32.BF16 R88, R36.reuse, R248, R88 ;  /* 0x000000f82458723c */ /* 0x040fec0000041858 */
[-C--:B------:R-:W-:Y:S01]  /*57d0*/  HMMA.16816.F32.BF16 R92, R36, R250.reuse, R92 ;  /* 0x000000fa245c723c */ /* 0x080fe2000004185c */
[----:B------:R3:W1:Y:S05]  /*57e0*/  LDSM.16.M88.4 R36, [R23+0x1000] ;  /* 0x001000001724783b */ /* 0x00066a0000000200 */
[----:B------:R-:W-:Y:S01]  /*57f0*/  HMMA.16816.F32.BF16 R96, R24, R250, R96 ;  /* 0x000000fa1860723c */ /* 0x000fe20000041860 */
[----:B------:R-:W1:Y:S04]  /*5800*/  LDSM.16.MT88.4 R248, [R0+0xf800] ;  /* 0x00f8000000f8783b */ /* 0x000e680000004200 */
[----:B------:R-:W1:Y:S01]  /*5810*/  LDSM.16.MT88.4 R24, [R0+0x11800] ;  /* 0x011800000018783b */ /* 0x000e620000004200 */
[----:B---3--:R-:W3:Y:S01]  /*5820*/  LDC R23, c[0x0][0x270] ;  /* 0x00009c00ff177b82 */ /* 0x008ee20000000800 */
[-C--:B-1----:R-:W-:Y:S06]  /*5830*/  HMMA.16816.F32.BF16 R4, R244, R40.reuse, R4 ;  /* 0x00000028f404723c */ /* 0x082fec0000041804 */
[C---:B------:R-:W-:Y:S06]  /*5840*/  HMMA.16816.F32.BF16 R8, R36.reuse, R40, R8 ;  /* 0x000000282408723c */ /* 0x040fec0000041808 */
[-C--:B------:R-:W-:Y:S05]  /*5850*/  HMMA.16816.F32.BF16 R12, R36, R42.reuse, R12 ;  /* 0x0000002a240c723c */ /* 0x080fea000004180c */
[----:B---3--:R-:W-:Y:S01]  /*5860*/  IMAD R23, R23, UR20, RZ ;  /* 0x0000001417177c24 */ /* 0x008fe2000f8e02ff */
[C---:B------:R-:W-:Y:S01]  /*5870*/  HMMA.16816.F32.BF16 R16, R244.reuse, R42, R16 ;  /* 0x0000002af410723c */ /* 0x040fe20000041810 */
[----:B------:R-:W5:Y:S04]  /*5880*/  LDL.LU.64 R42, [R1+0xd0] ;  /* 0x0000d000012a7983 */ /* 0x000f680000300a00 */
[----:B------:R-:W5:Y:S01]  /*5890*/  LDL.LU.64 R40, [R1+0xc8] ;  /* 0x0000c80001287983 */ /* 0x000f620000300a00 */
[-C--:B------:R-:W-:Y:S06]  /*58a0*/  HMMA.16816.F32.BF16 R68, R244, R248.reuse, R68 ;  /* 0x000000f8f444723c */ /* 0x080fec0000041844 */
[C---:B------:R-:W-:Y:S06]  /*58b0*/  HMMA.16816.F32.BF16 R72, R36.reuse, R248, R72 ;  /* 0x000000f82448723c */ /* 0x040fec0000041848 */
[-C--:B------:R-:W-:Y:S05]  /*58c0*/  HMMA.16816.F32.BF16 R76, R36, R250.reuse, R76 ;  /* 0x000000fa244c723c */ /* 0x080fea000004184c */
[C---:B------:R-:W-:Y:S01]  /*58d0*/  IMAD.SHL.U32 R248, R23.reuse, 0x8, RZ ;  /* 0x0000000817f87824 */ /* 0x040fe200078e00ff */
[C---:B------:R-:W-:Y:S05]  /*58e0*/  HMMA.16816.F32.BF16 R80, R244.reuse, R250, R80 ;  /* 0x000000faf450723c */ /* 0x040fea0000041850 */
[C---:B------:R-:W-:Y:S01]  /*58f0*/  IMAD.SHL.U32 R249, R23.reuse, 0x10, RZ ;  /* 0x0000001017f97824 */ /* 0x040fe200078e00ff */
[-C--:B------:R-:W-:Y:S05]  /*5900*/  HMMA.16816.F32.BF16 R84, R244, R24.reuse, R84 ;  /* 0x00000018f454723c */ /* 0x080fea0000041854 */
[C---:B------:R-:W-:Y:S01]  /*5910*/  IMAD.U32 R250, R23.reuse, -0x40, RZ ;  /* 0xffffffc017fa7824 */ /* 0x040fe200078e00ff */
[C---:B------:R-:W-:Y:S01]  /*5920*/  HMMA.16816.F32.BF16 R88, R36.reuse, R24, R88 ;  /* 0x000000182458723c */ /* 0x040fe20000041858 */
[----:B------:R-:W1:Y:S05]  /*5930*/  LDC R24, c[0x0][0x270] ;  /* 0x00009c00ff187b82 */ /* 0x000e6a0000000800 */
[-C--:B------:R-:W-:Y:S05]  /*5940*/  HMMA.16816.F32.BF16 R92, R36, R26.reuse, R92 ;  /* 0x0000001a245c723c */ /* 0x080fea000004185c */
[----:B------:R-:W-:Y:S01]  /*5950*/  IMAD.MOV.U32 R25, RZ, RZ, R30 ;  /* 0x000000ffff197224 */ /* 0x000fe200078e001e */
[----:B------:R-:W-:Y:S05]  /*5960*/  HMMA.16816.F32.BF16 R96, R244, R26, R96 ;  /* 0x0000001af460723c */ /* 0x000fea0000041860 */
[----:B------:R-:W-:Y:S01]  /*5970*/  IMAD R30, R23, 0x18, RZ ;  /* 0x00000018171e7824 */ /* 0x000fe200078e02ff */
[----:B--2---:R-:W-:Y:S01]  /*5980*/  @P3 IADD3 R28, P1, R29, UR10, RZ ;  /* 0x0000000a1d1c3c10 */ /* 0x004fe2000ff3e0ff */
[----:B------:R-:W-:Y:S04]  /*5990*/  @UP2 UMOV UR10, UR16 ;  /* 0x00000010000a2c82 */ /* 0x000fe80008000000 */
[----:B----4-:R-:W-:Y:S01]  /*59a0*/  @P3 IADD3.X R29, R22, UR9, RZ, P1, !PT ;  /* 0x00000009161d3c10 */ /* 0x010fe20008ffe4ff */
[C---:B------:R-:W-:Y:S01]  /*59b0*/  IMAD R22, R23.reuse, 0x28, RZ ;  /* 0x0000002817167824 */ /* 0x040fe200078e02ff */
[----:B------:R-:W-:Y:S03]  /*59c0*/  @UP2 UMOV UR9, UR13 ;  /* 0x0000000d00092c82 */ /* 0x000fe60008000000 */
[----:B------:R-:W2:Y:S04]  /*59d0*/  @P3 LDG.E R33, desc[UR6][R28.64+-0xe0] ;  /* 0xffff20061c213981 */ /* 0x000ea8000c1e1900 */
[----:B------:R3:W4:Y:S01]  /*59e0*/  @P3 LDG.E R32, desc[UR6][R28.64+-0x100] ;  /* 0xffff00061c203981 */ /* 0x000722000c1e1900 */
[C---:B------:R-:W-:Y:S04]  /*59f0*/  LEA R251, P0, R250.reuse, R20, 0x2 ;  /* 0x00000014fafb7211 */ /* 0x040fe800078010ff */
[----:B------:R-:W-:Y:S01]  /*5a00*/  LEA.HI.X.SX32 R250, R250, R21, 0x2, P0 ;  /* 0x00000015fafa7211 */ /* 0x000fe200000f16ff */
[----:B------:R-:W-:Y:S04]  /*5a10*/  IMAD.MOV.U32 R20, RZ, RZ, R251 ;  /* 0x000000ffff147224 */ /* 0x000fe800078e00fb */
[----:B------:R-:W-:Y:S01]  /*5a20*/  IMAD.MOV.U32 R21, RZ, RZ, R250 ;  /* 0x000000ffff157224 */ /* 0x000fe200078e00fa */
[-C--:B------:R-:W-:Y:S02]  /*5a30*/  LEA R250, P1, R248, R20.reuse, 0x2 ;  /* 0x00000014f8fa7211 */ /* 0x080fe400078210ff */
[-C--:B------:R-:W-:Y:S02]  /*5a40*/  LEA R22, P2, R22, R20.reuse, 0x2 ;  /* 0x0000001416167211 */ /* 0x080fe400078410ff */
[----:B------:R-:W-:Y:S01]  /*5a50*/  STL.64 [R1+0x30], R20 ;  /* 0x0000301401007387 */ /* 0x000fe20000100a00 */
[-C--:B------:R-:W-:Y:S03]  /*5a60*/  LEA.HI.X.SX32 R251, R248, R21.reuse, 0x2, P1 ;  /* 0x00000015f8fb7211 */ /* 0x080fe600008f16ff */
[----:B------:R1:W-:Y:S04]  /*5a70*/  REDG.E.ADD.F32.FTZ.RN.STRONG.GPU desc[UR6][R20.64], R4 ;  /* 0x00000004140079a6 */ /* 0x0003e8000c10f386 */
[----:B------:R1:W-:Y:S01]  /*5a80*/  REDG.E.ADD.F32.FTZ.RN.STRONG.GPU desc[UR6][R250.64], R5 ;  /* 0x00000005fa0079a6 */ /* 0x0003e2000c10f386 */
[C---:B---3--:R-:W-:Y:S02]  /*5a90*/  IMAD.SHL.U32 R28, R23.reuse, 0x20, RZ ;  /* 0x00000020171c7824 */ /* 0x048fe400078e00ff */
[----:B-1----:R-:W-:Y:S02]  /*5aa0*/  IMAD R29, R24, UR20, RZ ;  /* 0x00000014181d7c24 */ /* 0x002fe4000f8e02ff */
[----:B------:R-:W-:Y:S02]  /*5ab0*/  IMAD R24, R23, 0x38, RZ ;  /* 0x0000003817187824 */ /* 0x000fe400078e02ff */
[----:B------:R-:W-:Y:S01]  /*5ac0*/  IMAD.SHL.U32 R29, R29, 0x20, RZ ;  /* 0x000000201d1d7824 */ /* 0x000fe200078e00ff */
[CC--:B------:R-:W-:Y:S04]  /*5ad0*/  LEA R4, P1, R30.reuse, R20.reuse, 0x2 ;  /* 0x000000141e047211 */ /* 0x0c0fe800078210ff */
[-C--:B------:R-:W-:Y:S01]  /*5ae0*/  LEA.HI.X.SX32 R5, R30, R21.reuse, 0x2, P1 ;  /* 0x000000151e057211 */ /* 0x080fe200008f16ff */
[----:B--2---:R-:W-:Y:S04]  /*5af0*/  @P3 STL [R1+0x5c], R33 ;  /* 0x00005c2101003387 */ /* 0x004fe80000100800 */
[----:B----4-:R1:W-:Y:S04]  /*5b00*/  @P3 STL [R1+0x58], R32 ;  /* 0x0000582001003387 */ /* 0x0103e80000100800 */
[----:B------:R2:W5:Y:S04]  /*5b10*/  LDL.LU.64 R38, [R1+0xc0] ;  /* 0x0000c00001267983 */ /* 0x0005680000300a00 */
[----:B------:R2:W5:Y:S01]  /*5b20*/  LDL.LU.64 R36, [R1+0xb8] ;  /* 0x0000b80001247983 */ /* 0x0005620000300a00 */
[CC--:B-1----:R-:W-:Y:S04]  /*5b30*/  LEA R32, P0, R249.reuse, R20.reuse, 0x2 ;  /* 0x00000014f9207211 */ /* 0x0c2fe800078010ff */
[-C--:B------:R-:W-:Y:S02]  /*5b40*/  LEA.HI.X.SX32 R33, R249, R21.reuse, 0x2, P0 ;  /* 0x00000015f9217211 */ /* 0x080fe400000f16ff */
[-C--:B------:R-:W-:Y:S03]  /*5b50*/  LEA R28, P0, R28, R20.reuse, 0x2 ;  /* 0x000000141c1c7211 */ /* 0x080fe600078010ff */
[----:B------:R1:W-:Y:S01]  /*5b60*/  REDG.E.ADD.F32.FTZ.RN.STRONG.GPU desc[UR6][R32.64], R6 ;  /* 0x00000006200079a6 */ /* 0x0003e2000c10f386 */
[-C--:B------:R-:W-:Y:S03]  /*5b70*/  LEA.HI.X.SX32 R29, R29, R21.reuse, 0x2, P0 ;  /* 0x000000151d1d7211 */ /* 0x080fe600000f16ff */
[----:B------:R3:W-:Y:S04]  /*5b80*/  REDG.E.ADD.F32.FTZ.RN.STRONG.GPU desc[UR6][R4.64], R7 ;  /* 0x00000007040079a6 */ /* 0x0007e8000c10f386 */
[----:B------:R4:W-:Y:S01]  /*5b90*/  REDG.E.ADD.F32.FTZ.RN.STRONG.GPU desc[UR6][R28.64], R8 ;  /* 0x000000081c0079a6 */ /* 0x0009e2000c10f386 */
[----:B-1----:R-:W-:Y:S03]  /*5ba0*/  IMAD R6, R23, 0x30, RZ ;  /* 0x0000003017067824 */ /* 0x002fe600078e02ff */
[----:B------:R2:W5:Y:S01]  /*5bb0*/  LDL.LU.64 R32, [R1+0xb0] ;  /* 0x0000b00001207983 */ /* 0x0005620000300a00 */
[----:B---3--:R-:W1:Y:S01]  /*5bc0*/  LDC R5, c[0x0][0x270] ;  /* 0x00009c00ff057b82 */ /* 0x008e620000000800 */
[-C--:B------:R-:W-:Y:S02]  /*5bd0*/  LEA R6, P1, R6, R20.reuse, 0x2 ;  /* 0x0000001406067211 */ /* 0x080fe400078210ff */
[----:B------:R2:W5:Y:S01]  /*5be0*/  LDL.LU R30, [R1+0xa8] ;  /* 0x0000a800011e7983 */ /* 0x0005620000300800 */
[CC--:B------:R-:W-:Y:S01]  /*5bf0*/  LEA R4, P0, R24.reuse, R20.reuse, 0x2 ;  /* 0x0000001418047211 */ /* 0x0c0fe200078010ff */
[----:B----4-:R-:W-:Y:S02]  /*5c00*/  VIADD R8, R249, 0x20 ;  /* 0x00000020f9087836 */ /* 0x010fe40000000000 */
[----:B------:R2:W5:Y:S01]  /*5c10*/  LDL.LU.64 R28, [R1+0xa0] ;  /* 0x0000a000011c7983 */ /* 0x0005620000300a00 */
[C---:B-1----:R-:W-:Y:S02]  /*5c20*/  IMAD R23, R5.reuse, UR20, RZ ;  /* 0x0000001405177c24 */ /* 0x042fe4000f8e02ff */
[----:B------:R-:W-:Y:S01]  /*5c30*/  IMAD R7, R5, UR20, RZ ;  /* 0x0000001405077c24 */ /* 0x000fe2000f8e02ff */
[-C--:B------:R-:W-:Y:S01]  /*5c40*/  LEA.HI.X.SX32 R5, R24, R21.reuse, 0x2, P0 ;  /* 0x0000001518057211 */ /* 0x080fe200000f16ff */
[----:B------:R-:W-:Y:S02]  /*5c50*/  IMAD R23, R23, 0x28, RZ ;  /* 0x0000002817177824 */ /* 0x000fe400078e02ff */
[----:B------:R-:W-:Y:S03]  /*5c60*/  IMAD R7, R7, 0x30, RZ ;  /* 0x0000003007077824 */ /* 0x000fe600078e02ff */
[-C--:B------:R-:W-:Y:S02]  /*5c70*/  LEA.HI.X.SX32 R23, R23, R21.reuse, 0x2, P2 ;  /* 0x0000001517177211 */ /* 0x080fe400010f16ff */
[-C--:B------:R-:W-:Y:S03]  /*5c80*/  LEA.HI.X.SX32 R7, R7, R21.reuse, 0x2, P1 ;  /* 0x0000001507077211 */ /* 0x080fe600008f16ff */
[----:B------:R1:W-:Y:S04]  /*5c90*/  REDG.E.ADD.F32.FTZ.RN.STRONG.GPU desc[UR6][R22.64], R9 ;  /* 0x00000009160079a6 */ /* 0x0003e8000c10f386 */
[----:B------:R3:W-:Y:S04]  /*5ca0*/  REDG.E.ADD.F32.FTZ.RN.STRONG.GPU desc[UR6][R6.64], R10 ;  /* 0x0000000a060079a6 */ /* 0x0007e8000c10f386 */
[----:B------:R4:W-:Y:S04]  /*5cb0*/  REDG.E.ADD.F32.FTZ.RN.STRONG.GPU desc[UR6][R4.64], R11 ;  /* 0x0000000b040079a6 */ /* 0x0009e8000c10f386 */
[----:B------:R2:W-:Y:S04]  /*5cc0*/  REDG.E.ADD.F32.FTZ.RN.STRONG.GPU desc[UR6][R20.64+0x80], R16 ;  /* 0x00008010140079a6 */ /* 0x0005e8000c10f386 */
[----:B------:R2:W-:Y:S04]  /*5cd0*/  REDG.E.ADD.F32.FTZ.RN.STRONG.GPU desc[UR6][R250.64+0x80], R17 ;  /* 0x00008011fa0079a6 */ /* 0x0005e8000c10f386 */
[----:B-1----:R1:W5:Y:S01]  /*5ce0*/  LDL.LU.64 R22, [R1+0x98] ;  /* 0x0000980001167983 */ /* 0x0023620000300a00 */
[C---:B---3--:R-:W-:Y:S03]  /*5cf0*/  IMAD.IADD R7, R248.reuse, 0x1, R8 ;  /* 0x00000001f8077824 */ /* 0x048fe600078e0208 */
[----:B------:R1:W5:Y:S01]  /*5d00*/  LDL.LU.64 R26, [R1+0x90] ;  /* 0x00009000011a7983 */ /* 0x0003620000300a00 */
[----:B------:R-:W-:Y:S02]  /*5d10*/  IMAD.MOV.U32 R10, RZ, RZ, R25 ;  /* 0x000000ffff0a7224 */ /* 0x000fe400078e0019 */
[----:B----4-:R-:W-:Y:S01]  /*5d20*/  VIADD R5, R249, 0x20 ;  /* 0x00000020f9057836 */ /* 0x010fe20000000000 */
[-C--:B------:R-:W-:Y:S01]  /*5d30*/  LEA R6, P1, R7, R20.reuse, 0x2 ;  /* 0x0000001407067211 */ /* 0x080fe200078210ff */
[C---:B------:R-:W-:Y:S01]  /*5d40*/  IMAD.IADD R4, R248.reuse, 0x1, R7 ;  /* 0x00000001f8047824 */ /* 0x040fe200078e0207 */
[----:B------:R1:W5:Y:S01]  /*5d50*/  LDL.LU.64 R24, [R1+0x88] ;  /* 0x0000880001187983 */ /* 0x0003620000300a00 */
[----:B------:R-:W-:Y:S01]  /*5d60*/  IMAD.MOV.U32 R247, RZ, RZ, R10 ;  /* 0x000000fffff77224 */ /* 0x000fe200078e000a */
[-C--:B------:R-:W-:Y:S02]  /*5d70*/  LEA R8, P0, R5, R20.reuse, 0x2 ;  /* 0x0000001405087211 */ /* 0x080fe400078010ff */
[-C--:B------:R-:W-:Y:S02]  /*5d80*/  LEA.HI.X.SX32 R7, R7, R21.reuse, 0x2, P1 ;  /* 0x0000001507077211 */ /* 0x080fe400008f16ff */
[-C--:B------:R-:W-:Y:S01]  /*5d90*/  LEA.HI.X.SX32 R9, R5, R21.reuse, 0x2, P0 ;  /* 0x0000001505097211 */ /* 0x080fe200000f16ff */
[----:B------:R-:W-:Y:S01]  /*5da0*/  IMAD.IADD R5, R248, 0x1, R4 ;  /* 0x00000001f8057824 */ /* 0x000fe200078e0204 */
[CC--:B--2---:R-:W-:Y:S03]  /*5db0*/  LEA R16, P0, R4.reuse, R20.reuse, 0x2 ;  /* 0x0000001404107211 */ /* 0x0c4fe600078010ff */
[----:B------:R2:W-:Y:S01]  /*5dc0*/  REDG.E.ADD.F32.FTZ.RN.STRONG.GPU desc[UR6][R8.64], R18 ;  /* 0x00000012080079a6 */ /* 0x0005e2000c10f386 */
[-C--:B------:R-:W-:Y:S01]  /*5dd0*/  LEA.HI.X.SX32 R17, R4, R21.reuse, 0x2, P0 ;  /* 0x0000001504117211 */ /* 0x080fe200000f16ff */
[----:B------:R-:W-:Y:S01]  /*5de0*/  IMAD.IADD R4, R248, 0x1, R5 ;  /* 0x00000001f8047824 */ /* 0x000fe200078e0205 */
[CC--:B------:R-:W-:Y:S01]  /*5df0*/  LEA R10, P0, R5.reuse, R20.reuse, 0x2 ;  /* 0x00000014050a7211 */ /* 0x0c0fe200078010ff */
[----:B------:R3:W-:Y:S03]  /*5e00*/  REDG.E.ADD.F32.FTZ.RN.STRONG.GPU desc[UR6][R6.64], R19 ;  /* 0x00000013060079a6 */ /* 0x0007e6000c10f386 */
[-C--:B------:R-:W-:Y:S01]  /*5e10*/  LEA.HI.X.SX32 R11, R5, R21.reuse, 0x2, P0 ;  /* 0x00000015050b7211 */ /* 0x080fe200000f16ff */
[----:B------:R-:W-:Y:S01]  /*5e20*/  REDG.E.ADD.F32.FTZ.RN.STRONG.GPU desc[UR6][R16.64], R12 ;  /* 0x0000000c100079a6 */ /* 0x000fe2000c10f386 */
[----:B------:R-:W-:Y:S03]  /*5e30*/  VIADD R5, R249, 0x40 ;  /* 0x00000040f9057836 */ /* 0x000fe60000000000 */
[----:B------:R4:W-:Y:S04]  /*5e40*/  REDG.E.ADD.F32.FTZ.RN.STRONG.GPU desc[UR6][R10.64], R13 ;  /* 0x0000000d0a0079a6 */ /* 0x0009e8000c10f386 */
[----:B------:R-:W-:Y:S01]  /*5e50*/  LDSM.16.MT88.4 R16, [R0+0x2000] ;  /* 0x002000000010783b */ /* 0x000fe20000004200 */
[-C--:B--2---:R-:W-:Y:S01]  /*5e60*/  LEA R8, P1, R4, R20.reuse, 0x2 ;  /* 0x0000001404087211 */ /* 0x084fe200078210ff */
[----:B---3--:R-:W-:Y:S03]  /*5e70*/  IMAD.IADD R7, R248, 0x1, R4 ;  /* 0x00000001f8077824 */ /* 0x008fe600078e0204 */
[-C--:B------:R-:W-:Y:S02]  /*5e80*/  LEA.HI.X.SX32 R9, R4, R21.reuse, 0x2, P1 ;  /* 0x0000001504097211 */ /* 0x080fe400008f16ff */
[CC--:B------:R-:W-:Y:S03]  /*5e90*/  LEA R6, P0, R7.reuse, R20.reuse, 0x2 ;  /* 0x0000001407067211 */ /* 0x0c0fe600078010ff */
[----:B------:R2:W-:Y:S01]  /*5ea0*/  REDG.E.ADD.F32.FTZ.RN.STRONG.GPU desc[UR6][R8.64], R14 ;  /* 0x0000000e080079a6 */ /* 0x0005e2000c10f386 */
[C---:B----4-:R-:W-:Y:S01]  /*5eb0*/  IMAD.IADD R10, R248.reuse, 0x1, R5 ;  /* 0x00000001f80a7824 */ /* 0x050fe200078e0205 */
[-C--:B------:R-:W-:Y:S03]  /*5ec0*/  LEA.HI.X.SX32 R7, R7, R21.reuse, 0x2, P0 ;  /* 0x0000001507077211 */ /* 0x080fe600000f16ff */
[C---:B------:R-:W-:Y:S02]  /*5ed0*/  IMAD.IADD R4, R248.reuse, 0x1, R10 ;  /* 0x00000001f8047824 */ /* 0x040fe400078e020a */
[----:B------:R3:W-:Y:S04]  /*5ee0*/  REDG.E.ADD.F32.FTZ.RN.STRONG.GPU desc[UR6][R6.64], R15 ;  /* 0x0000000f060079a6 */ /* 0x0007e8000c10f386 */
[----:B------:R-:W-:Y:S04]  /*5ef0*/  REDG.E.ADD.F32.FTZ.RN.STRONG.GPU desc[UR6][R20.64+0x100], R68 ;  /* 0x00010044140079a6 */ /* 0x000fe8000c10f386 */
[----:B------:R-:W-:Y:S01]  /*5f00*/  REDG.E.ADD.F32.FTZ.RN.STRONG.GPU desc[UR6][R250.64+0x100], R69 ;  /* 0x00010045fa0079a6 */ /* 0x000fe2000c10f386 */
[CC--:B--2---:R-:W-:Y:S04]  /*5f10*/  LEA R8, P0, R5.reuse, R20.reuse, 0x2 ;  /* 0x0000001405087211 */ /* 0x0c4fe800078010ff */
[-C--:B------:R-:W-:Y:S01]  /*5f20*/  LEA.HI.X.SX32 R9, R5, R21.reuse, 0x2, P0 ;  /* 0x0000001505097211 */ /* 0x080fe200000f16ff */
[----:B------:R-:W-:Y:S01]  /*5f30*/  IMAD.IADD R5, R248, 0x1, R4 ;  /* 0x00000001f8057824 */ /* 0x000fe200078e0204 */
[-C--:B------:R-:W-:Y:S02]  /*5f40*/  LEA R12, P0, R4, R20.reuse, 0x2 ;  /* 0x00000014040c7211 */ /* 0x080fe400078010ff */
[-C--:B---3--:R-:W-:Y:S01]  /*5f50*/  LEA R6, P1, R10, R20.reuse, 0x2 ;  /* 0x000000140a067211 */ /* 0x088fe200078210ff */
        /* <DEDUP_REMOVED lines=77> */
[----:B------:R-:W-:Y:S04]  /*6430*/  REDG.E.ADD.F32.FTZ.RN.STRONG.GPU desc[UR6][R20.64+0x280], R96 ;  /* 0x00028060140079a6 */ /* 0x000fe8000c10f386 */
[----:B------:R-:W-:Y:S04]  /*6440*/  REDG.E.ADD.F32.FTZ.RN.STRONG.GPU desc[UR6][R250.64+0x280], R97 ;  /* 0x00028061fa0079a6 */ /* 0x000fe8000c10f386 */
[----:B------:R-:W-:Y:S01]  /*6450*/  LDSM.16.MT88.4 R88, [R0+0x4800] ;  /* 0x004800000058783b */ /* 0x000fe20000004200 */
[C---:B--2---:R-:W-:Y:S01]  /*6460*/  IMAD.IADD R6, R248.reuse, 0x1, R4 ;  /* 0x00000001f8067824 */ /* 0x044fe200078e0204 */
[CC--:B---3--:R-:W-:Y:S03]  /*6470*/  LEA R8, P0, R249.reuse, R20.reuse, 0x2 ;  /* 0x00000014f9087211 */ /* 0x0c8fe600078010ff */
[C---:B------:R-:W-:Y:S01]  /*6480*/  IMAD.IADD R5, R248.reuse, 0x1, R6 ;  /* 0x00000001f8057824 */ /* 0x040fe200078e0206 */
[-C--:B------:R-:W-:Y:S03]  /*6490*/  LEA.HI.X.SX32 R9, R249, R21.reuse, 0x2, P0 ;  /* 0x00000015f9097211 */ /* 0x080fe600000f16ff */
[----:B------:R-:W-:Y:S01]  /*64a0*/  IMAD.IADD R4, R248, 0x1, R5 ;  /* 0x00000001f8047824 */ /* 0x000fe200078e0205 */
[CC--:B------:R-:W-:Y:S02]  /*64b0*/  LEA R12, P0, R6.reuse, R20.reuse, 0x2 ;  /* 0x00000014060c7211 */ /* 0x0c0fe400078010ff */
        /* <DEDUP_REMOVED lines=81> */
[----:B------:R-:W3:Y:S08]  /*69d0*/  LDC R7, c[0x0][0x244] ;  /* 0x00009100ff077b82 */ /* 0x000ef00000000800 */
[----:B------:R-:W-:Y:S01]  /*69e0*/  BAR.SYNC.DEFER_BLOCKING 0x0 ;  /* 0x0000000000007b1d */ /* 0x000fe20000010000 */
        /* <DEDUP_REMOVED lines=9> */
[----:B------:R1:W-:Y:S01]  /*6a80*/  LDGSTS.E.BYPASS.LTC128B.128 [R247], desc[UR6][R8.64] ;  /* 0x0000000008f77fae */ /* 0x0003e2000b901d46 */
        /* <DEDUP_REMOVED lines=8> */
.L_x_63:
[----:B------:R-:W-:Y:S02]  /*6b10*/  UISETP.GT.AND UP0, UPT, UR5, UR15, UPT ;  /* 0x0000000f0500728c */ /* 0x000fe4000bf04270 */
[----:B------:R-:W-:Y:S04]  /*6b20*/  UIADD3 UR5, UR5, -0x1, URZ ;  /* 0xffffffff05057890 */ /* 0x000fe8000fffe03f */
[----:B------:R-:W-:Y:S11]  /*6b30*/  PLOP3.LUT P0, PT, PT, PT, UP0, 0x80, 0x0 ;  /* 0x000000000000781c */ /* 0x000ff60003f0f008 */
[----:B------:R-:W-:Y:S02]  /*6b40*/  @!UPT UIADD3 URZ, URZ, URZ, URZ ;  /* 0x0000003f3f3ff290 */ /* 0x000fe4000fffe03f */
[----:B------:R-:W-:Y:S05]  /*6b50*/  @P0 BRA `(.L_x_64) ;  /* 0xffffffcc00580947 */ /* 0x000fea000383ffff */
[----:B------:R-:W2:Y:S01]  /*6b60*/  LDL R73, [R1+0x68] ;  /* 0x0000680001497983 */ /* 0x000ea20000100800 */
[----:B------:R-:W-:-:S03]  /*6b70*/  ULDC UR5, c[0x0][0x390] ;  /* 0x0000e40000057ab9 */ /* 0x000fc60000000800 */
[----:B------:R-:W3:Y:S01]  /*6b80*/  LDL R72, [R1+0x6c] ;  /* 0x00006c0001487983 */ /* 0x000ee20000100800 */
        /* <DEDUP_REMOVED lines=61> */
[----:B-1----:R-:W-:Y:S01]  /*6f60*/  FMUL.FTZ R9, R137, UR5 ;  /* 0x0000000589097c20 */ /* 0x002fe20008410000 */
        /* <DEDUP_REMOVED lines=11> */
[----:B------:R-:W-:Y:S01]  /*7020*/  F2FP.BF16.F32.PACK_AB R6, R6, R146 ;  /* 0x000000920606723e */ /* 0x000fe200000010ff */
[----:B------:R-:W-:Y:S01]  /*7030*/  USHF.L.U32 UR19, UR22, 0x6, URZ ;  /* 0x0000000616137899 */ /* 0x000fe2000800063f */
[----:B------:R-:W-:-:S02]  /*7040*/  F2FP.BF16.F32.PACK_AB R9, R9, R136 ;  /* 0x000000880909723e */ /* 0x000fc400000010ff */
        /* <DEDUP_REMOVED lines=32> */
[----:B---3--:R-:W-:Y:S04]  /*7250*/  STS [R72], R23 ;  /* 0x0000001748007388 */ /* 0x008fe80000000800 */
        /* <DEDUP_REMOVED lines=32> */
[----:B-1----:R-:W2:Y:S03]  /*7460*/  S2R R6, SR_TID.X ;  /* 0x0000000000067919 */ /* 0x002ea60000002100 */
        /* <DEDUP_REMOVED lines=8> */
[----:B--2---:R-:W-:-:S03]  /*74f0*/  SHF.R.S32.HI R5, RZ, 0x1f, R6 ;  /* 0x0000001fff057819 */ /* 0x004fc60000011406 */
[----:B------:R3:W-:Y:S04]  /*7500*/  STS [R72+0xa400], R66 ;  /* 0x00a4004248007388 */ /* 0x0007e80000000800 */
[----:B------:R3:W-:Y:S04]  /*7510*/  STS [R73+0xb000], R56 ;  /* 0x00b0003849007388 */ /* 0x0007e80000000800 */
[----:B------:R3:W-:Y:S04]  /*7520*/  STS [R73+0xb400], R58 ;  /* 0x00b4003a49007388 */ /* 0x0007e80000000800 */
[----:B------:R3:W-:Y:S04]  /*7530*/  STS [R72+0xb000], R60 ;  /* 0x00b0003c48007388 */ /* 0x0007e80000000800 */
        /* <DEDUP_REMOVED lines=15> */
.L_x_65:
[----:B------:R-:W-:Y:S01]  /*7630*/  @UP0 UIADD3 UR5, UR17, UR30, URZ ;  /* 0x0000001e11050290 */ /* 0x000fe2000fffe03f */
[----:B------:R-:W-:Y:S01]  /*7640*/  LEA.HI R5, R5, R6, RZ, 0x3 ;  /* 0x0000000605057211 */ /* 0x000fe200078f18ff */
[----:B------:R-:W-:Y:S02]  /*7650*/  @UP0 ULDC.64 UR12, c[0x0][0x458] ;  /* 0x00011600000c0ab9 */ /* 0x000fe40000000a00 */
[----:B------:R-:W-:Y:S01]  /*7660*/  @UP0 UIMAD.WIDE.U32 UR14, UR5, UR12, URZ ;  /* 0x0000000c050e02a5 */ /* 0x000fe2000f8e003f */
[----:B---3--:R-:W-:Y:S01]  /*7670*/  LOP3.LUT R4, R5, 0xfffffff8, RZ, 0xc0, !PT ;  /* 0xfffffff805047812 */ /* 0x008fe200078ec0ff */
[----:B------:R-:W-:-:S04]  /*7680*/  @UP0 UIMAD UR5, UR5, UR13, URZ ;  /* 0x0000000d050502a4 */ /* 0x000fc8000f8e023f */
[----:B------:R-:W-:Y:S01]  /*7690*/  @UP0 UIADD3 UR18, UR15, UR5, URZ ;  /* 0x000000050f120290 */ /* 0x000fe2000fffe03f */
[----:B------:R-:W-:Y:S01]  /*76a0*/  IMAD.IADD R4, R6, 0x1, -R4 ;  /* 0x0000000106047824 */ /* 0x000fe200078e0a04 */
[----:B------:R-:W-:Y:S01]  /*76b0*/  @UP0 UMOV UR16, UR14 ;  /* 0x0000000e00100c82 */ /* 0x000fe20008000000 */
[----:B------:R-:W-:Y:S09]  /*76c0*/  @P0 BRA `(.L_x_66) ;  /* 0x0000000000340947 */ /* 0x000ff20003800000 */
[----:B------:R-:W-:Y:S01]  /*76d0*/  USHF.R.S32.HI UR5, URZ, 0x1f, UR17 ;  /* 0x0000001f3f057899 */ /* 0x000fe20008011411 */
[----:B------:R-:W-:Y:S01]  /*76e0*/  ULDC.64 UR12, c[0x0][0x458] ;  /* 0x00011600000c7ab9 */ /* 0x000fe20000000a00 */
[----:B------:R-:W-:Y:S02]  /*76f0*/  USHF.R.S32.HI UR9, URZ, 0x1f, UR47 ;  /* 0x0000001f3f097899 */ /* 0x000fe4000801142f */
        /* <DEDUP_REMOVED lines=10> */
.L_x_66:
[----:B------:R-:W-:Y:S01]  /*77a0*/  BAR.SYNC.DEFER_BLOCKING 0x0 ;  /* 0x0000000000007b1d */ /* 0x000fe20000010000 */
[----:B------:R-:W-:Y:S01]  /*77b0*/  IMAD.SHL.U32 R8, R4, 0x8, RZ ;  /* 0x0000000804087824 */ /* 0x000fe200078e00ff */
[----:B------:R-:W-:Y:S01]  /*77c0*/  USHF.R.S32.HI UR5, URZ, 0x1f, UR19 ;  /* 0x0000001f3f057899 */ /* 0x000fe20008011413 */
[----:B------:R-:W-:Y:S01]  /*77d0*/  IMAD.U32 R6, RZ, RZ, UR10 ;  /* 0x0000000aff067e24 */ /* 0x000fe2000f8e00ff */
[----:B------:R-:W-:Y:S01]  /*77e0*/  UIMAD UR8, UR22, -0x40, UR8 ;  /* 0xffffffc0160878a4 */ /* 0x000fe2000f8e0208 */
[----:B------:R-:W-:Y:S01]  /*77f0*/  SHF.R.S32.HI R4, RZ, 0x3, R5 ;  /* 0x00000003ff047819 */ /* 0x000fe20000011405 */
[----:B------:R-:W-:Y:S01]  /*7800*/  UIMAD UR9, UR5, UR10, URZ ;  /* 0x0000000a050972a4 */ /* 0x000fe2000f8e023f */
[--C-:B------:R-:W-:Y:S01]  /*7810*/  SHF.R.S32.HI R9, RZ, 0x1f, R8.reuse ;  /* 0x0000001fff097819 */ /* 0x100fe20000011408 */
[----:B------:R-:W-:Y:S01]  /*7820*/  USHF.R.S32.HI UR17, URZ, 0x1f, UR57 ;  /* 0x0000001f3f117899 */ /* 0x000fe20008011439 */
[C---:B------:R-:W-:Y:S01]  /*7830*/  IADD3 R10, R4.reuse, 0x20, RZ ;  /* 0x00000020040a7810 */ /* 0x040fe20007ffe0ff */
[----:B------:R-:W-:Y:S01]  /*7840*/  UIMAD UR9, UR19, UR11, UR9 ;  /* 0x0000000b130972a4 */ /* 0x000fe2000f8e0209 */
[----:B------:R-:W-:Y:S01]  /*7850*/  ISETP.GE.AND P2, PT, R4, UR8, PT ;  /* 0x0000000804007c0c */ /* 0x000fe2000bf46270 */
[----:B------:R-:W-:Y:S01]  /*7860*/  IMAD.WIDE.U32 R6, R6, UR19, R8 ;  /* 0x0000001306067c25 */ /* 0x000fe2000f8e0008 */
[----:B------:R-:W-:Y:S01]  /*7870*/  ULDC.64 UR14, c[0x0][0x468] ;  /* 0x00011a00000e7ab9 */ /* 0x000fe20000000a00 */
[----:B------:R-:W-:Y:S01]  /*7880*/  ISETP.GE.AND P1, PT, R10, UR8, PT ;  /* 0x000000080a007c0c */ /* 0x000fe2000bf26270 */
[----:B------:R-:W-:Y:S01]  /*7890*/  BSSY B0, `(.L_x_67) ;  /* 0x0000020000007945 */ /* 0x000fe20003800000 */
[----:B------:R-:W-:Y:S01]  /*78a0*/  IMAD.U32 R5, RZ, RZ, UR9 ;  /* 0x00000009ff057e24 */ /* 0x000fe2000f8e00ff */
[----:B------:R-:W-:Y:S01]  /*78b0*/  IADD3 R6, P0, R6, UR20, RZ ;  /* 0x0000001406067c10 */ /* 0x000fe2000ff1e0ff */
[----:B------:R-:W-:Y:S01]  /*78c0*/  UIMAD UR9, UR17, UR14, URZ ;  /* 0x0000000e110972a4 */ /* 0x000fe2000f8e023f */
[----:B------:R-:W-:-:S02]  /*78d0*/  SHF.R.S32.HI R52, RZ, 0x1f, R4 ;  /* 0x0000001fff347819 */ /* 0x000fc40000011404 */
[----:B------:R-:W-:Y:S01]  /*78e0*/  IADD3.X R7, R7, UR21, R5, P0, !PT ;  /* 0x0000001507077c10 */ /* 0x000fe200087fe405 */
[----:B------:R-:W-:Y:S01]  /*78f0*/  IMAD.U32 R5, RZ, RZ, UR14 ;  /* 0x0000000eff057e24 */ /* 0x000fe2000f8e00ff */
[----:B------:R-:W-:Y:S01]  /*7900*/  UIMAD UR15, UR57, UR15, UR9 ;  /* 0x0000000f390f72a4 */ /* 0x000fe2000f8e0209 */
[----:B------:R1:W2:Y:S02]  /*7910*/  LDS.128 R36, [R247+0xd000] ;  /* 0x00d00000f7247984 */ /* 0x0002a40000000c00 */
[----:B------:R-:W-:Y:S02]  /*7920*/  IMAD.WIDE.U32 R10, R5, UR57, R6 ;  /* 0x00000039050a7c25 */ /* 0x000fe4000f8e0006 */
[----:B------:R1:W3:Y:S03]  /*7930*/  LDS.128 R32, [R247+0xf000] ;  /* 0x00f00000f7207984 */ /* 0x0002e60000000c00 */
[----:B------:R-:W-:Y:S01]  /*7940*/  IADD3 R14, R11, UR15, RZ ;  /* 0x0000000f0b0e7c10 */ /* 0x000fe2000fffe0ff */
[----:B------:R1:W4:Y:S04]  /*7950*/  LDS.128 R28, [R247+0x11000] ;  /* 0x01100000f71c7984 */ /* 0x0003280000000c00 */
[----:B------:R1:W1:Y:S04]  /*7960*/  LDS.128 R48, [R247+0x13000] ;  /* 0x01300000f7307984 */ /* 0x0002680000000c00 */
[----:B------:R1:W1:Y:S04]  /*7970*/  LDS.128 R44, [R247+0x15000] ;  /* 0x01500000f72c7984 */ /* 0x0002680000000c00 */
[----:B------:R1:W1:Y:S01]  /*7980*/  LDS.128 R40, [R247+0x17000] ;  /* 0x01700000f7287984 */ /* 0x0002620000000c00 */
[----:B------:R-:W-:Y:S05]  /*7990*/  @P2 BRA `(.L_x_68) ;  /* 0x00000000003c2947 */ /* 0x000fea0003800000 */
[----:B------:R-:W5:Y:S01]  /*79a0*/  LDS.128 R20, [R247+0xe000] ;  /* 0x00e00000f7147984 */ /* 0x000f620000000c00 */
[----:B------:R-:W-:Y:S01]  /*79b0*/  MOV R6, R10 ;  /* 0x0000000a00067202 */ /* 0x000fe20000000f00 */
[----:B------:R-:W-:Y:S01]  /*79c0*/  IMAD R5, R52, UR10, RZ ;  /* 0x0000000a34057c24 */ /* 0x000fe2000f8e02ff */
[----:B------:R-:W-:Y:S01]  /*79d0*/  MOV R7, R14 ;  /* 0x0000000e00077202 */ /* 0x000fe20000000f00 */
[----:B------:R-:W2:Y:S01]  /*79e0*/  LDS.128 R16, [R247+0xc000] ;  /* 0x00c00000f7107984 */ /* 0x000ea20000000c00 */
[----:B------:R-:W-:Y:S01]  /*79f0*/  ULDC.64 UR14, c[0x0][0x3f0] ;  /* 0x0000fc00000e7ab9 */ /* 0x000fe20000000a00 */
[C---:B------:R-:W-:Y:S02]  /*7a00*/  IMAD R5, R4.reuse, UR11, R5 ;  /* 0x0000000b04057c24 */ /* 0x040fe4000f8e0205 */
[----:B------:R-:W3:Y:S01]  /*7a10*/  LDS.128 R24, [R247+0x10000] ;  /* 0x01000000f7187984 */ /* 0x000ee20000000c00 */
[----:B------:R-:W-:-:S05]  /*7a20*/  IMAD.WIDE.U32 R12, R4, UR10, R6 ;  /* 0x0000000a040c7c25 */ /* 0x000fca000f8e0006 */
[----:B------:R-:W-:Y:S02]  /*7a30*/  IADD3 R5, R5, R13, RZ ;  /* 0x0000000d05057210 */ /* 0x000fe40007ffe0ff */
[----:B------:R-:W-:-:S04]  /*7a40*/  LEA R6, P0, R12, UR14, 0x1 ;  /* 0x0000000e0c067c11 */ /* 0x000fc8000f8008ff */
[----:B------:R-:W-:-:S05]  /*7a50*/  LEA.HI.X R7, R12, UR15, R5, 0x1, P0 ;  /* 0x0000000f0c077c11 */ /* 0x000fca00080f0c05 */
[----:B-----5:R1:W-:Y:S04]  /*7a60*/  STG.E.128 desc[UR6][R6.64+0x80], R20 ;  /* 0x0000801406007986 */ /* 0x0203e8000c101d06 */
[----:B--2---:R2:W-:Y:S04]  /*7a70*/  STG.E.128 desc[UR6][R6.64], R16 ;  /* 0x0000001006007986 */ /* 0x0045e8000c101d06 */
[----:B---3--:R2:W-:Y:S02]  /*7a80*/  STG.E.128 desc[UR6][R6.64+0x100], R24 ;  /* 0x0001001806007986 */ /* 0x0085e4000c101d06 */
.L_x_68:
[----:B------:R-:W-:Y:S05]  /*7a90*/  BSYNC B0 ;  /* 0x0000000000007941 */ /* 0x000fea0003800000 */
.L_x_67:
[----:B------:R-:W-:Y:S04]  /*7aa0*/  BSSY B0, `(.L_x_69) ;  /* 0x0000010000007945 */ /* 0x000fe80003800000 */
[----:B------:R-:W-:Y:S05]  /*7ab0*/  @P1 BRA `(.L_x_70) ;  /* 0x0000000000381947 */ /* 0x000fea0003800000 */
[----:B------:R-:W-:Y:S01]  /*7ac0*/  IADD3 R5, P0, R4, 0x20, RZ ;  /* 0x0000002004057810 */ /* 0x000fe20007f1e0ff */
[----:B------:R-:W-:Y:S01]  /*7ad0*/  ULDC.64 UR8, c[0x0][0x3f0] ;  /* 0x0000fc0000087ab9 */ /* 0x000fe20000000a00 */
[----:B-12---:R-:W-:-:S03]  /*7ae0*/  MOV R7, R14 ;  /* 0x0000000e00077202 */ /* 0x006fc60000000f00 */
[----:B------:R-:W-:-:S04]  /*7af0*/  IMAD.X R6, RZ, RZ, R52, P0 ;  /* 0x000000ffff067224 */ /* 0x000fc800000e0634 */
[----:B------:R-:W-:Y:S02]  /*7b00*/  IMAD R12, R6, UR10, RZ ;  /* 0x0000000a060c7c24 */ /* 0x000fe4000f8e02ff */
[----:B------:R-:W-:-:S04]  /*7b10*/  IMAD.MOV.U32 R6, RZ, RZ, R10 ;  /* 0x000000ffff067224 */ /* 0x000fc800078e000a */
[----:B------:R-:W-:-:S04]  /*7b20*/  IMAD.WIDE.U32 R10, R5, UR10, R6 ;  /* 0x0000000a050a7c25 */ /* 0x000fc8000f8e0006 */
[----:B------:R-:W-:Y:S01]  /*7b30*/  IMAD R5, R5, UR11, R12 ;  /* 0x0000000b05057c24 */ /* 0x000fe2000f8e020c */
[----:B------:R-:W-:-:S04]  /*7b40*/  LEA R6, P0, R10, UR8, 0x1 ;  /* 0x000000080a067c11 */ /* 0x000fc8000f8008ff */
[----:B------:R-:W-:-:S04]  /*7b50*/  IADD3 R5, R5, R11, RZ ;  /* 0x0000000b05057210 */ /* 0x000fc80007ffe0ff */
[----:B------:R-:W-:-:S05]  /*7b60*/  LEA.HI.X R7, R10, UR9, R5, 0x1, P0 ;  /* 0x000000090a077c11 */ /* 0x000fca00080f0c05 */
[----:B------:R1:W-:Y:S04]  /*7b70*/  STG.E.128 desc[UR6][R6.64], R36 ;  /* 0x0000002406007986 */ /* 0x0003e8000c101d06 */
[----:B---3--:R1:W-:Y:S04]  /*7b80*/  STG.E.128 desc[UR6][R6.64+0x80], R32 ;  /* 0x0000802006007986 */ /* 0x0083e8000c101d06 */
[----:B----4-:R1:W-:Y:S02]  /*7b90*/  STG.E.128 desc[UR6][R6.64+0x100], R28 ;  /* 0x0001001c06007986 */ /* 0x0103e4000c101d06 */
.L_x_70:
[----:B------:R-:W-:Y:S05]  /*7ba0*/  BSYNC B0 ;  /* 0x0000000000007941 */ /* 0x000fea0003800000 */
.L_x_69:
[----:B-1----:R1:W1:Y:S01]  /*7bb0*/  LDS.128 R20, [R247+0x12000] ;  /* 0x01200000f7147984 */ /* 0x0022620000000c00 */
[----:B------:R-:W-:Y:S01]  /*7bc0*/  UIMAD UR5, UR5, UR12, URZ ;  /* 0x0000000c050572a4 */ /* 0x000fe2000f8e023f */
[----:B--2---:R-:W-:Y:S01]  /*7bd0*/  IMAD.U32 R6, RZ, RZ, UR12 ;  /* 0x0000000cff067e24 */ /* 0x004fe2000f8e00ff */
[----:B------:R-:W-:Y:S01]  /*7be0*/  USHF.R.S32.HI UR10, URZ, 0x1f, UR57 ;  /* 0x0000001f3f0a7899 */ /* 0x000fe20008011439 */
[----:B------:R2:W1:Y:S01]  /*7bf0*/  LDS.128 R16, [R247+0x14000] ;  /* 0x01400000f7107984 */ /* 0x0004620000000c00 */
[----:B------:R-:W-:Y:S01]  /*7c00*/  UIMAD UR5, UR19, UR13, UR5 ;  /* 0x0000000d130572a4 */ /* 0x000fe2000f8e0205 */
[----:B------:R-:W-:Y:S01]  /*7c10*/  IMAD.WIDE.U32 R6, R6, UR19, R8 ;  /* 0x0000001306067c25 */ /* 0x000fe2000f8e0008 */
[----:B------:R-:W-:Y:S01]  /*7c20*/  ULDC.64 UR8, c[0x0][0x470] ;  /* 0x00011c0000087ab9 */ /* 0x000fe20000000a00 */
[----:B------:R2:W1:Y:S01]  /*7c30*/  LDS.128 R12, [R247+0x16000] ;  /* 0x01600000f70c7984 */ /* 0x0004620000000c00 */
[----:B------:R-:W-:Y:S02]  /*7c40*/  BSSY B0, `(.L_x_71) ;  /* 0x0000016000007945 */ /* 0x000fe40003800000 */
        /* <DEDUP_REMOVED lines=18> */
[----:B-1----:R1:W-:Y:S04]  /*7d70*/  STG.E.128 desc[UR6][R6.64], R20 ;  /* 0x0000001406007986 */ /* 0x0023e8000c101d06 */
[----:B------:R1:W-:Y:S04]  /*7d80*/  STG.E.128 desc[UR6][R6.64+0x80], R16 ;  /* 0x0000801006007986 */ /* 0x0003e8000c101d06 */
[----:B------:R1:W-:Y:S02]  /*7d90*/  STG.E.128 desc[UR6][R6.64+0x100], R12 ;  /* 0x0001000c06007986 */ /* 0x0003e4000c101d06 */
.L_x_72:
[----:B------:R-:W-:Y:S05]  /*7da0*/  BSYNC B0 ;  /* 0x0000000000007941 */ /* 0x000fea0003800000 */
.L_x_71:
[----:B------:R-:W-:Y:S05]  /*7db0*/  @P1 BRA `(.L_x_61) ;  /* 0x0000000000381947 */ /* 0x000fea0003800000 */
[----:B------:R-:W-:Y:S01]  /*7dc0*/  IADD3 R4, P0, R4, 0x20, RZ ;  /* 0x0000002004047810 */ /* 0x000fe20007f1e0ff */
[----:B------:R-:W-:Y:S01]  /*7dd0*/  ULDC.64 UR8, c[0x0][0x3f8] ;  /* 0x0000fe0000087ab9 */ /* 0x000fe20000000a00 */
[----:B-1----:R-:W-:-:S03]  /*7de0*/  MOV R7, R5 ;  /* 0x0000000500077202 */ /* 0x002fc60000000f00 */
        /* <DEDUP_REMOVED lines=8> */
[----:B------:R1:W-:Y:S04]  /*7e70*/  STG.E.128 desc[UR6][R4.64], R48 ;  /* 0x0000003004007986 */ /* 0x0003e8000c101d06 */
[----:B------:R1:W-:Y:S04]  /*7e80*/  STG.E.128 desc[UR6][R4.64+0x80], R44 ;  /* 0x0000802c04007986 */ /* 0x0003e8000c101d06 */
[----:B------:R1:W-:Y:S02]  /*7e90*/  STG.E.128 desc[UR6][R4.64+0x100], R40 ;  /* 0x0001002804007986 */ /* 0x0003e4000c101d06 */
.L_x_61:
[----:B------:R-:W-:Y:S05]  /*7ea0*/  BSYNC B1 ;  /* 0x0000000000017941 */ /* 0x000fea0003800000 */
.L_x_47:
        /* <DEDUP_REMOVED lines=8> */
.L_x_73:
[----:B------:R-:W-:Y:S05]  /*7f30*/  EXIT ;  /* 0x000000000000794d */ /* 0x000fea0003800000 */
.L_x_75:
        /* <DEDUP_REMOVED lines=12> */
.L_x_803:


//--------------------- .text._ZN5flash44flash_bwd_dq_dk_dv_loop_seqk_parallel_kernelI23Flash_bwd_kernel_traitsILi192ELi64ELi64ELi8ELi4ELi2ELi2ELb1ELb1EN7cutlass10bfloat16_tE19Flash_kernel_traitsILi192ELi64ELi64ELi8ES3_EELb0ELb1ELb0ELb1ELb0ELb0ELb0EEEvNS_16Flash_bwd_paramsE --------------------------
	.section	.text._ZN5flash44flash_bwd_dq_dk_dv_loop_seqk_parallel_kernelI23Flash_bwd_kernel_traitsILi192ELi64ELi64ELi8ELi4ELi2ELi2ELb1ELb1EN7cutlass10bfloat16_tE19Flash_kernel_traitsILi192ELi64ELi64ELi8ES3_EELb0ELb1ELb0ELb1ELb0ELb0ELb0EEEvNS_16Flash_bwd_paramsE,"ax",@progbits
	.align	128
        .global         _ZN5flash44flash_bwd_dq_dk_dv_loop_seqk_parallel_kernelI23Flash_bwd_kernel_traitsILi192ELi64ELi64ELi8ELi4ELi2ELi2ELb1ELb1EN7cutlass10bfloat16_tE19Flash_kernel_traitsILi192ELi64ELi64ELi8ES3_EELb0ELb1ELb0ELb1ELb0ELb0ELb0EEEvNS_16Flash_bwd_paramsE
        .type           _ZN5flash44flash_bwd_dq_dk_dv_loop_seqk_parallel_kernelI23Flash_bwd_kernel_traitsILi192ELi64ELi64ELi8ELi4ELi2ELi2ELb1ELb1EN7cutlass10bfloat16_tE19Flash_kernel_traitsILi192ELi64ELi64ELi8ES3_EELb0ELb1ELb0ELb1ELb0ELb0ELb0EEEvNS_16Flash_bwd_paramsE,@function
        .size           _ZN5flash44flash_bwd_dq_dk_dv_loop_seqk_parallel_kernelI23Flash_bwd_kernel_traitsILi192ELi64ELi64ELi8ELi4ELi2ELi2ELb1ELb1EN7cutlass10bfloat16_tE19Flash_kernel_traitsILi192ELi64ELi64ELi8ES3_EELb0ELb1ELb0ELb1ELb0ELb0ELb0EEEvNS_16Flash_bwd_paramsE,(.L_x_804 - _ZN5flash44flash_bwd_dq_dk_dv_loop_seqk_parallel_kernelI23Flash_bwd_kernel_traitsILi192ELi64ELi64ELi8ELi4ELi2ELi2ELb1ELb1EN7cutlass10bfloat16_tE19Flash_kernel_traitsILi192ELi64ELi64ELi8ES3_EELb0ELb1ELb0ELb1ELb0ELb0ELb0EEEvNS_16Flash_bwd_paramsE)
        .other          _ZN5flash44flash_bwd_dq_dk_dv_loop_seqk_parallel_kernelI23Flash_bwd_kernel_traitsILi192ELi64ELi64ELi8ELi4ELi2ELi2ELb1ELb1EN7cutlass10bfloat16_tE19Flash_kernel_traitsILi192ELi64ELi64ELi8ES3_EELb0ELb1ELb0ELb1ELb0ELb0ELb0EEEvNS_16Flash_bwd_paramsE,@"STO_CUDA_ENTRY STV_DEFAULT"
_ZN5flash44flash_bwd_dq_dk_dv_loop_seqk_parallel_kernelI23Flash_bwd_kernel_traitsILi192ELi64ELi64ELi8ELi4ELi2ELi2ELb1ELb1EN7cutlass10bfloat16_tE19Flash_kernel_traitsILi192ELi64ELi64ELi8ES3_EELb0ELb1ELb0ELb1ELb0ELb0ELb0EEEvNS_16Flash_bwd_paramsE:
.text._ZN5flash44flash_bwd_dq_dk_dv_loop_seqk_parallel_kernelI23Flash_bwd_kernel_traitsILi192ELi64ELi64ELi8ELi4ELi2ELi2ELb1ELb1EN7cutlass10bfloat16_tE19Flash_kernel_traitsILi192ELi64ELi64ELi8ES3_EELb0ELb1ELb0ELb1ELb0ELb0ELb0EEEvNS_16Flash_bwd_paramsE:
        /* <DEDUP_REMOVED lines=24> */
[CC--:B------:R-:W-:Y:S02]  /*0180*/  LEA.HI R10, R2.reuse, R8.reuse, RZ, 0x3 ;  /* 0x00000008020a7211 */ /* 0x0c0fe400078f18ff */
[CC--:B------:R-:W-:Y:S02]  /*0190*/  LEA.HI R3, R2.reuse, R8.reuse, RZ, 0x4 ;  /* 0x0000000802037211 */ /* 0x0c0fe400078f20ff */
[CC--:B------:R-:W-:Y:S02]  /*01a0*/  LEA.HI R14, R2.reuse, R8.reuse, RZ, 0x7 ;  /* 0x00000008020e7211 */ /* 0x0c0fe400078f38ff */
[CC--:B------:R-:W-:Y:S02]  /*01b0*/  LEA.HI R17, R2.reuse, R8.reuse, RZ, 0x6 ;  /* 0x0000000802117211 */ /* 0x0c0fe400078f30ff */
[----:B------:R-:W-:-:S02]  /*01c0*/  LEA.HI R2, R2, R8, RZ, 0x2 ;  /* 0x0000000802027211 */ /* 0x000fc400078f10ff */
[----:B------:R-:W-:Y:S02]  /*01d0*/  LOP3.LUT R6, R10, 0xfffffff8, RZ, 0xc0, !PT ;  /* 0xfffffff80a067812 */ /* 0x000fe400078ec0ff */
[----:B------:R-:W-:Y:S02]  /*01e0*/  LOP3.LUT R5, R3, 0xfffffff0, RZ, 0xc0, !PT ;  /* 0xfffffff003057812 */ /* 0x000fe400078ec0ff */
[----:B------:R-:W-:Y:S01]  /*01f0*/  LOP3.LUT R7, R2, 0x7ffffffc, RZ, 0xc0, !PT ;  /* 0x7ffffffc02077812 */ /* 0x000fe200078ec0ff */
[C---:B------:R-:W-:Y:S01]  /*0200*/  IMAD.IADD R6, R8.reuse, 0x1, -R6 ;  /* 0x0000000108067824 */ /* 0x040fe200078e0a06 */
[--C-:B-1----:R-:W-:Y:S01]  /*0210*/  SHF.R.S32.HI R0, RZ, 0x5, R4.reuse ;  /* 0x00000005ff007819 */ /* 0x102fe20000011404 */
[C---:B------:R-:W-:Y:S01]  /*0220*/  IMAD.IADD R11, R8.reuse, 0x1, -R5 ;  /* 0x00000001080b7824 */ /* 0x040fe200078e0a05 */
[----:B------:R-:W-:Y:S01]  /*0230*/  SHF.R.S32.HI R12, RZ, 0x1f, R4 ;  /* 0x0000001fff0c7819 */ /* 0x000fe20000011404 */
[----:B------:R-:W-:Y:S01]  /*0240*/  IMAD.IADD R19, R8, 0x1, -R7 ;  /* 0x0000000108137824 */ /* 0x000fe200078e0a07 */
[--C-:B------:R-:W-:Y:S01]  /*0250*/  SHF.R.S32.HI R9, RZ, 0x2, R2.reuse ;  /* 0x00000002ff097819 */ /* 0x100fe20000011402 */
[----:B------:R-:W-:Y:S01]  /*0260*/  IMAD.SHL.U32 R20, R6, 0x8, RZ ;  /* 0x0000000806147824 */ /* 0x000fe200078e00ff */
[----:B------:R-:W-:-:S02]  /*0270*/  SHF.R.S32.HI R8, RZ, 0x1f, R2 ;  /* 0x0000001fff087819 */ /* 0x000fc40000011402 */
[-C--:B------:R-:W-:Y:S02]  /*0280*/  LEA.HI R2, R4, R0.reuse, RZ, 0x1 ;  /* 0x0000000004027211 */ /* 0x080fe400078f08ff */
[----:B------:R-:W-:Y:S01]  /*0290*/  SHF.R.S32.HI R7, RZ, 0x4, R3 ;  /* 0x00000004ff077819 */ /* 0x000fe20000011403 */
[----:B------:R-:W-:Y:S01]  /*02a0*/  STL [R1+0x50], R20 ;  /* 0x0000501401007387 */ /* 0x000fe20000100800 */
[----:B------:R-:W-:Y:S02]  /*02b0*/  LEA.HI R5, R12, R0, RZ, 0x2 ;  /* 0x000000000c057211 */ /* 0x000fe400078f10ff */
[----:B------:R-:W-:Y:S02]  /*02c0*/  SHF.R.S32.HI R4, RZ, 0x3, R10 ;  /* 0x00000003ff047819 */ /* 0x000fe4000001140a */
[----:B------:R-:W-:Y:S02]  /*02d0*/  LOP3.LUT R2, R2, 0xfffffffe, RZ, 0xc0, !PT ;  /* 0xfffffffe02027812 */ /* 0x000fe400078ec0ff */
[----:B------:R-:W-:Y:S01]  /*02e0*/  LEA.HI R3, R3, R7, RZ, 0x1 ;  /* 0x0000000703037211 */ /* 0x000fe200078f08ff */
[----:B------:R-:W-:Y:S01]  /*02f0*/  IMAD.SHL.U32 R4, R4, 0x40, RZ ;  /* 0x0000004004047824 */ /* 0x000fe200078e00ff */
[----:B------:R-:W-:Y:S01]  /*0300*/  LOP3.LUT R5, R5, 0xfffffffc, RZ, 0xc0, !PT ;  /* 0xfffffffc05057812 */ /* 0x000fe200078ec0ff */
[----:B------:R-:W-:Y:S01]  /*0310*/  IMAD.IADD R15, R0, 0x1, -R2 ;  /* 0x00000001000f7824 */ /* 0x000fe200078e0a02 */
[----:B------:R-:W-:-:S02]  /*0320*/  LOP3.LUT R3, R3, 0xfffffffe, RZ, 0xc0, !PT ;  /* 0xfffffffe03037812 */ /* 0x000fc400078ec0ff */
[----:B------:R-:W-:Y:S01]  /*0330*/  LEA.HI R2, R8, R9, RZ, 0x3 ;  /* 0x0000000908027211 */ /* 0x000fe200078f18ff */
[----:B------:R-:W-:Y:S01]  /*0340*/  IMAD.IADD R16, R0, 0x1, -R5 ;  /* 0x0000000100107824 */ /* 0x000fe200078e0a05 */
[----:B------:R-:W-:Y:S01]  /*0350*/  LOP3.LUT R0, R4, 0x1c0, RZ, 0xc0, !PT ;  /* 0x000001c004007812 */ /* 0x000fe200078ec0ff */
[----:B------:R-:W-:Y:S01]  /*0360*/  IMAD.IADD R12, R7, 0x1, -R3 ;  /* 0x00000001070c7824 */ /* 0x000fe200078e0a03 */
[----:B------:R-:W-:Y:S02]  /*0370*/  LOP3.LUT R3, R2, 0xfffffff8, RZ, 0xc0, !PT ;  /* 0xfffffff802037812 */ /* 0x000fe400078ec0ff */
[----:B------:R-:W-:Y:S02]  /*0380*/  LOP3.LUT R5, R0, 0x38, R20, 0xf8, !PT ;  /* 0x0000003800057812 */ /* 0x000fe400078ef814 */
[----:B------:R-:W-:Y:S01]  /*0390*/  SHF.R.U32.HI R2, RZ, 0x3, R0 ;  /* 0x00000003ff027819 */ /* 0x000fe20000011600 */
[----:B------:R-:W-:Y:S01]  /*03a0*/  IMAD.SHL.U32 R0, R6, 0x40, RZ ;  /* 0x0000004006007824 */ /* 0x000fe200078e00ff */
[----:B------:R-:W-:Y:S01]  /*03b0*/  SHF.R.S32.HI R8, RZ, 0x7, R14 ;  /* 0x00000007ff087819 */ /* 0x000fe2000001140e */
[----:B------:R-:W-:Y:S01]  /*03c0*/  IMAD.IADD R4, R9, 0x1, -R3 ;  /* 0x0000000109047824 */ /* 0x000fe200078e0a03 */
[----:B------:R-:W-:Y:S01]  /*03d0*/  LOP3.LUT R13, R5, R2, RZ, 0x3c, !PT ;  /* 0x00000002050d7212 */ /* 0x000fe200078e3cff */
[----:B------:R-:W-:Y:S01]  /*03e0*/  IMAD.SHL.U32 R2, R15, 0x10, RZ ;  /* 0x000000100f027824 */ /* 0x000fe200078e00ff */
[----:B------:R-:W-:-:S02]  /*03f0*/  LOP3.LUT R0, R0, 0x1c0, RZ, 0xc0, !PT ;  /* 0x000001c000007812 */ /* 0x000fc400078ec0ff */
[----:B------:R-:W-:Y:S02]  /*0400*/  SHF.R.S32.HI R3, RZ, 0x1f, R11 ;  /* 0x0000001fff037819 */ /* 0x000fe4000001140b */
[----:B------:R-:W-:Y:S02]  /*0410*/  LOP3.LUT R2, R0, 0x10, R2, 0xf8, !PT ;  /* 0x0000001000027812 */ /* 0x000fe400078ef802 */
[C---:B------:R-:W-:Y:S02]  /*0420*/  LOP3.LUT P4, RZ, R6.reuse, 0x4, RZ, 0xc0, !PT ;  /* 0x0000000406ff7812 */ /* 0x040fe4000788c0ff */
[----:B------:R-:W-:Y:S02]  /*0430*/  LOP3.LUT P3, RZ, R6, 0x2, RZ, 0xc0, !PT ;  /* 0x0000000206ff7812 */ /* 0x000fe4000786c0ff */
[----:B------:R-:W-:Y:S01]  /*0440*/  LEA.HI R14, R3, R11, RZ, 0x3 ;  /* 0x0000000b030e7211 */ /* 0x000fe200078f18ff */
[----:B------:R-:W-:Y:S01]  /*0450*/  IMAD.SHL.U32 R3, R12, 0x200, RZ ;  /* 0x000002000c037824 */ /* 0x000fe200078e00ff */
[----:B------:R-:W-:-:S02]  /*0460*/  LOP3.LUT R6, R0, 0x8, R10, 0xf8, !PT ;  /* 0x0000000800067812 */ /* 0x000fc400078ef80a */
[----:B------:R-:W-:Y:S01]  /*0470*/  SHF.R.U32.HI R0, RZ, 0x3, R0 ;  /* 0x00000003ff007819 */ /* 0x000fe20000011600 */
[----:B------:R-:W-:Y:S01]  /*0480*/  IMAD R7, R8, 0x800, R3 ;  /* 0x0000080008077824 */ /* 0x000fe200078e0203 */
[----:B------:R-:W-:Y:S01]  /*0490*/  LOP3.LUT R2, R2, 0x8, R10, 0xf8, !PT ;  /* 0x0000000802027812 */ /* 0x000fe200078ef80a */
[----:B------:R-:W-:Y:S01]  /*04a0*/  IMAD.SHL.U32 R8, R8, 0x20, RZ ;  /* 0x0000002008087824 */ /* 0x000fe200078e00ff */
[----:B------:R-:W-:Y:S02]  /*04b0*/  LOP3.LUT R6, R6, R0, RZ, 0x3c, !PT ;  /* 0x0000000006067212 */ /* 0x000fe400078e3cff */
[----:B------:R-:W-:Y:S02]  /*04c0*/  LOP3.LUT R3, R3, R2, R0, 0xf6, !PT ;  /* 0x0000000203037212 */ /* 0x000fe400078ef600 */
[----:B------:R-:W-:Y:S01]  /*04d0*/  SHF.R.S32.HI R0, RZ, 0x6, R17 ;  /* 0x00000006ff007819 */ /* 0x000fe20000011411 */
[----:B------:R-:W-:Y:S01]  /*04e0*/  IMAD.IADD R18, R7, 0x1, R6 ;  /* 0x0000000107127824 */ /* 0x000fe200078e0206 */
[----:B------:R-:W-:Y:S01]  /*04f0*/  LOP3.LUT R9, R4, 0x1, RZ, 0xc0, !PT ;  /* 0x0000000104097812 */ /* 0x000fe200078ec0ff */
[----:B------:R-:W-:Y:S01]  /*0500*/  IMAD.SHL.U32 R6, R19, 0x2, RZ ;  /* 0x0000000213067824 */ /* 0x000fe200078e00ff */
[----:B------:R-:W-:Y:S01]  /*0510*/  LOP3.LUT R5, R14, 0xfffffff8, RZ, 0xc0, !PT ;  /* 0xfffffff80e057812 */ /* 0x000fe200078ec0ff */
[C---:B------:R-:W-:Y:S01]  /*0520*/  IMAD R17, R0.reuse, 0x200, R13 ;  /* 0x0000020000117824 */ /* 0x040fe200078e020d */
[----:B------:R-:W-:Y:S01]  /*0530*/  ISETP.NE.U32.AND P0, PT, R9, 0x1, PT ;  /* 0x000000010900780c */ /* 0x000fe20003f05070 */
[----:B------:R-:W-:Y:S01]  /*0540*/  IMAD.SHL.U32 R2, R0, 0x8, RZ ;  /* 0x0000000800027824 */ /* 0x000fe200078e00ff */
[----:B------:R-:W-:Y:S01]  /*0550*/  LEA R3, R3, UR5, 0x1 ;  /* 0x0000000503037c11 */ /* 0x000fe2000f8e08ff */
[C---:B------:R-:W-:Y:S01]  /*0560*/  IMAD.SHL.U32 R0, R4.reuse, 0x40, RZ ;  /* 0x0000004004007824 */ /* 0x040fe200078e00ff */
[----:B------:R-:W-:Y:S01]  /*0570*/  R2P PR, R4, 0x6 ;  /* 0x0000000604007804 */ /* 0x000fe20000000000 */
[----:B------:R-:W-:Y:S01]  /*0580*/  IMAD.IADD R5, R11, 0x1, -R5 ;  /* 0x000000010b057824 */ /* 0x000fe200078e0a05 */
[----:B------:R-:W-:Y:S01]  /*0590*/  LOP3.LUT R2, R2, 0x18, RZ, 0xc0, !PT ;  /* 0x0000001802027812 */ /* 0x000fe200078ec0ff */
[----:B------:R-:W-:Y:S01]  /*05a0*/  IMAD.SHL.U32 R7, R12, 0x20, RZ ;  /* 0x000000200c077824 */ /* 0x000fe200078e00ff */
[----:B------:R-:W-:Y:S01]  /*05b0*/  LOP3.LUT R0, R0, 0x1c0, RZ, 0xc0, !PT ;  /* 0x000001c000007812 */ /* 0x000fe200078ec0ff */
[C---:B------:R-:W-:Y:S01]  /*05c0*/  IMAD.SHL.U32 R9, R5.reuse, 0x40, RZ ;  /* 0x0000004005097824 */ /* 0x040fe200078e00ff */
[----:B------:R-:W-:Y:S01]  /*05d0*/  LOP3.LUT P6, RZ, R5, 0x4, RZ, 0xc0, !PT ;  /* 0x0000000405ff7812 */ /* 0x000fe200078cc0ff */
[----:B------:R-:W-:Y:S01]  /*05e0*/  IMAD R10, R16, 0x400, R6 ;  /* 0x00000400100a7824 */ /* 0x000fe200078e0206 */
[----:B------:R-:W-:-:S02]  /*05f0*/  LOP3.LUT R8, R0, 0x20, R8, 0xf8, !PT ;  /* 0x0000002000087812 */ /* 0x000fc400078ef808 */
[----:B------:R-:W-:Y:S02]  /*0600*/  SHF.R.U32.HI R4, RZ, 0x3, R0 ;  /* 0x00000003ff047819 */ /* 0x000fe40000011600 */
[----:B------:R-:W-:Y:S02]  /*0610*/  LOP3.LUT P5, RZ, R5, 0x2, RZ, 0xc0, !PT ;  /* 0x0000000205ff7812 */ /* 0x000fe400078ac0ff */
[----:B------:R-:W-:Y:S02]  /*0620*/  LOP3.LUT R8, R8, R4, RZ, 0x3c, !PT ;  /* 0x0000000408087212 */ /* 0x000fe400078e3cff */
[----:B------:R-:W-:Y:S01]  /*0630*/  LOP3.LUT R5, R4, R0, R2, 0x1e, !PT ;  /* 0x0000000004057212 */ /* 0x000fe200078e1e02 */
[----:B------:R-:W-:Y:S01]  /*0640*/  IMAD R4, R15, 0x400, R6 ;  /* 0x000004000f047824 */ /* 0x000fe200078e0206 */
[----:B------:R-:W-:Y:S01]  /*0650*/  LOP3.LUT R0, R9, 0x1c0, RZ, 0xc0, !PT ;  /* 0x000001c009007812 */ /* 0x000fe200078ec0ff */
[----:B------:R-:W-:Y:S01]  /*0660*/  IMAD.SHL.U32 R6, R12, 0x8, RZ ;  /* 0x000000080c067824 */ /* 0x000fe200078e00ff */
[----:B------:R-:W-:Y:S01]  /*0670*/  LOP3.LUT R7, R2, 0x20, R7, 0xf8, !PT ;  /* 0x0000002002077812 */ /* 0x000fe200078ef807 */
[----:B------:R-:W-:Y:S01]  /*0680*/  IMAD.IADD R11, R4, 0x1, R5 ;  /* 0x00000001040b7824 */ /* 0x000fe200078e0205 */
[----:B------:R-:W-:Y:S01]  /*0690*/  SHF.R.U32.HI R2, RZ, 0x3, R0 ;  /* 0x00000003ff027819 */ /* 0x000fe20000011600 */
[----:B------:R-:W-:Y:S01]  /*06a0*/  IMAD.SHL.U32 R9, R14, 0x40, RZ ;  /* 0x000000400e097824 */ /* 0x000fe200078e00ff */
[----:B------:R-:W-:Y:S01]  /*06b0*/  LOP3.LUT R4, R0, 0x8, R6, 0xf8, !PT ;  /* 0x0000000800047812 */ /* 0x000fe200078ef806 */
[----:B------:R-:W-:Y:S01]  /*06c0*/  IMAD.IADD R13, R10, 0x1, R8 ;  /* 0x000000010a0d7824 */ /* 0x000fe200078e0208 */
[----:B------:R-:W-:Y:S01]  /*06d0*/  LOP3.LUT R0, R2, R7, R0, 0x1e, !PT ;  /* 0x0000000702007212 */ /* 0x000fe200078e1e00 */
[----:B------:R-:W-:Y:S01]  /*06e0*/  VIADD R14, R20, 0x40 ;  /* 0x00000040140e7836 */ /* 0x000fe20000000000 */
[----:B------:R-:W-:Y:S01]  /*06f0*/  LOP3.LUT R2, R4, R2, RZ, 0x3c, !PT ;  /* 0x0000000204027212 */ /* 0x000fe200078e3cff */
[----:B------:R-:W-:Y:S01]  /*0700*/  IMAD.U32 R4, RZ, RZ, UR4 ;  /* 0x00000004ff047e24 */ /* 0x000fe2000f8e00ff */
[----:B------:R-:W-:Y:S01]  /*0710*/  LOP3.LUT R9, R9, 0xfffffe00, RZ, 0xc0, !PT ;  /* 0xfffffe0009097812 */ /* 0x000fe200078ec0ff */
[----:B-----5:R-:W-:Y:S01]  /*0720*/  USHF.L.U32 UR4, UR48, 0x7, URZ ;  /* 0x0000000730047899 */ /* 0x020fe2000800063f */
[----:B------:R-:W-:Y:S01]  /*0730*/  IMAD.MOV.U32 R6, RZ, RZ, 0x20 ;  /* 0x00000020ff067424 */ /* 0x000fe200078e00ff */
[----:B------:R1:W-:Y:S01]  /*0740*/  STL [R1+0x6c], R14 ;  /* 0x00006c0e01007387 */ /* 0x0003e20000100800 */
[----:B------:R-:W-:Y:S01]  /*0750*/  LEA R12, R17, UR5, 0x1 ;  /* 0x00000005110c7c11 */ /* 0x000fe2000f8e08ff */
[--C-:B------:R-:W-:Y:S01]  /*0760*/  IMAD R7, R16, 0x400, R9.reuse ;  /* 0x0000040010077824 */ /* 0x100fe200078e0209 */
[----:B------:R-:W-:Y:S01]  /*0770*/  LEA R13, R13, UR5, 0x1 ;  /* 0x000000050d0d7c11 */ /* 0x000fe2000f8e08ff */
        /* <DEDUP_REMOVED lines=8> */
[----:B------:R-:W-:Y:S01]  /*0800*/  IMAD.MOV.U32 R5, RZ, RZ, 0x40 ;  /* 0x00000040ff057424 */ /* 0x000fe200078e00ff */
[C---:B------:R-:W-:Y:S01]  /*0810*/  SEL R2, R6.reuse, 0xffffffe0, !P3 ;  /* 0xffffffe006027807 */ /* 0x040fe20005800000 */
[----:B------:R-:W-:Y:S01]  /*0820*/  IMAD.MOV.U32 R10, RZ, RZ, -0x10 ;  /* 0xfffffff0ff0a7424 */ /* 0x000fe200078e00ff */
[----:B------:R-:W-:Y:S01]  /*0830*/  SEL R6, R6, 0xffffffe0, !P5 ;  /* 0xffffffe006067807 */ /* 0x000fe20006800000 */
[----:B------:R-:W-:Y:S01]  /*0840*/  IMAD.U32 R0, RZ, RZ, UR6 ;  /* 0x00000006ff007e24 */ /* 0x000fe2000f8e00ff */
[----:B------:R-:W-:Y:S01]  /*0850*/  UIADD3 UR6, UR5, 0x12000, URZ ;  /* 0x0001200005067890 */ /* 0x000fe2000fffe03f */
[----:B------:R-:W-:Y:S01]  /*0860*/  IMAD.U32 R0, RZ, RZ, UR7 ;  /* 0x00000007ff007e24 */ /* 0x000fe2000f8e00ff */
[----:B------:R-:W-:Y:S01]  /*0870*/  SEL R4, R5, 0xffffffc0, !P4 ;  /* 0xffffffc005047807 */ /* 0x000fe20006000000 */
[----:B------:R-:W-:Y:S01]  /*0880*/  VIADD R0, R20, 0x80 ;  /* 0x0000008014007836 */ /* 0x000fe20000000000 */
[----:B------:R-:W-:Y:S01]  /*0890*/  UIADD3 UR7, UR5, 0xc000, URZ ;  /* 0x0000c00005077890 */ /* 0x000fe2000fffe03f */
[----:B------:R-:W-:-:S02]  /*08a0*/  SEL R10, R10, 0x10, !P0 ;  /* 0x000000100a0a7807 */ /* 0x000fc40004000000 */
[----:B------:R-:W-:Y:S01]  /*08b0*/  LEA R8, R8, UR6, 0x1 ;  /* 0x0000000608087c11 */ /* 0x000fe2000f8e08ff */
[----:B------:R2:W-:Y:S01]  /*08c0*/  STL [R1+0x70], R0 ;  /* 0x0000700001007387 */ /* 0x0005e20000100800 */
[----:B------:R-:W-:Y:S02]  /*08d0*/  SEL R5, R5, 0xffffffc0, !P6 ;  /* 0xffffffc005057807 */ /* 0x000fe40007000000 */
[----:B-1----:R-:W-:Y:S01]  /*08e0*/  LEA R14, R11, UR7, 0x1 ;  /* 0x000000070b0e7c11 */ /* 0x002fe2000f8e08ff */
[----:B------:R1:W-:Y:S01]  /*08f0*/  STL [R1+0x2c], R12 ;  /* 0x00002c0c01007387 */ /* 0x0003e20000100800 */
[----:B------:R-:W-:-:S05]  /*0900*/  LEA R11, R7, UR5, 0x1 ;  /* 0x00000005070b7c11 */ /* 0x000fca000f8e08ff */
[----:B------:R-:W-:Y:S01]  /*0910*/  IMAD.IADD R7, R11, 0x1, R6 ;  /* 0x000000010b077824 */ /* 0x000fe200078e0206 */
[----:B--2---:R-:W-:Y:S01]  /*0920*/  LEA R0, R18, UR6, 0x1 ;  /* 0x0000000612007c11 */ /* 0x004fe2000f8e08ff */
[----:B------:R-:W-:-:S04]  /*0930*/  ULDC.64 UR6, c[0x0][0x208] ;  /* 0x0000820000067ab9 */ /* 0x000fc80000000a00 */
[----:B-1----:R-:W-:Y:S01]  /*0940*/  IMAD.IADD R12, R0, 0x1, R2 ;  /* 0x00000001000c7824 */ /* 0x002fe200078e0202 */
[----:B------:R-:W-:Y:S01]  /*0950*/  IADD3 R2, R2, -0x6000, R0 ;  /* 0xffffa00002027810 */ /* 0x000fe20007ffe000 */
[----:B------:R-:W-:-:S03]  /*0960*/  IMAD.IADD R252, R0, 0x1, R4 ;  /* 0x0000000100fc7824 */ /* 0x000fc600078e0204 */
[----:B------:R1:W-:Y:S01]  /*0970*/  STL [R1+0x4], R12 ;  /* 0x0000040c01007387 */ /* 0x0003e20000100800 */
[C---:B------:R-:W-:Y:S02]  /*0980*/  IMAD.IADD R0, R4.reuse, 0x1, R2 ;  /* 0x0000000104007824 */ /* 0x040fe400078e0202 */
[----:B------:R-:W-:Y:S01]  /*0990*/  IMAD.IADD R2, R4, 0x1, R3 ;  /* 0x0000000104027824 */ /* 0x000fe200078e0203 */
[----:B------:R-:W-:Y:S01]  /*09a0*/  STL [R1+0x3c], R13 ;  /* 0x00003c0d01007387 */ /* 0x000fe20000100800 */
[C---:B------:R-:W-:Y:S02]  /*09b0*/  VIADD R4, R14.reuse, 0x40 ;  /* 0x000000400e047836 */ /* 0x040fe40000000000 */
[----:B------:R-:W-:Y:S01]  /*09c0*/  @P2 VIADD R4, R14, 0xffffffc0 ;  /* 0xffffffc00e042836 */ /* 0x000fe20000000000 */
[----:B------:R2:W-:Y:S04]  /*09d0*/  STL [R1+0x10], R0 ;  /* 0x0000100001007387 */ /* 0x0005e80000100800 */
[----:B------:R-:W-:Y:S01]  /*09e0*/  STL [R1+0x9c], R14 ;  /* 0x00009c0e01007387 */ /* 0x000fe20000100800 */
[----:B-1----:R-:W-:-:S02]  /*09f0*/  VIADD R12, R13, 0x20 ;  /* 0x000000200d0c7836 */ /* 0x002fc40000000000 */
        /* <DEDUP_REMOVED lines=21> */
.L_x_120:
[----:B------:R-:W-:Y:S01]  /*0b50*/  ULDC.64 UR8, c[0x0][0x308] ;  /* 0x0000c20000087ab9 */ /* 0x000fe20000000a00 */
[----:B------:R-:W-:Y:S01]  /*0b60*/  ULDC.64 UR10, c[0x0][0x300] ;  /* 0x0000c000000a7ab9 */ /* 0x000fe20000000a00 */
[----:B------:R-:W-:Y:S02]  /*0b70*/  UISETP.NE.U32.AND UP3, UPT, UR8, URZ, UPT ;  /* 0x0000003f0800728c */ /* 0x000fe4000bf65070 */
[----:B------:R-:W-:Y:S02]  /*0b80*/  UISETP.NE.U32.AND UP4, UPT, UR10, URZ, UPT ;  /* 0x0000003f0a00728c */ /* 0x000fe4000bf85070 */
[----:B------:R-:W-:Y:S02]  /*0b90*/  UISETP.NE.AND.EX UP3, UPT, UR9, URZ, UPT, UP3 ;  /* 0x0000003f0900728c */ /* 0x000fe4000bf65330 */
[----:B------:R-:W-:Y:S02]  /*0ba0*/  USHF.R.S32.HI UR5, URZ, 0x1f, UR48 ;  /* 0x0000001f3f057899 */ /* 0x000fe40008011430 */
[----:B------:R-:W-:-:S02]  /*0bb0*/  UISETP.NE.AND.EX UP4, UPT, UR11, URZ, UPT, UP4 ;  /* 0x0000003f0b00728c */ /* 0x000fc4000bf85340 */
[----:B------:R-:W-:Y:S01]  /*0bc0*/  USHF.L.U32 UR16, UR48, 0x2, URZ ;  /* 0x0000000230107899 */ /* 0x000fe2000800063f */
[----:B------:R-:W-:Y:S01]  /*0bd0*/  PLOP3.LUT P0, PT, PT, PT, UP3, 0x80, 0x0 ;  /* 0x000000000000781c */ /* 0x000fe20003f0f038 */
[----:B----4-:R-:W-:Y:S01]  /*0be0*/  IMAD.U32 R28, RZ, RZ, UR5 ;  /* 0x00000005ff1c7e24 */ /* 0x010fe2000f8e00ff */
[----:B------:R-:W-:Y:S01]  /*0bf0*/  USHF.L.U64.HI UR5, UR48, 0x2, UR5 ;  /* 0x0000000230057899 */ /* 0x000fe20008010205 */
[----:B------:R-:W-:Y:S01]  /*0c00*/  PLOP3.LUT P1, PT, PT, PT, UP4, 0x80, 0x0 ;  /* 0x000000000000781c */ /* 0x000fe20003f2f048 */
[----:B------:R-:W-:Y:S01]  /*0c10*/  @UP3 UIADD3 UR8, UP0, UR16, UR8, URZ ;  /* 0x0000000810083290 */ /* 0x000fe2000ff1e03f */
[----:B------:R-:W-:Y:S01]  /*0c20*/  ULDC.64 UR12, c[0x0][0x2f0] ;  /* 0x0000bc00000c7ab9 */ /* 0x000fe20000000a00 */
[----:B------:R-:W-:Y:S01]  /*0c30*/  ULDC.U8 UR17, c[0x0][0x3c2] ;  /* 0x0000f08000117ab9 */ /* 0x000fe20000000000 */
[----:B------:R-:W-:Y:S02]  /*0c40*/  UIADD3 UR15, UP2, UR16, UR12, URZ ;  /* 0x0000000c100f7290 */ /* 0x000fe4000ff5e03f */
[----:B------:R-:W-:Y:S01]  /*0c50*/  @UP3 UIADD3.X UR9, UR5, UR9, URZ, UP0, !UPT ;  /* 0x0000000905093290 */ /* 0x000fe200087fe43f */
[----:B--2---:R-:W-:Y:S01]  /*0c60*/  IMAD.U32 R4, RZ, RZ, UR8 ;  /* 0x00000008ff047e24 */ /* 0x004fe2000f8e00ff */
[----:B------:R-:W-:-:S02]  /*0c70*/  UISETP.NE.U32.AND UP0, UPT, UR12, URZ, UPT ;  /* 0x0000003f0c00728c */ /* 0x000fc4000bf05070 */
[----:B------:R-:W-:Y:S02]  /*0c80*/  @UP4 UIADD3 UR10, UP1, UR16, UR10, URZ ;  /* 0x0000000a100a4290 */ /* 0x000fe4000ff3e03f */
[----:B------:R-:W-:Y:S01]  /*0c90*/  UIADD3.X UR14, UR5, UR13, URZ, UP2, !UPT ;  /* 0x0000000d050e7290 */ /* 0x000fe200097fe43f */
[----:B------:R-:W-:Y:S01]  /*0ca0*/  IMAD.U32 R5, RZ, RZ, UR9 ;  /* 0x00000009ff057e24 */ /* 0x000fe2000f8e00ff */
[----:B------:R-:W-:Y:S02]  /*0cb0*/  UISETP.NE.AND.EX UP2, UPT, UR13, URZ, UPT, UP0 ;  /* 0x0000003f0d00728c */ /* 0x000fe4000bf45300 */
[----:B------:R-:W-:Y:S01]  /*0cc0*/  @UP4 UIADD3.X UR11, UR5, UR11, URZ, UP1, !UPT ;  /* 0x0000000b050b4290 */ /* 0x000fe20008ffe43f */
[----:B------:R-:W-:Y:S01]  /*0cd0*/  IMAD.U32 R6, RZ, RZ, UR10 ;  /* 0x0000000aff067e24 */ /* 0x000fe2000f8e00ff */
[----:B------:R-:W-:Y:S01]  /*0ce0*/  ULDC.64 UR12, c[0x0][0x2f8] ;  /* 0x0000be00000c7ab9 */ /* 0x000fe20000000a00 */
[----:B------:R-:W-:Y:S01]  /*0cf0*/  UISETP.NE.AND UP1, UPT, UR17, URZ, UPT ;  /* 0x0000003f1100728c */ /* 0x000fe2000bf25270 */
[----:B------:R-:W-:Y:S01]  /*0d00*/  PLOP3.LUT P3, PT, PT, PT, UP2, 0x80, 0x0 ;  /* 0x000000000000781c */ /* 0x000fe20003f6f028 */
[----:B------:R-:W-:Y:S01]  /*0d10*/  UISETP.EQ.U32.AND UP4, UPT, UR12, URZ, UPT ;  /* 0x0000003f0c00728c */ /* 0x000fe2000bf82070 */
[----:B------:R-:W-:Y:S01]  /*0d20*/  IMAD.U32 R7, RZ, RZ, UR11 ;  /* 0x0000000bff077e24 */ /* 0x000fe2000f8e00ff */
[----:B------:R1:W2:Y:S02]  /*0d30*/  @P0 LDG.E R8, desc[UR6][R4.64] ;  /* 0x0000000604080981 */ /* 0x0002a4000c1e1900 */
[----:B------:R-:W-:-:S02]  /*0d40*/  UISETP.EQ.OR.EX UP4, UPT, UR13, URZ, !UP1, UP4 ;  /* 0x0000003f0d00728c */ /* 0x000fc4000cf82740 */
[----:B------:R-:W-:Y:S01]  /*0d50*/  UIADD3 UR8, UP0, UR16, UR12, URZ ;  /* 0x0000000c10087290 */ /* 0x000fe2000ff1e03f */
[----:B---3--:R-:W3:Y:S03]  /*0d60*/  @P1 LDG.E R10, desc[UR6][R6.64] ;  /* 0x00000006060a1981 */ /* 0x008ee6000c1e1900 */
[----:B------:R-:W-:Y:S01]  /*0d70*/  PLOP3.LUT P2, PT, PT, PT, UP4, 0x80, 0x0 ;  /* 0x000000000000781c */ /* 0x000fe20003f4f048 */
[----:B------:R-:W-:Y:S01]  /*0d80*/  UIADD3.X UR5, UR5, UR13, URZ, UP0, !UPT ;  /* 0x0000000d05057290 */ /* 0x000fe200087fe43f */
[----:B-1----:R-:W-:Y:S02]  /*0d90*/  IMAD.U32 R4, RZ, RZ, UR15 ;  /* 0x0000000fff047e24 */ /* 0x002fe4000f8e00ff */
[----:B------:R-:W-:-:S05]  /*0da0*/  IMAD.U32 R5, RZ, RZ, UR14 ;  /* 0x0000000eff057e24 */ /* 0x000fca000f8e00ff */
[----:B------:R-:W4:Y:S04]  /*0db0*/  @P3 LDG.E R9, desc[UR6][R4.64] ;  /* 0x0000000604093981 */ /* 0x000f28000c1e1900 */
[----:B-----5:R1:W5:Y:S02]  /*0dc0*/  @P3 LDG.E R6, desc[UR6][R4.64+0x4] ;  /* 0x0000040604063981 */ /* 0x020364000c1e1900 */
[----:B-1----:R-:W-:Y:S01]  /*0dd0*/  IMAD.U32 R4, RZ, RZ, UR8 ;  /* 0x00000008ff047e24 */ /* 0x002fe2000f8e00ff */
[----:B------:R-:W-:Y:S01]  /*0de0*/  UMOV UR21, URZ ;  /* 0x0000003f00157c82 */ /* 0x000fe20008000000 */
[----:B------:R-:W-:Y:S01]  /*0df0*/  IMAD.U32 R5, RZ, RZ, UR5 ;  /* 0x00000005ff057e24 */ /* 0x000fe2000f8e00ff */
[----:B------:R-:W-:Y:S01]  /*0e00*/  @!UP3 ULDC.64 UR8, c[0x0][0x318] ;  /* 0x0000c6000008bab9 */ /* 0x000fe20000000a00 */
[----:B------:R-:W-:-:S03]  /*0e10*/  @!UP3 ULDC UR5, c[0x0][0x2cc] ;  /* 0x0000b3000005bab9 */ /* 0x000fc60000000800 */
[----:B------:R-:W5:Y:S01]  /*0e20*/  @!P2 LDG.E R7, desc[UR6][R4.64] ;  /* 0x000000060407a981 */ /* 0x000f62000c1e1900 */
[----:B------:R-:W-:-:S04]  /*0e30*/  @!UP3 UISETP.NE.U32.AND UP0, UPT, UR8, URZ, UPT ;  /* 0x0000003f0800b28c */ /* 0x000fc8000bf05070 */
        /* <DEDUP_REMOVED lines=21> */
.L_x_76:
        /* <DEDUP_REMOVED lines=9> */
[----:B------:R-:W-:Y:S01]  /*1020*/  USHF.R.S32.HI UR43, URZ, 0x1f, UR48 ;  /* 0x0000001f3f2b7899 */ /* 0x000fe20008011430 */
[----:B------:R-:W-:Y:S01]  /*1030*/  ULDC.64 UR10, c[0x0][0x228] ;  /* 0x00008a00000a7ab9 */ /* 0x000fe20000000a00 */
[----:B------:R-:W-:Y:S01]  /*1040*/  ULDC.64 UR12, c[0x0][0x488] ;  /* 0x00012200000c7ab9 */ /* 0x000fe20000000a00 */
[----:B------:R-:W-:Y:S02]  /*1050*/  UIMAD.WIDE.U32 UR18, UR48, UR10, URZ ;  /* 0x0000000a301272a5 */ /* 0x000fe4000f8e003f */
[----:B------:R-:W2:Y:S01]  /*1060*/  S2UR UR5, SR_CTAID.X ;  /* 0x00000000000579c3 */ /* 0x000ea20000002500 */
[----:B------:R-:W-:Y:S02]  /*1070*/  UIMAD UR10, UR43, UR10, URZ ;  /* 0x0000000a2b0a72a4 */ /* 0x000fe4000f8e023f */
[----:B------:R-:W-:-:S02]  /*1080*/  UISETP.NE.AND UP0, UPT, UR34, -0x1, UPT ;  /* 0xffffffff2200788c */ /* 0x000fc4000bf05270 */
[----:B------:R-:W-:Y:S02]  /*1090*/  UIMAD UR31, UR48, UR11, UR10 ;  /* 0x0000000b301f72a4 */ /* 0x000fe4000f8e020a */
[----:B------:R-:W-:Y:S01]  /*10a0*/  UIADD3 UR16, UR35, 0x3f, URZ ;  /* 0x0000003f23107890 */ /* 0x000fe2000fffe03f */
[----:B------:R-:W-:Y:S01]  /*10b0*/  @!UP1 ULDC.64 UR10, c[0x0][0x418] ;  /* 0x00010600000a9ab9 */ /* 0x000fe20000000a00 */
[----:B------:R-:W-:Y:S01]  /*10c0*/  ULDC UR50, c[0x0][0x2d4] ;  /* 0x0000b50000327ab9 */ /* 0x000fe20000000800 */
[----:B------:R-:W-:Y:S01]  /*10d0*/  ULDC UR26, c[0x0][0x2dc] ;  /* 0x0000b700001a7ab9 */ /* 0x000fe20000000800 */
[----:B------:R-:W-:Y:S01]  /*10e0*/  ULDC UR49, c[0x0][0x270] ;  /* 0x00009c0000317ab9 */ /* 0x000fe20000000800 */
[----:B------:R-:W-:Y:S02]  /*10f0*/  USHF.L.U64.HI UR17, UR48, 0x7, UR43 ;  /* 0x0000000730117899 */ /* 0x000fe4000801022b */
[----:B------:R-:W-:Y:S01]  /*1100*/  USHF.R.S32.HI UR20, URZ, 0x1f, UR16 ;  /* 0x0000001f3f147899 */ /* 0x000fe20008011410 */
[----:B-1----:R-:W-:Y:S01]  /*1110*/  IABS R8, R9 ;  /* 0x0000000900087213 */ /* 0x002fe20000000000 */
[----:B------:R-:W-:Y:S01]  /*1120*/  @!UP1 UIMAD.WIDE.U32 UR38, UR48, UR10, URZ ;  /* 0x0000000a302692a5 */ /* 0x000fe2000f8e003f */
[----:B------:R-:W-:Y:S01]  /*1130*/  ISETP.NE.AND P3, PT, R9, RZ, PT ;  /* 0x000000ff0900720c */ /* 0x000fe20003f65270 */
[----:B------:R-:W-:Y:S01]  /*1140*/  USHF.R.S32.HI UR37, URZ, 0x1f, UR50 ;  /* 0x0000001f3f257899 */ /* 0x000fe20008011432 */
[----:B------:R-:W1:Y:S01]  /*1150*/  I2F.RP R4, R8 ;  /* 0x0000000800047306 */ /* 0x000e620000209400 */
[----:B------:R-:W-:-:S02]  /*1160*/  UIMAD UR53, UR60, UR26, URZ ;  /* 0x0000001a3c3572a4 */ /* 0x000fc4000f8e023f */
[----:B------:R-:W-:Y:S02]  /*1170*/  USHF.L.U32 UR14, UR48, 0x7, URZ ;  /* 0x00000007300e7899 */ /* 0x000fe4000800063f */
[----:B--2---:R-:W-:Y:S02]  /*1180*/  UIMAD.WIDE.U32 UR22, UR5, UR12, URZ ;  /* 0x0000000c051672a5 */ /* 0x004fe4000f8e003f */
[----:B------:R-:W-:Y:S02]  /*1190*/  USEL UR41, UR17, URZ, UP2 ;  /* 0x0000003f11297287 */ /* 0x000fe40009000000 */
[----:B------:R-:W-:Y:S02]  /*11a0*/  UIMAD UR46, UR5, UR13, UR23 ;  /* 0x0000000d052e72a4 */ /* 0x000fe4000f8e0217 */
[----:B------:R-:W-:Y:S01]  /*11b0*/  @!UP1 UIMAD UR5, UR43, UR10, URZ ;  /* 0x0000000a2b0592a4 */ /* 0x000fe2000f8e023f */
[----:B------:R-:W-:Y:S01]  /*11c0*/  @UP1 ULDC.64 UR12, c[0x0][0x420] ;  /* 0x00010800000c1ab9 */ /* 0x000fe20000000a00 */
[----:B------:R-:W-:Y:S01]  /*11d0*/  ULEA.HI UR29, UR20, UR16, URZ, 0x6 ;  /* 0x00000010141d7291 */ /* 0x000fe2000f8f303f */
[----:B-1----:R-:W1:Y:S01]  /*11e0*/  MUFU.RCP R4, R4 ;  /* 0x0000000400047308 */ /* 0x002e620000001000 */
[----:B------:R-:W-:-:S02]  /*11f0*/  @!UP1 UIMAD UR42, UR48, UR11, UR5 ;  /* 0x0000000b302a92a4 */ /* 0x000fc4000f8e0205 */
[----:B------:R-:W-:Y:S02]  /*1200*/  @UP0 UIADD3 UR5, UR21, UR34, URZ ;  /* 0x0000002215050290 */ /* 0x000fe4000fffe03f */
[----:B------:R-:W-:Y:S02]  /*1210*/  UIMAD.WIDE UR10, UR26, UR49, URZ ;  /* 0x000000311a0a72a5 */ /* 0x000fe4000f8e023f */
[----:B------:R-:W-:Y:S01]  /*1220*/  UIADD3 UR54, UR19, UR31, URZ ;  /* 0x0000001f13367290 */ /* 0x000fe2000fffe03f */
[----:B------:R-:W-:Y:S01]  /*1230*/  @UP0 ULDC.64 UR26, c[0x0][0x248] ;  /* 0x00009200001a0ab9 */ /* 0x000fe20000000a00 */
[----:B------:R-:W-:Y:S02]  /*1240*/  @UP1 UIMAD.WIDE.U32 UR44, UR8, UR12, URZ ;  /* 0x0000000c082c12a5 */ /* 0x000fe4000f8e003f */
[----:B------:R-:W-:Y:S02]  /*1250*/  @UP0 UIMAD.WIDE.U32 UR16, UR5, UR26, URZ ;  /* 0x0000001a051002a5 */ /* 0x000fe4000f8e003f */
[----:B------:R-:W-:-:S02]  /*1260*/  @UP0 UIMAD UR19, UR5, UR27, URZ ;  /* 0x0000001b051302a4 */ /* 0x000fc4000f8e023f */
[----:B------:R-:W-:Y:S01]  /*1270*/  UIMAD UR5, UR37, UR48, URZ ;  /* 0x00000030250572a4 */ /* 0x000fe2000f8e023f */
[----:B-1----:R-:W-:Y:S01]  /*1280*/  VIADD R4, R4, 0xffffffe ;  /* 0x0ffffffe04047836 */ /* 0x002fe20000000000 */
[----:B------:R-:W-:Y:S01]  /*1290*/  ULDC.64 UR32, c[0x0][0x240] ;  /* 0x0000900000207ab9 */ /* 0x000fe20000000a00 */
[----:B------:R-:W-:Y:S02]  /*12a0*/  USEL UR36, UR14, URZ, UP2 ;  /* 0x0000003f0e247287 */ /* 0x000fe40009000000 */
[----:B------:R-:W1:Y:S01]  /*12b0*/  F2I.FTZ.U32.TRUNC.NTZ R5, R4 ;  /* 0x0000000400057305 */ /* 0x000e62000021f000 */
[----:B------:R-:W-:Y:S02]  /*12c0*/  @UP1 UIMAD UR52, UR8, UR13, UR45 ;  /* 0x0000000d083412a4 */ /* 0x000fe4000f8e022d */
[----:B------:R-:W-:Y:S02]  /*12d0*/  UIMAD.WIDE.U32 UR14, UR8, UR32, URZ ;  /* 0x00000020080e72a5 */ /* 0x000fe4000f8e003f */
[----:B------:R-:W-:-:S02]  /*12e0*/  UIMAD.WIDE.U32 UR12, UR48, UR50, URZ ;  /* 0x00000032300c72a5 */ /* 0x000fc4000f8e003f */
[----:B------:R-:W-:Y:S02]  /*12f0*/  UIMAD UR5, UR43, UR50, UR5 ;  /* 0x000000322b0572a4 */ /* 0x000fe4000f8e0205 */
[----:B------:R-:W-:Y:S02]  /*1300*/  UIMAD UR28, UR8, UR33, URZ ;  /* 0x00000021081c72a4 */ /* 0x000fe4000f8e023f */
[----:B------:R-:W-:Y:S02]  /*1310*/  USEL UR61, UR18, UR14, !UP1 ;  /* 0x0000000e123d7287 */ /* 0x000fe4000c800000 */
[----:B------:R-:W-:Y:S01]  /*1320*/  UIMAD UR18, UR11, UR12, URZ ;  /* 0x0000000c0b1272a4 */ /* 0x000fe2000f8e023f */
[----:B-1----:R-:W-:Y:S01]  /*1330*/  IMAD.MOV R4, RZ, RZ, -R5 ;  /* 0x000000ffff047224 */ /* 0x002fe200078e0a05 */
[----:B------:R-:W-:Y:S02]  /*1340*/  UIADD3 UR5, UR13, UR5, URZ ;  /* 0x000000050d057290 */ /* 0x000fe4000fffe03f */
[----:B------:R-:W-:Y:S01]  /*1350*/  @UP1 UIADD3 UR54, UR15, UR28, URZ ;  /* 0x0000001c0f361290 */ /* 0x000fe2000fffe03f */
[----:B------:R-:W-:Y:S01]  /*1360*/  IMAD R6, R4, R8, RZ ;  /* 0x0000000804067224 */ /* 0x000fe200078e02ff */
[----:B------:R-:W-:Y:S01]  /*1370*/  UIMAD.WIDE.U32 UR14, UR10, UR12, URZ ;  /* 0x0000000c0a0e72a5 */ /* 0x000fe2000f8e003f */
[----:B------:R-:W-:Y:S01]  /*1380*/  IMAD.MOV.U32 R4, RZ, RZ, RZ ;  /* 0x000000ffff047224 */ /* 0x000fe200078e00ff */
[----:B------:R-:W-:-:S02]  /*1390*/  UIMAD UR5, UR10, UR5, UR18 ;  /* 0x000000050a0572a4 */ /* 0x000fc4000f8e0212 */
[----:B------:R-:W-:Y:S01]  /*13a0*/  ULOP3.LUT UR20, UR29, 0xffffffc0, URZ, 0xc0, !UPT ;  /* 0xffffffc01d147892 */ /* 0x000fe2000f8ec03f */
[----:B------:R-:W-:Y:S01]  /*13b0*/  IMAD.HI.U32 R4, R5, R6, R4 ;  /* 0x0000000605047227 */ /* 0x000fe200078e0004 */
[----:B------:R-:W-:Y:S01]  /*13c0*/  MOV R5, R7 ;  /* 0x0000000700057202 */ /* 0x000fe20000000f00 */
[----:B------:R-:W-:Y:S02]  /*13d0*/  UIADD3 UR51, UR15, UR5, URZ ;  /* 0x000000050f337290 */ /* 0x000fe4000fffe03f */
[----:B------:R-:W-:Y:S02]  /*13e0*/  UIMAD.WIDE.U32 UR12, UR10, UR8, URZ ;  /* 0x000000080a0c72a5 */ /* 0x000fe4000f8e003f */
        /* <DEDUP_REMOVED lines=26> */
[----:B------:R-:W-:Y:S02]  /*1590*/  @!UP1 UIADD3 UR52, UR39, UR42, URZ ;  /* 0x0000002a27349290 */ /* 0x000fe4000fffe03f */
[----:B------:R-:W-:Y:S01]  /*15a0*/  ISETP.GE.AND P2, PT, R5, RZ, PT ;  /* 0x000000ff0500720c */ /* 0x000fe20003f46270 */
[----:B------:R-:W-:-:S02]  /*15b0*/  @UP0 UIMAD.WIDE.U32 UR12, UR23, UR24, URZ ;  /* 0x00000018170c02a5 */ /* 0x000fc4000f8e003f */
[----:B------:R-:W-:Y:S02]  /*15c0*/  UIMAD.WIDE.U32 UR42, UR10, UR5, URZ ;  /* 0x000000050a2a72a5 */ /* 0x000fe4000f8e003f */
[----:B------:R-:W-:Y:S02]  /*15d0*/  @UP3 USEL UR11, UR11, UR8, !UP1 ;  /* 0x000000080b0b3287 */ /* 0x000fe4000c800000 */
[----:B------:R-:W-:Y:S01]  /*15e0*/  @P0 VIADD R4, R4, 0x1 ;  /* 0x0000000104040836 */ /* 0x000fe20000000000 */
[----:B------:R-:W-:Y:S01]  /*15f0*/  @!UP3 UIMAD UR10, UR48, UR49, UR60 ;  /* 0x00000031300ab2a4 */ /* 0x000fe2000f8e023c */
[----:B------:R-:W-:Y:S01]  /*1600*/  PLOP3.LUT P0, PT, PT, PT, UP3, 0x80, 0x0 ;  /* 0x000000000000781c */ /* 0x000fe20003f0f038 */
[----:B------:R-:W-:Y:S01]  /*1610*/  @UP0 UIMAD UR23, UR23, UR25, URZ ;  /* 0x00000019171702a4 */ /* 0x000fe2000f8e023f */
[----:B------:R-:W-:Y:S01]  /*1620*/  IMAD.MOV.U32 R18, RZ, RZ, R4 ;  /* 0x000000ffff127224 */ /* 0x000fe200078e0004 */
[----:B------:R-:W-:Y:S01]  /*1630*/  @UP3 ULDC UR5, c[0x0][0x2e4] ;  /* 0x0000b90000053ab9 */ /* 0x000fe20000000800 */
[----:B------:R-:W-:-:S02]  /*1640*/  USEL UR56, UR46, URZ, UP4 ;  /* 0x0000003f2e387287 */ /* 0x000fc4000a000000 */
[----:B------:R-:W-:Y:S01]  /*1650*/  @UP3 UIMAD UR15, UR60, UR5, UR11 ;  /* 0x000000053c0f32a4 */ /* 0x000fe2000f8e020b */
        /* <DEDUP_REMOVED lines=26> */
.L_x_78:
        /* <DEDUP_REMOVED lines=14> */
.L_x_79:
[----:B------:R-:W-:Y:S01]  /*18e0*/  @UP1 UMOV UR10, UR44 ;  /* 0x0000002c000a1c82 */ /* 0x000fe20008000000 */
[----:B------:R-:W-:Y:S01]  /*18f0*/  @!UP1 UMOV UR10, UR38 ;  /* 0x00000026000a9c82 */ /* 0x000fe20008000000 */
[----:B------:R-:W-:Y:S01]  /*1900*/  SHF.R.S32.HI R26, RZ, 0x1f, R18 ;  /* 0x0000001fff1a7819 */ /* 0x000fe20000011412 */
[----:B------:R-:W-:Y:S06]  /*1910*/  @!P0 BRA `(.L_x_80) ;  /* 0x0000000000208947 */ /* 0x000fec0003800000 */
[----:B------:R-:W-:Y:S01]  /*1920*/  ULDC UR11, c[0x0][0x2d4] ;  /* 0x0000b500000b7ab9 */ /* 0x000fe20000000800 */
[----:B------:R-:W-:Y:S01]  /*1930*/  ULDC UR5, c[0x0][0x2c0] ;  /* 0x0000b00000057ab9 */ /* 0x000fe20000000800 */
[----:B------:R-:W-:-:S03]  /*1940*/  @!UP1 UIMAD UR8, UR48, UR11, URZ ;  /* 0x0000000b300892a4 */ /* 0x000fc6000f8e023f */
[----:B------:R-:W-:Y:S02]  /*1950*/  ULDC UR11, c[0x0][0x2e4] ;  /* 0x0000b900000b7ab9 */ /* 0x000fe40000000800 */
[----:B------:R-:W-:Y:S02]  /*1960*/  ULEA UR11, UR5, UR11, 0x7 ;  /* 0x0000000b050b7291 */ /* 0x000fe4000f8e383f */
[----:B------:R-:W-:-:S04]  /*1970*/  ULEA UR5, UR48, UR8, 0x7 ;  /* 0x0000000830057291 */ /* 0x000fc8000f8e383f */
[----:B------:R-:W-:Y:S01]  /*1980*/  UIMAD UR5, UR11, UR60, UR5 ;  /* 0x0000003c0b0572a4 */ /* 0x000fe2000f8e0205 */
[----:B------:R-:W-:Y:S11]  /*1990*/  BRA `(.L_x_81) ;  /* 0x0000000000107947 */ /* 0x000ff60003800000 */
.L_x_80:
[----:B------:R-:W-:Y:S01]  /*19a0*/  ULDC UR5, c[0x0][0x270] ;  /* 0x00009c0000057ab9 */ /* 0x000fe20000000800 */
[----:B------:R-:W-:Y:S01]  /*19b0*/  ULDC UR8, c[0x0][0x2d4] ;  /* 0x0000b50000087ab9 */ /* 0x000fe20000000800 */
[----:B------:R-:W-:-:S04]  /*19c0*/  UIMAD UR5, UR48, UR5, UR60 ;  /* 0x00000005300572a4 */ /* 0x000fc8000f8e023c */
[----:B------:R-:W-:-:S12]  /*19d0*/  UIMAD UR5, UR5, UR8, URZ ;  /* 0x00000008050572a4 */ /* 0x000fd8000f8e023f */
.L_x_81:
[----:B------:R-:W2:Y:S01]  /*19e0*/  LDL.64 R4, [R1+0x50] ;  /* 0x0000500001047983 */ /* 0x000ea20000100a00 */
[----:B------:R-:W1:Y:S01]  /*19f0*/  LDC.64 R20, c[0x0][0x420] ;  /* 0x00010800ff147b82 */ /* 0x000e620000000a00 */
[----:B------:R-:W-:Y:S01]  /*1a00*/  ULDC UR8, c[0x0][0x2dc] ;  /* 0x0000b70000087ab9 */ /* 0x000fe20000000800 */
[----:B------:R-:W-:Y:S01]  /*1a10*/  ULDC UR11, c[0x0][0x270] ;  /* 0x00009c00000b7ab9 */ /* 0x000fe20000000800 */
[----:B------:R3:W2:Y:S01]  /*1a20*/  LDL.64 R36, [R1+0x50] ;  /* 0x0000500001247983 */ /* 0x0006a20000100a00 */
[----:B------:R-:W-:Y:S01]  /*1a30*/  UIADD3 UR5, UR20, UR5, URZ ;  /* 0x0000000514057290 */ /* 0x000fe2000fffe03f */
[----:B------:R-:W-:Y:S01]  /*1a40*/  BSSY B1, `(.L_x_77) ;  /* 0x00007ce000017945 */ /* 0x000fe20003800000 */
[----:B------:R-:W-:Y:S01]  /*1a50*/  ULDC.64 UR28, c[0x0][0x478] ;  /* 0x00011e00001c7ab9 */ /* 0x000fe20000000a00 */
[----:B------:R-:W4:Y:S01]  /*1a60*/  S2R R32, SR_TID.X ;  /* 0x0000000000207919 */ /* 0x000f220000002100 */
[----:B------:R-:W-:Y:S02]  /*1a70*/  UIMAD UR13, UR8, UR11, URZ ;  /* 0x0000000b080d72a4 */ /* 0x000fe4000f8e023f */
[----:B------:R-:W-:-:S02]  /*1a80*/  UIMAD.WIDE UR28, UR5, 0x4, UR28 ;  /* 0x00000004051c78a5 */ /* 0x000fc4000f8e021c */
[----:B------:R-:W-:Y:S01]  /*1a90*/  UIADD3 UR12, -UR9, UR35, UR30 ;  /* 0x00000023090c7290 */ /* 0x000fe2000fffe11e */
[----:B------:R-:W-:Y:S01]  /*1aa0*/  ULDC UR14, c[0x0][0x398] ;  /* 0x0000e600000e7ab9 */ /* 0x000fe20000000800 */
[----:B------:R-:W-:Y:S02]  /*1ab0*/  ULDC.64 UR22, c[0x0][0x400] ;  /* 0x0001000000167ab9 */ /* 0x000fe40000000a00 */
[----:B------:R-:W-:Y:S01]  /*1ac0*/  UIADD3 UR12, UR12, -UR14, URZ ;  /* 0x8000000e0c0c7290 */ /* 0x000fe2000fffe03f */
[----:B------:R-:W-:Y:S01]  /*1ad0*/  ULDC.64 UR38, c[0x0][0x258] ;  /* 0x0000960000267ab9 */ /* 0x000fe20000000a00 */
[----:B------:R-:W-:Y:S02]  /*1ae0*/  UIADD3 UR41, UR20, UR15, URZ ;  /* 0x0000000f14297290 */ /* 0x000fe4000fffe03f */
[----:B------:R-:W-:Y:S01]  /*1af0*/  USHF.R.S32.HI UR16, URZ, 0x1f, UR12 ;  /* 0x0000001f3f107899 */ /* 0x000fe2000801140c */
[----:B------:R-:W-:Y:S01]  /*1b00*/  ULDC.64 UR14, c[0x0][0x3e0] ;  /* 0x0000f800000e7ab9 */ /* 0x000fe20000000a00 */
[----:B-1----:R-:W-:-:S02]  /*1b10*/  IMAD R6, R20, UR37, RZ ;  /* 0x0000002514067c24 */ /* 0x002fc4000f8e02ff */
[----:B------:R-:W-:Y:S01]  /*1b20*/  ULEA.HI UR16, UR16, UR12, URZ, 0x6 ;  /* 0x0000000c10107291 */ /* 0x000fe2000f8f303f */
[----:B------:R-:W-:Y:S01]  /*1b30*/  ULDC.64 UR18, c[0x0][0x210] ;  /* 0x0000840000127ab9 */ /* 0x000fe20000000a00 */
[----:B------:R-:W-:Y:S02]  /*1b40*/  IMAD R8, R21, UR20, R6 ;  /* 0x0000001415087c24 */ /* 0x000fe4000f8e0206 */
[----:B------:R-:W-:Y:S01]  /*1b50*/  USHF.R.S32.HI UR16, URZ, 0x6, UR16 ;  /* 0x000000063f107899 */ /* 0x000fe20008011410 */
[----:B------:R-:W-:Y:S01]  /*1b60*/  ULDC.64 UR44, c[0x0][0x2b0] ;  /* 0x0000ac00002c7ab9 */ /* 0x000fe20000000a00 */
[----:B------:R-:W-:Y:S01]  /*1b70*/  UIADD3 UR8, UR50, -0x1, URZ ;  /* 0xffffffff32087890 */ /* 0x000fe2000fffe03f */
[----:B------:R-:W-:Y:S01]  /*1b80*/  UMOV UR12, UR29 ;  /* 0x0000001d000c7c82 */ /* 0x000fe20008000000 */
        /* <DEDUP_REMOVED lines=8> */
[----:B------:R-:W-:Y:S01]  /*1c10*/  IMAD.U32 R12, RZ, RZ, UR10 ;  /* 0x0000000aff0c7e24 */ /* 0x000fe2000f8e00ff */
[----:B------:R-:W-:Y:S01]  /*1c20*/  IADD3.X R5, R37, UR52, RZ, P0, !PT ;  /* 0x0000003425057c10 */ /* 0x000fe200087fe4ff */
[----:B------:R-:W-:Y:S01]  /*1c30*/  USHF.R.S32.HI UR52, URZ, 0x1f, UR60 ;  /* 0x0000001f3f347899 */ /* 0x000fe2000801143c */
[----:B------:R3:W-:Y:S03]  /*1c40*/  STL [R1+0x54], R37 ;  /* 0x0000542501007387 */ /* 0x0007e60000100800 */
[----:B------:R-:W-:Y:S01]  /*1c50*/  UIMAD UR5, UR52, UR10, URZ ;  /* 0x0000000a340572a4 */ /* 0x000fe2000f8e023f */
[----:B------:R-:W-:Y:S01]  /*1c60*/  IMAD.WIDE.U32 R6, R20, UR20, R4 ;  /* 0x0000001414067c25 */ /* 0x000fe2000f8e0004 */
[----:B------:R-:W-:-:S02]  /*1c70*/  SHF.R.S32.HI R4, RZ, 0x3, R29 ;  /* 0x00000003ff047819 */ /* 0x000fc4000001141d */
[----:B------:R-:W-:Y:S01]  /*1c80*/  UIMAD UR17, UR60, UR11, UR5 ;  /* 0x0000000b3c1172a4 */ /* 0x000fe2000f8e0205 */
[----:B------:R-:W-:Y:S01]  /*1c90*/  IMAD.IADD R7, R7, 0x1, R8 ;  /* 0x0000000107077824 */ /* 0x000fe200078e0208 */
[----:B------:R-:W-:Y:S01]  /*1ca0*/  USHF.L.U32 UR5, UR13, 0x6, URZ ;  /* 0x000000060d057899 */ /* 0x000fe2000800063f */
[----:B------:R-:W-:Y:S01]  /*1cb0*/  SHF.R.S32.HI R33, RZ, 0x1f, R4 ;  /* 0x0000001fff217819 */ /* 0x000fe20000011404 */
[----:B------:R-:W-:Y:S01]  /*1cc0*/  UIMAD UR11, UR52, UR38, URZ ;  /* 0x00000026340b72a4 */ /* 0x000fe2000f8e023f */
[----:B------:R-:W-:Y:S01]  /*1cd0*/  IADD3 R5, P0, R4, UR20, RZ ;  /* 0x0000001404057c10 */ /* 0x000fe2000ff1e0ff */
[----:B------:R-:W-:Y:S01]  /*1ce0*/  UIADD3 UR10, UP2, UP1, UR42, UR5, UR53 ;  /* 0x000000052a0a7290 */ /* 0x000fe2000f95e035 */
[----:B------:R-:W-:Y:S01]  /*1cf0*/  LOP3.LUT R8, R27, 0xffffffe0, RZ, 0xc0, !PT ;  /* 0xffffffe01b087812 */ /* 0x000fe200078ec0ff */
[----:B------:R-:W-:Y:S01]  /*1d00*/  USHF.R.S32.HI UR5, URZ, 0x1f, UR5 ;  /* 0x0000001f3f057899 */ /* 0x000fe20008011405 */
[----:B------:R-:W-:Y:S01]  /*1d10*/  IADD3.X R9, R33, UR37, RZ, P0, !PT ;  /* 0x0000002521097c10 */ /* 0x000fe200087fe4ff */
[----:B------:R-:W-:-:S02]  /*1d20*/  IMAD.WIDE.U32 R10, R5, UR32, R36 ;  /* 0x00000020050a7c25 */ /* 0x000fc4000f8e0024 */
[----:B------:R-:W-:Y:S02]  /*1d30*/  UIADD3.X UR5, UR55, UR5, UR57, UP2, UP1 ;  /* 0x0000000537057290 */ /* 0x000fe400097e2439 */
[----:B------:R-:W-:Y:S01]  /*1d40*/  IMAD.IADD R22, R32, 0x1, -R8 ;  /* 0x0000000120167824 */ /* 0x000fe200078e0a08 */
[----:B------:R-:W-:Y:S01]  /*1d50*/  UIADD3 UR10, UP2, UP1, UR58, UR10, UR59 ;  /* 0x0000000a3a0a7290 */ /* 0x000fe2000f95e03b */
[----:B------:R-:W-:Y:S01]  /*1d60*/  IMAD R9, R9, UR32, RZ ;  /* 0x0000002009097c24 */ /* 0x000fe2000f8e02ff */
[----:B------:R-:W-:Y:S01]  /*1d70*/  IADD3 R10, P2, R10, UR61, RZ ;  /* 0x0000003d0a0a7c10 */ /* 0x000fe2000ff5e0ff */
[----:B------:R-:W-:Y:S01]  /*1d80*/  IMAD R8, R25, UR13, R22 ;  /* 0x0000000d19087c24 */ /* 0x000fe2000f8e0216 */
[----:B------:R-:W-:Y:S01]  /*1d90*/  UIADD3.X UR5, UR56, UR5, UR51, UP2, UP1 ;  /* 0x0000000538057290 */ /* 0x000fe200097e2433 */
[----:B------:R-:W-:Y:S01]  /*1da0*/  IMAD R13, R5, UR33, R9 ;  /* 0x00000021050d7c24 */ /* 0x000fe2000f8e0209 */
[----:B------:R-:W-:Y:S01]  /*1db0*/  UISETP.LT.AND UP1, UPT, URZ, UR16, UPT ;  /* 0x000000103f00728c */ /* 0x000fe2000bf21270 */
        /* <DEDUP_REMOVED lines=8> */
[----:B------:R-:W-:-:S03]  /*1e40*/  USEL UR16, URZ, UR16, !UP1 ;  /* 0x000000103f107287 */ /* 0x000fc6000c800000 */
[----:B------:R-:W-:Y:S01]  /*1e50*/  LEA.HI.X R15, R5, UR23, R8, 0x2, P0 ;  /* 0x00000017050f7c11 */ /* 0x000fe200080f1408 */
[----:B------:R-:W-:Y:S01]  /*1e60*/  IMAD.MOV.U32 R8, RZ, RZ, R6 ;  /* 0x000000ffff087224 */ /* 0x000fe200078e0006 */
[----:B------:R-:W-:Y:S01]  /*1e70*/  UISETP.GT.AND UP1, UPT, UR50, UR16, UPT ;  /* 0x000000103200728c */ /* 0x000fe2000bf24270 */
[-C--:B------:R-:W-:Y:S01]  /*1e80*/  IMAD R5, R33, R20.reuse, RZ ;  /* 0x0000001421057224 */ /* 0x080fe200078e02ff */
[----:B------:R-:W-:Y:S01]  /*1e90*/  UIMAD.WIDE UR22, UR41, 0x4, UR44 ;  /* 0x00000004291678a5 */ /* 0x000fe2000f8e022c */
[----:B------:R-:W-:Y:S01]  /*1ea0*/  IMAD.U32 R6, RZ, RZ, UR38 ;  /* 0x00000026ff067e24 */ /* 0x000fe2000f8e00ff */
[----:B------:R3:W-:Y:S01]  /*1eb0*/  STL.64 [R1+0x30], R14 ;  /* 0x0000300e01007387 */ /* 0x0007e20000100a00 */
[C---:B------:R-:W-:Y:S01]  /*1ec0*/  IMAD R5, R4.reuse, R21, R5 ;  /* 0x0000001504057224 */ /* 0x040fe200078e0205 */
[----:B------:R-:W-:Y:S01]  /*1ed0*/  PLOP3.LUT P0, PT, PT, PT, UP1, 0x80, 0x0 ;  /* 0x000000000000781c */ /* 0x000fe20003f0f018 */
[----:B------:R-:W-:Y:S02]  /*1ee0*/  IMAD.WIDE.U32 R8, R4, R20, R8 ;  /* 0x0000001404087225 */ /* 0x000fe400078e0008 */
[----:B------:R-:W-:Y:S01]  /*1ef0*/  UMOV UR11, UR22 ;  /* 0x00000016000b7c82 */ /* 0x000fe20008000000 */
[----:B------:R-:W-:Y:S01]  /*1f00*/  UMOV UR10, UR23 ;  /* 0x00000017000a7c82 */ /* 0x000fe20008000000 */
[----:B------:R-:W-:Y:S01]  /*1f10*/  IMAD.WIDE.U32 R10, R6, UR60, R10 ;  /* 0x0000003c060a7c25 */ /* 0x000fe2000f8e000a */
[----:B------:R-:W-:-:S03]  /*1f20*/  LEA R40, P2, R8, UR14, 0x1 ;  /* 0x0000000e08287c11 */ /* 0x000fc6000f8408ff */
[----:B------:R-:W-:Y:S01]  /*1f30*/  IMAD.IADD R23, R9, 0x1, R5 ;  /* 0x0000000109177824 */ /* 0x000fe200078e0205 */
[----:B------:R-:W-:Y:S01]  /*1f40*/  LEA R38, P3, R10, UR18, 0x1 ;  /* 0x000000120a267c11 */ /* 0x000fe2000f8608ff */
[----:B------:R-:W-:-:S03]  /*1f50*/  VIADD R24, R11, UR5 ;  /* 0x000000050b187c36 */ /* 0x000fc60008000000 */
        /* <DEDUP_REMOVED lines=25> */
.L_x_83:
        /* <DEDUP_REMOVED lines=20> */
.L_x_84:
[----:B---3--:R1:W5:Y:S04]  /*2230*/  LDL R14, [R1+0x6c] ;  /* 0x00006c00010e7983 */ /* 0x0083680000100800 */
        /* <DEDUP_REMOVED lines=37> */
.L_x_86:
[----:B------:R-:W-:Y:S05]  /*2490*/  BSYNC B0 ;  /* 0x0000000000007941 */ /* 0x000fea0003800000 */
.L_x_85:
        /* <DEDUP_REMOVED lines=19> */
.L_x_88:
[----:B------:R-:W-:Y:S05]  /*25d0*/  BSYNC B0 ;  /* 0x0000000000007941 */ /* 0x000fea0003800000 */
.L_x_87:
        /* <DEDUP_REMOVED lines=32> */
.L_x_90:
[----:B------:R-:W-:Y:S05]  /*27e0*/  BSYNC B0 ;  /* 0x0000000000007941 */ /* 0x000fea0003800000 */
.L_x_89:
        /* <DEDUP_REMOVED lines=21> */
.L_x_82:
[----:B------:R-:W2:Y:S01]  /*2940*/  LDL R35, [R1+0x2c] ;  /* 0x00002c0001237983 */ /* 0x000ea20000100800 */
[----:B------:R-:W-:Y:S01]  /*2950*/  PLOP3.LUT P1, PT, PT, PT, UP4, 0x80, 0x0 ;  /* 0x000000000000781c */ /* 0x000fe20003f2f048 */
[----:B------:R-:W-:Y:S01]  /*2960*/  UIMAD UR17, UR47, -0x40, UR9 ;  /* 0xffffffc02f1178a4 */ /* 0x000fe2000f8e0209 */
[----:B------:R-:W-:Y:S01]  /*2970*/  IMAD.U32 R6, RZ, RZ, UR24 ;  /* 0x00000018ff067e24 */ /* 0x000fe2000f8e00ff */
[----:B------:R-:W-:Y:S01]  /*2980*/  UIMAD UR5, UR40, UR24, URZ ;  /* 0x00000018280572a4 */ /* 0x000fe2000f8e023f */
[----:B------:R-:W-:Y:S01]  /*2990*/  IADD3 R31, R4, 0x20, RZ ;  /* 0x00000020041f7810 */ /* 0x000fe20007ffe0ff */
[----:B------:R-:W-:Y:S01]  /*29a0*/  ULDC.64 UR22, c[0x0][0x268] ;  /* 0x00009a0000167ab9 */ /* 0x000fe20000000a00 */
[----:B------:R-:W-:-:S07]  /*29b0*/  IMAD.WIDE.U32 R6, R6, UR30, R36 ;  /* 0x0000001e06067c25 */ /* 0x000fce000f8e0024 */
[----:B------:R-:W-:Y:S01]  /*29c0*/  @P1 BAR.SYNC.DEFER_BLOCKING 0x0 ;  /* 0x0000000000001b1d */ /* 0x000fe20000010000 */
[----:B------:R-:W-:Y:S01]  /*29d0*/  ISETP.GE.AND P0, PT, R4, UR17, PT ;  /* 0x0000001104007c0c */ /* 0x000fe2000bf06270 */
[----:B------:R-:W-:Y:S01]  /*29e0*/  UIMAD UR20, UR30, UR25, UR5 ;  /* 0x000000191e1472a4 */ /* 0x000fe2000f8e0205 */
[----:B------:R-:W-:Y:S01]  /*29f0*/  IADD3 R12, P2, R6, UR46, RZ ;  /* 0x0000002e060c7c10 */ /* 0x000fe2000ff5e0ff */
[----:B------:R-:W-:Y:S01]  /*2a00*/  UIMAD UR5, UR8, -0x40, UR35 ;  /* 0xffffffc0080578a4 */ /* 0x000fe2000f8e0223 */
[----:B------:R-:W-:Y:S01]  /*2a10*/  ISETP.GE.AND P4, PT, R31, UR17, PT ;  /* 0x000000111f007c0c */ /* 0x000fe2000bf86270 */
[----:B------:R-:W-:Y:S01]  /*2a20*/  BSSY B0, `(.L_x_92) ;  /* 0x0000032000007945 */ /* 0x000fe20003800000 */
[----:B------:R-:W-:Y:S01]  /*2a30*/  SHF.R.S32.HI R30, RZ, 0x1f, R22 ;  /* 0x0000001fff1e7819 */ /* 0x000fe20000011416 */
[----:B------:R-:W-:Y:S02]  /*2a40*/  IMAD.U32 R5, RZ, RZ, UR20 ;  /* 0x00000014ff057e24 */ /* 0x000fe4000f8e00ff */
[----:B------:R-:W-:-:S03]  /*2a50*/  ISETP.GE.AND P6, PT, R4, UR5, PT ;  /* 0x0000000504007c0c */ /* 0x000fc6000bfc6270 */
        /* <DEDUP_REMOVED lines=9> */
[----:B---3--:R-:W2:Y:S01]  /*2af0*/  LDL R14, [R1+0x6c] ;  /* 0x00006c00010e7983 */ /* 0x008ea20000100800 */
[----:B------:R-:W-:-:S03]  /*2b00*/  ULDC UR20, c[0x0][0x2d0] ;  /* 0x0000b40000147ab9 */ /* 0x000fc60000000800 */
[----:B------:R-:W3:Y:S01]  /*2b10*/  LDL R42, [R1+0x70] ;  /* 0x00007000012a7983 */ /* 0x000ee20000100800 */
[----:B------:R-:W-:Y:S01]  /*2b20*/  ISETP.GE.AND P5, PT, R36, UR20, PT ;  /* 0x0000001424007c0c */ /* 0x000fe2000bfa6270 */
[----:B------:R-:W-:Y:S02]  /*2b30*/  IMAD R5, R33, UR24, RZ ;  /* 0x0000001821057c24 */ /* 0x000fe4000f8e02ff */
[----:B------:R-:W-:Y:S02]  /*2b40*/  IMAD.MOV.U32 R6, RZ, RZ, R12 ;  /* 0x000000ffff067224 */ /* 0x000fe400078e000c */
[----:B------:R-:W-:Y:S02]  /*2b50*/  IMAD.MOV.U32 R7, RZ, RZ, R19 ;  /* 0x000000ffff077224 */ /* 0x000fe400078e0013 */
[C---:B------:R-:W-:Y:S02]  /*2b60*/  IMAD R5, R4.reuse, UR25, R5 ;  /* 0x0000001904057c24 */ /* 0x040fe4000f8e0205 */
[----:B------:R-:W-:-:S04]  /*2b70*/  IMAD.WIDE.U32 R6, R4, UR24, R6 ;  /* 0x0000001804067c25 */ /* 0x000fc8000f8e0006 */
[----:B------:R-:W4:Y:S01]  /*2b80*/  @!P5 LDC.64 R16, c[0x0][0x220] ;  /* 0x00008800ff10db82 */ /* 0x000f220000000a00 */
[----:B------:R-:W-:Y:S01]  /*2b90*/  IMAD.IADD R5, R7, 0x1, R5 ;  /* 0x0000000107057824 */ /* 0x000fe200078e0205 */
[----:B------:R1:W-:Y:S01]  /*2ba0*/  @P5 STS.128 [R35+0x12000], RZ ;  /* 0x012000ff23005388 */ /* 0x0003e20000000c00 */
[----:B----4-:R-:W-:-:S04]  /*2bb0*/  @!P5 LEA R16, P1, R6, R16, 0x1 ;  /* 0x000000100610d211 */ /* 0x010fc800078208ff */
[----:B------:R-:W-:-:S05]  /*2bc0*/  @!P5 LEA.HI.X R17, R6, R17, R5, 0x1, P1 ;  /* 0x000000110611d211 */ /* 0x000fca00008f0c05 */
[----:B------:R-:W-:Y:S01]  /*2bd0*/  @!PT LDS RZ, [RZ] ;  /* 0x00000000fffff984 */ /* 0x000fe20000000800 */
[----:B------:R-:W-:Y:S01]  /*2be0*/  @!PT LDS RZ, [RZ] ;  /* 0x00000000fffff984 */ /* 0x000fe20000000800 */
[----:B------:R-:W-:Y:S01]  /*2bf0*/  @!PT LDS RZ, [RZ] ;  /* 0x00000000fffff984 */ /* 0x000fe20000000800 */
[----:B------:R1:W-:Y:S01]  /*2c00*/  @!P5 LDGSTS.E.BYPASS.LTC128B.128 [R35+0x12000], desc[UR6][R16.64] ;  /* 0x120000001023dfae */ /* 0x0003e2000b901d46 */
[----:B--2---:R-:W-:Y:S02]  /*2c10*/  ISETP.GE.AND P3, PT, R14, UR20, PT ;  /* 0x000000140e007c0c */ /* 0x004fe4000bf66270 */
[----:B---3--:R-:W-:-:S11]  /*2c20*/  ISETP.GE.AND P2, PT, R42, UR20, PT ;  /* 0x000000142a007c0c */ /* 0x008fd6000bf46270 */
        /* <DEDUP_REMOVED lines=17> */
.L_x_93:
[----:B------:R-:W-:Y:S05]  /*2d40*/  BSYNC B0 ;  /* 0x0000000000007941 */ /* 0x000fea0003800000 */
.L_x_92:
        /* <DEDUP_REMOVED lines=9> */
[----:B------:R-:W-:-:S12]  /*2de0*/  IMAD.MOV.U32 R7, RZ, RZ, R19 ;  /* 0x000000ffff077224 */ /* 0x000fd800078e0013 */
[----:B-123--:R-:W1:Y:S01]  /*2df0*/  @!P5 LDC.64 R14, c[0x0][0x220] ;  /* 0x00008800ff0edb82 */ /* 0x00ee620000000a00 */
[----:B------:R2:W-:Y:S01]  /*2e00*/  @P5 STS.128 [R35+0x13000], RZ ;  /* 0x013000ff23005388 */ /* 0x0005e20000000c00 */
[----:B-----5:R-:W-:Y:S02]  /*2e10*/  ISETP.GE.AND P3, PT, R5, UR17, PT ;  /* 0x0000001105007c0c */ /* 0x020fe4000bf66270 */
[----:B------:R-:W-:-:S05]  /*2e20*/  IADD3 R5, P1, R4, 0x20, RZ ;  /* 0x0000002004057810 */ /* 0x000fca0007f3e0ff */
[----:B------:R-:W-:Y:S01]  /*2e30*/  IMAD.X R6, RZ, RZ, R33, P1 ;  /* 0x000000ffff067224 */ /* 0x000fe200008e0621 */
[----:B----4-:R-:W-:-:S03]  /*2e40*/  ISETP.GE.AND P1, PT, R42, UR17, PT ;  /* 0x000000112a007c0c */ /* 0x010fc6000bf26270 */
        /* <DEDUP_REMOVED lines=28> */
.L_x_95:
[----:B------:R-:W-:Y:S05]  /*3010*/  BSYNC B0 ;  /* 0x0000000000007941 */ /* 0x000fea0003800000 */
.L_x_94:
[----:B------:R-:W0:Y:S01]  /*3020*/  LDGDEPBAR ;  /* 0x00000000000079af */ /* 0x000e220000000000 */
[----:B-12---:R-:W-:Y:S01]  /*3030*/  SHF.R.S32.HI R13, RZ, 0x1f, R27 ;  /* 0x0000001fff0d7819 */ /* 0x006fe2000001141b */
[----:B------:R-:W-:Y:S01]  /*3040*/  BSSY B0, `(.L_x_96) ;  /* 0x000001e000007945 */ /* 0x000fe20003800000 */
[----:B------:R-:W-:Y:S01]  /*3050*/  ISETP.GE.AND P5, PT, R31, UR5, PT ;  /* 0x000000051f007c0c */ /* 0x000fe2000bfa6270 */
[----:B------:R1:W-:Y:S01]  /*3060*/  @P6 STS.128 [R35+0x6000], RZ ;  /* 0x006000ff23006388 */ /* 0x0003e20000000c00 */
[----:B------:R-:W-:Y:S02]  /*3070*/  LEA.HI R22, R30, R22, RZ, 0x2 ;  /* 0x000000161e167211 */ /* 0x000fe400078f10ff */
        /* <DEDUP_REMOVED lines=26> */
.L_x_97:
[----:B------:R-:W-:Y:S05]  /*3220*/  BSYNC B0 ;  /* 0x0000000000007941 */ /* 0x000fea0003800000 */
.L_x_96:
[----:B------:R1:W-:Y:S01]  /*3230*/  @P5 STS.128 [R35+0x7000], RZ ;  /* 0x007000ff23005388 */ /* 0x0003e20000000c00 */
[----:B------:R-:W-:Y:S03]  /*3240*/  BSSY B0, `(.L_x_98) ;  /* 0x0000024000007945 */ /* 0x000fe60003800000 */
[----:B------:R1:W-:Y:S04]  /*3250*/  @P5 STS.128 [R35+0x9000], RZ ;  /* 0x009000ff23005388 */ /* 0x0003e80000000c00 */
[----:B------:R1:W-:Y:S01]  /*3260*/  @P5 STS.128 [R35+0xb000], RZ ;  /* 0x00b000ff23005388 */ /* 0x0003e20000000c00 */
[----:B------:R-:W-:Y:S05]  /*3270*/  @P5 BRA `(.L_x_99) ;  /* 0x0000000000805947 */ /* 0x000fea0003800000 */
[----:B------:R-:W5:Y:S01]  /*3280*/  LDL R5, [R1+0x6c] ;  /* 0x00006c0001057983 */ /* 0x000f620000100800 */
[----:B------:R-:W-:-:S03]  /*3290*/  ULDC UR17, c[0x0][0x2d0] ;  /* 0x0000b40000117ab9 */ /* 0x000fc60000000800 */
[----:B---3--:R-:W3:Y:S01]  /*32a0*/  LDL R14, [R1+0x70] ;  /* 0x00007000010e7983 */ /* 0x008ee20000100800 */
[----:B------:R-:W-:Y:S01]  /*32b0*/  ISETP.GE.AND P3, PT, R36, UR17, PT ;  /* 0x0000001124007c0c */ /* 0x000fe2000bf66270 */
[----:B------:R-:W-:-:S04]  /*32c0*/  IMAD.WIDE.U32 R6, R20, 0x20, RZ ;  /* 0x0000002014067825 */ /* 0x000fc800078e00ff */
[----:B------:R-:W-:-:S08]  /*32d0*/  IMAD.SHL.U32 R12, R21, 0x20, RZ ;  /* 0x00000020150c7824 */ /* 0x000fd000078e00ff */
[----:B------:R1:W-:Y:S01]  /*32e0*/  @P3 STS.128 [R35+0x7000], RZ ;  /* 0x007000ff23003388 */ /* 0x0003e20000000c00 */
[----:B-----5:R-:W-:Y:S02]  /*32f0*/  ISETP.GE.AND P2, PT, R5, UR17, PT ;  /* 0x0000001105007c0c */ /* 0x020fe4000bf46270 */
[----:B------:R-:W-:-:S04]  /*3300*/  IADD3 R5, P1, R8, R6, RZ ;  /* 0x0000000608057210 */ /* 0x000fc80007f3e0ff */
        /* <DEDUP_REMOVED lines=23> */
.L_x_99:
[----:B------:R-:W-:Y:S05]  /*3480*/  BSYNC B0 ;  /* 0x0000000000007941 */ /* 0x000fea0003800000 */
.L_x_98:
[----:B------:R1:W-:Y:S01]  /*3490*/  @P6 STS.128 [R35], RZ ;  /* 0x000000ff23006388 */ /* 0x0003e20000000c00 */
[----:B------:R-:W-:Y:S01]  /*34a0*/  BSSY B0, `(.L_x_100) ;  /* 0x000001c000007945 */ /* 0x000fe20003800000 */
[----:B------:R-:W-:Y:S02]  /*34b0*/  MOV R12, UR26 ;  /* 0x0000001a000c7c02 */ /* 0x000fe40008000f00 */
[----:B------:R1:W-:Y:S01]  /*34c0*/  @P6 STS.128 [R35+0x2000], RZ ;  /* 0x002000ff23006388 */ /* 0x0003e20000000c00 */
[----:B------:R-:W-:-:S03]  /*34d0*/  LOP3.LUT R13, R13, 0xfffffffc, RZ, 0xc0, !PT ;  /* 0xfffffffc0d0d7812 */ /* 0x000fc600078ec0ff */
        /* <DEDUP_REMOVED lines=24> */
.L_x_101:
[----:B------:R-:W-:Y:S05]  /*3660*/  BSYNC B0 ;  /* 0x0000000000007941 */ /* 0x000fea0003800000 */
.L_x_100:
        /* <DEDUP_REMOVED lines=40> */
.L_x_103:
[----:B------:R-:W-:Y:S05]  /*38f0*/  BSYNC B0 ;  /* 0x0000000000007941 */ /* 0x000fea0003800000 */
.L_x_102:
[----:B------:R-:W-:Y:S01]  /*3900*/  UIMAD UR14, UR40, UR26, URZ ;  /* 0x0000001a280e72a4 */ /* 0x000fe2000f8e023f */
[----:B------:R2:W-:Y:S01]  /*3910*/  @P0 STS.128 [R35+0xc000], RZ ;  /* 0x00c000ff23000388 */ /* 0x0005e20000000c00 */
[----:B-1----:R-:W-:Y:S01]  /*3920*/  IMAD.IADD R8, R25, 0x1, -R13 ;  /* 0x0000000119087824 */ /* 0x002fe200078e0a0d */
[----:B------:R-:W-:Y:S01]  /*3930*/  SHF.R.S32.HI R5, RZ, 0x2, R22 ;  /* 0x00000002ff057819 */ /* 0x000fe20000011416 */
[----:B------:R-:W-:Y:S01]  /*3940*/  UIMAD UR14, UR30, UR27, UR14 ;  /* 0x0000001b1e0e72a4 */ /* 0x000fe2000f8e020e */
[----:B------:R2:W-:Y:S01]  /*3950*/  @P0 STS.128 [R35+0xe000], RZ ;  /* 0x00e000ff23000388 */ /* 0x0005e20000000c00 */
[----:B------:R-:W-:Y:S01]  /*3960*/  IMAD.WIDE.U32 R6, R12, UR30, R36 ;  /* 0x0000001e0c067c25 */ /* 0x000fe2000f8e0024 */
[----:B------:R-:W-:Y:S01]  /*3970*/  LEA R5, R8, R5, 0x4 ;  /* 0x0000000508057211 */ /* 0x000fe200078e20ff */
[----:B------:R-:W-:Y:S01]  /*3980*/  BSSY B0, `(.L_x_104) ;  /* 0x0000033000007945 */ /* 0x000fe20003800000 */
[----:B------:R2:W-:Y:S01]  /*3990*/  @P0 STS.128 [R35+0x10000], RZ ;  /* 0x010000ff23000388 */ /* 0x0005e20000000c00 */
[----:B------:R-:W-:Y:S01]  /*39a0*/  IMAD.U32 R9, RZ, RZ, UR14 ;  /* 0x0000000eff097e24 */ /* 0x000fe2000f8e00ff */
[----:B------:R-:W-:Y:S01]  /*39b0*/  IADD3 R8, P1, R6, UR31, RZ ;  /* 0x0000001f06087c10 */ /* 0x000fe2000ff3e0ff */
[----:B------:R-:W-:Y:S01]  /*39c0*/  ULDC.64 UR14, c[0x0][0x260] ;  /* 0x00009800000e7ab9 */ /* 0x000fe20000000a00 */
[----:B------:R-:W-:Y:S01]  /*39d0*/  IADD3 R6, R5, 0x8, RZ ;  /* 0x0000000805067810 */ /* 0x000fe20007ffe0ff */
[----:B------:R-:W-:Y:S01]  /*39e0*/  IMAD R11, R26, UR14, RZ ;  /* 0x0000000e1a0b7c24 */ /* 0x000fe2000f8e02ff */
[----:B------:R-:W-:-:S02]  /*39f0*/  IADD3.X R9, R7, UR36, R9, P1, !PT ;  /* 0x0000002407097c10 */ /* 0x000fc40008ffe409 */
[----:B------:R-:W-:Y:S01]  /*3a00*/  ISETP.GE.AND P5, PT, R6, UR5, PT ;  /* 0x0000000506007c0c */ /* 0x000fe2000bfa6270 */
[C---:B------:R-:W-:Y:S01]  /*3a10*/  IMAD R11, R18.reuse, UR15, R11 ;  /* 0x0000000f120b7c24 */ /* 0x040fe2000f8e020b */
[----:B------:R-:W-:Y:S01]  /*3a20*/  ISETP.GE.AND P6, PT, R5, UR5, PT ;  /* 0x0000000505007c0c */ /* 0x000fe2000bfc6270 */
[----:B------:R-:W-:-:S04]  /*3a30*/  IMAD.WIDE.U32 R8, R18, UR14, R8 ;  /* 0x0000000e12087c25 */ /* 0x000fc8000f8e0008 */
[----:B------:R-:W-:Y:S01]  /*3a40*/  IMAD.IADD R11, R9, 0x1, R11 ;  /* 0x00000001090b7824 */ /* 0x000fe200078e020b */
[----:B------:R-:W-:Y:S07]  /*3a50*/  @P0 BRA `(.L_x_105) ;  /* 0x0000000000940947 */ /* 0x000fee0003800000 */
[----:B------:R-:W5:Y:S01]  /*3a60*/  LDL R10, [R1+0x6c] ;  /* 0x00006c00010a7983 */ /* 0x000f620000100800 */
[----:B------:R-:W-:-:S03]  /*3a70*/  ULDC UR5, c[0x0][0x2d0] ;  /* 0x0000b40000057ab9 */ /* 0x000fc60000000800 */
[----:B------:R-:W2:Y:S01]  /*3a80*/  LDL R16, [R1+0x70] ;  /* 0x0000700001107983 */ /* 0x000ea20000100800 */
[----:B------:R-:W-:Y:S01]  /*3a90*/  ISETP.GE.AND P3, PT, R36, UR5, PT ;  /* 0x0000000524007c0c */ /* 0x000fe2000bf66270 */
[----:B------:R-:W-:Y:S02]  /*3aa0*/  IMAD.MOV.U32 R6, RZ, RZ, R8 ;  /* 0x000000ffff067224 */ /* 0x000fe400078e0008 */
[----:B------:R-:W-:Y:S02]  /*3ab0*/  IMAD.MOV.U32 R7, RZ, RZ, R11 ;  /* 0x000000ffff077224 */ /* 0x000fe400078e000b */
[----:B------:R-:W-:-:S08]  /*3ac0*/  IMAD.WIDE.U32 R6, R4, UR26, R6 ;  /* 0x0000001a04067c25 */ /* 0x000fd0000f8e0006 */
[----:B---3--:R-:W1:Y:S01]  /*3ad0*/  @!P3 LDC.64 R14, c[0x0][0x218] ;  /* 0x00008600ff0ebb82 */ /* 0x008e620000000a00 */
[----:B------:R3:W-:Y:S01]  /*3ae0*/  @P3 STS.128 [R35+0xc000], RZ ;  /* 0x00c000ff23003388 */ /* 0x0007e20000000c00 */
[----:B-1----:R-:W-:Y:S02]  /*3af0*/  @!P3 LEA R14, P1, R6, R14, 0x1 ;  /* 0x0000000e060eb211 */ /* 0x002fe400078208ff */
[----:B-----5:R-:W-:Y:S01]  /*3b00*/  ISETP.GE.AND P2, PT, R10, UR5, PT ;  /* 0x000000050a007c0c */ /* 0x020fe2000bf46270 */
[----:B------:R-:W-:Y:S01]  /*3b10*/  IMAD R10, R33, UR26, RZ ;  /* 0x0000001a210a7c24 */ /* 0x000fe2000f8e02ff */
[----:B--2---:R-:W-:-:S03]  /*3b20*/  ISETP.GE.AND P0, PT, R16, UR5, PT ;  /* 0x0000000510007c0c */ /* 0x004fc6000bf06270 */
[----:B------:R-:W-:-:S04]  /*3b30*/  IMAD R10, R4, UR27, R10 ;  /* 0x0000001b040a7c24 */ /* 0x000fc8000f8e020a */
[----:B------:R-:W-:-:S04]  /*3b40*/  IMAD.IADD R10, R7, 0x1, R10 ;  /* 0x00000001070a7824 */ /* 0x000fc800078e020a */
[----:B------:R-:W1:Y:S01]  /*3b50*/  @!P2 LDC.64 R12, c[0x0][0x218] ;  /* 0x00008600ff0cab82 */ /* 0x000e620000000a00 */
[----:B------:R-:W-:-:S05]  /*3b60*/  @!P3 LEA.HI.X R15, R6, R15, R10, 0x1, P1 ;  /* 0x0000000f060fb211 */ /* 0x000fca00008f0c0a */
[----:B------:R-:W-:Y:S01]  /*3b70*/  @!PT LDS RZ, [RZ] ;  /* 0x00000000fffff984 */ /* 0x000fe20000000800 */
[----:B------:R-:W-:Y:S01]  /*3b80*/  @!PT LDS RZ, [RZ] ;  /* 0x00000000fffff984 */ /* 0x000fe20000000800 */
[----:B------:R-:W-:Y:S01]  /*3b90*/  @!PT LDS RZ, [RZ] ;  /* 0x00000000fffff984 */ /* 0x000fe20000000800 */
[----:B------:R3:W-:Y:S04]  /*3ba0*/  @!P3 LDGSTS.E.BYPASS.LTC128B.128 [R35+0xc000], desc[UR6][R14.64] ;  /* 0x0c0000000e23bfae */ /* 0x0007e8000b901d46 */
        /* <DEDUP_REMOVED lines=16> */
.L_x_105:
[----:B------:R-:W-:Y:S05]  /*3cb0*/  BSYNC B0 ;  /* 0x0000000000007941 */ /* 0x000fea0003800000 */
.L_x_104:
[----:B------:R1:W-:Y:S01]  /*3cc0*/  @P4 STS.128 [R35+0xd000], RZ ;  /* 0x00d000ff23004388 */ /* 0x0003e20000000c00 */
[----:B------:R-:W-:Y:S03]  /*3cd0*/  BSSY B0, `(.L_x_106) ;  /* 0x000002b000007945 */ /* 0x000fe60003800000 */
[----:B------:R1:W-:Y:S04]  /*3ce0*/  @P4 STS.128 [R35+0xf000], RZ ;  /* 0x00f000ff23004388 */ /* 0x0003e80000000c00 */
[----:B------:R1:W-:Y:S01]  /*3cf0*/  @P4 STS.128 [R35+0x11000], RZ ;  /* 0x011000ff23004388 */ /* 0x0003e20000000c00 */
[----:B------:R-:W-:Y:S05]  /*3d00*/  @P4 BRA `(.L_x_107) ;  /* 0x00000000009c4947 */ /* 0x000fea0003800000 */
[----:B------:R-:W5:Y:S01]  /*3d10*/  LDL R6, [R1+0x6c] ;  /* 0x00006c0001067983 */ /* 0x000f620000100800 */
[----:B------:R-:W-:-:S03]  /*3d20*/  ULDC UR5, c[0x0][0x2d0] ;  /* 0x0000b40000057ab9 */ /* 0x000fc60000000800 */
[----:B------:R-:W2:Y:S01]  /*3d30*/  LDL R10, [R1+0x70] ;  /* 0x00007000010a7983 */ /* 0x000ea20000100800 */
[----:B------:R-:W-:Y:S01]  /*3d40*/  ISETP.GE.AND P3, PT, R36, UR5, PT ;  /* 0x0000000524007c0c */ /* 0x000fe2000bf66270 */
[----:B------:R-:W-:Y:S01]  /*3d50*/  IMAD.MOV.U32 R7, RZ, RZ, R11 ;  /* 0x000000ffff077224 */ /* 0x000fe200078e000b */
[----:B------:R-:W-:-:S11]  /*3d60*/  IADD3 R4, P0, R4, 0x20, RZ ;  /* 0x0000002004047810 */ /* 0x000fd60007f1e0ff */
[----:B-1-3--:R-:W1:Y:S01]  /*3d70*/  @!P3 LDC.64 R12, c[0x0][0x218] ;  /* 0x00008600ff0cbb82 */ /* 0x00ae620000000a00 */
[----:B------:R3:W-:Y:S01]  /*3d80*/  @P3 STS.128 [R35+0xd000], RZ ;  /* 0x00d000ff23003388 */ /* 0x0007e20000000c00 */
[----:B-----5:R-:W-:Y:S01]  /*3d90*/  ISETP.GE.AND P2, PT, R6, UR5, PT ;  /* 0x0000000506007c0c */ /* 0x020fe2000bf46270 */
[----:B------:R-:W-:Y:S01]  /*3da0*/  IMAD.X R6, RZ, RZ, R33, P0 ;  /* 0x000000ffff067224 */ /* 0x000fe200000e0621 */
[----:B--2---:R-:W-:-:S03]  /*3db0*/  ISETP.GE.AND P0, PT, R10, UR5, PT ;  /* 0x000000050a007c0c */ /* 0x004fc6000bf06270 */
[----:B------:R-:W-:Y:S02]  /*3dc0*/  IMAD R9, R6, UR26, RZ ;  /* 0x0000001a06097c24 */ /* 0x000fe4000f8e02ff */
[----:B------:R-:W-:-:S04]  /*3dd0*/  IMAD.MOV.U32 R6, RZ, RZ, R8 ;  /* 0x000000ffff067224 */ /* 0x000fc800078e0008 */
[C---:B------:R-:W-:Y:S02]  /*3de0*/  IMAD.WIDE.U32 R6, R4.reuse, UR26, R6 ;  /* 0x0000001a04067c25 */ /* 0x040fe4000f8e0006 */
[----:B------:R-:W2:Y:S02]  /*3df0*/  @!P2 LDC.64 R14, c[0x0][0x218] ;  /* 0x00008600ff0eab82 */ /* 0x000ea40000000a00 */
        /* <DEDUP_REMOVED lines=24> */
.L_x_107:
[----:B------:R-:W-:Y:S05]  /*3f80*/  BSYNC B0 ;  /* 0x0000000000007941 */ /* 0x000fea0003800000 */
.L_x_106:
[C---:B------:R-:W-:Y:S01]  /*3f90*/  IMAD.SHL.U32 R6, R5.reuse, 0x4, RZ ;  /* 0x0000000405067824 */ /* 0x040fe200078e00ff */
[----:B------:R-:W-:Y:S01]  /*3fa0*/  SHF.R.S32.HI R4, RZ, 0x1f, R5 ;  /* 0x0000001fff047819 */ /* 0x000fe20000011405 */
[----:B-1-3--:R-:W-:Y:S01]  /*3fb0*/  IMAD.MOV.U32 R8, RZ, RZ, 0x7f800000 ;  /* 0x7f800000ff087424 */ /* 0x00afe200078e00ff */
[----:B------:R-:W0:Y:S01]  /*3fc0*/  LDGDEPBAR ;  /* 0x00000000000079af */ /* 0x000e220000000000 */
[----:B------:R-:W-:Y:S01]  /*3fd0*/  ULDC.64 UR18, c[0x0][0x3c8] ;  /* 0x0000f20000127ab9 */ /* 0x000fe20000000a00 */
[----:B------:R-:W-:Y:S01]  /*3fe0*/  SHF.L.U64.HI R9, R5, 0x2, R4 ;  /* 0x0000000205097819 */ /* 0x000fe20000010204 */
[----:B------:R-:W-:Y:S01]  /*3ff0*/  IMAD.MOV.U32 R4, RZ, RZ, 0x7f800000 ;  /* 0x7f800000ff047424 */ /* 0x000fe200078e00ff */
[----:B------:R1:W-:Y:S01]  /*4000*/  STL [R1+0x78], R6 ;  /* 0x0000780601007387 */ /* 0x0003e20000100800 */
[----:B------:R-:W-:Y:S02]  /*4010*/  UISETP.NE.U32.AND UP1, UPT, UR18, URZ, UPT ;  /* 0x0000003f1200728c */ /* 0x000fe4000bf25070 */
[----:B------:R-:W-:Y:S01]  /*4020*/  USHF.R.S32.HI UR14, URZ, 0x1f, UR60 ;  /* 0x0000001f3f0e7899 */ /* 0x000fe2000801143c */
[----:B------:R-:W-:Y:S01]  /*4030*/  STL [R1+0x74], R9 ;  /* 0x0000740901007387 */ /* 0x000fe20000100800 */
[----:B------:R-:W-:-:S02]  /*4040*/  UISETP.NE.AND.EX UP1, UPT, UR19, URZ, UPT, UP1 ;  /* 0x0000003f1300728c */ /* 0x000fc4000bf25310 */
[----:B------:R-:W-:Y:S01]  /*4050*/  USHF.R.S32.HI UR5, URZ, 0x1f, UR48 ;  /* 0x0000001f3f057899 */ /* 0x000fe20008011430 */
[----:B------:R-:W-:-:S08]  /*4060*/  ULDC UR20, c[0x0][0x2d0] ;  /* 0x0000b40000147ab9 */ /* 0x000fd00000000800 */
[----:B------:R-:W-:Y:S01]  /*4070*/  @UP1 ULDC.64 UR22, c[0x0][0x3d0] ;  /* 0x0000f40000161ab9 */ /* 0x000fe20000000a00 */
[----:B------:R-:W-:Y:S01]  /*4080*/  @UP1 UMOV UR15, UR14 ;  /* 0x0000000e000f1c82 */ /* 0x000fe20008000000 */
[----:B------:R-:W-:Y:S01]  /*4090*/  @UP1 UIMAD UR5, UR5, UR22, URZ ;  /* 0x00000016050512a4 */ /* 0x000fe2000f8e023f */
[----:B------:R-:W-:-:S04]  /*40a0*/  DEPBAR.LE SB0, 0x1 ;  /* 0x000080400000791a */ /* 0x000fc80000000000 */
[----:B------:R-:W-:Y:S01]  /*40b0*/  @UP1 UMOV UR14, UR60 ;  /* 0x0000003c000e1c82 */ /* 0x000fe20008000000 */
[----:B-1----:R-:W-:Y:S01]  /*40c0*/  IADD3 R6, P0, R6, UR11, RZ ;  /* 0x0000000b06067c10 */ /* 0x002fe2000ff1e0ff */
[----:B------:R-:W-:Y:S02]  /*40d0*/  @UP1 UIMAD.WIDE.U32 UR14, UR48, UR22, UR14 ;  /* 0x00000016300e12a5 */ /* 0x000fe4000f8e000e */
[----:B------:R-:W-:Y:S01]  /*40e0*/  @UP1 UIMAD UR5, UR48, UR23, UR5 ;  /* 0x00000017300512a4 */ /* 0x000fe2000f8e0205 */
[----:B------:R-:W-:Y:S01]  /*40f0*/  IADD3.X R7, R9, UR10, RZ, P0, !PT ;  /* 0x0000000a09077c10 */ /* 0x000fe200087fe4ff */
[----:B------:R-:W-:Y:S01]  /*4100*/  @UP1 ULEA UR18, UP0, UR14, UR18, 0x2 ;  /* 0x000000120e121291 */ /* 0x000fe2000f80103f */
[----:B------:R-:W-:Y:S01]  /*4110*/  PLOP3.LUT P0, PT, PT, PT, UP1, 0x80, 0x0 ;  /* 0x000000000000781c */ /* 0x000fe20003f0f018 */
[----:B------:R-:W-:Y:S02]  /*4120*/  @UP1 UIADD3 UR5, UR15, UR5, URZ ;  /* 0x000000050f051290 */ /* 0x000fe4000fffe03f */
[----:B------:R-:W3:Y:S01]  /*4130*/  @!P5 LDG.E R4, desc[UR6][R6.64+0x20] ;  /* 0x000020060604d981 */ /* 0x000ee2000c1e1900 */
[----:B------:R-:W-:Y:S01]  /*4140*/  VIADD R5, R5, 0x1 ;  /* 0x0000000105057836 */ /* 0x000fe20000000000 */
[----:B------:R-:W-:-:S02]  /*4150*/  @UP1 ULEA.HI.X UR19, UR14, UR19, UR5, 0x2, UP0 ;  /* 0x000000130e131291 */ /* 0x000fc400080f1405 */
[----:B------:R1:W5:Y:S01]  /*4160*/  @!P6 LDG.E R8, desc[UR6][R6.64] ;  /* 0x000000060608e981 */ /* 0x000362000c1e1900 */
[----:B------:R-:W-:Y:S01]  /*4170*/  @UP1 ULDC UR5, c[0x0][0x2e8] ;  /* 0x0000ba0000051ab9 */ /* 0x000fe20000000800 */
[----:B------:R-:W-:Y:S01]  /*4180*/  IMAD.MOV.U32 R240, RZ, RZ, 0x20 ;  /* 0x00000020fff07424 */ /* 0x000fe200078e00ff */
[----:B------:R-:W-:Y:S01]  /*4190*/  CS2R R142, SRZ ;  /* 0x00000000008e7805 */ /* 0x000fe2000001ff00 */
[----:B------:R-:W-:Y:S01]  /*41a0*/  BAR.SYNC.DEFER_BLOCKING 0x0 ;  /* 0x0000000000007b1d */ /* 0x000fe20000010000 */
        /* <DEDUP_REMOVED lines=19> */
[----:B------:R-:W-:Y:S01]  /*42e0*/  CS2R R106, SRZ ;  /* 0x00000000006a7805 */ /* 0x000fe2000001ff00 */
[----:B-1----:R-:W-:Y:S01]  /*42f0*/  IMAD.U32 R6, RZ, RZ, UR18 ;  /* 0x00000012ff067e24 */ /* 0x002fe2000f8e00ff */
[----:B------:R-:W-:Y:S01]  /*4300*/  CS2R R104, SRZ ;  /* 0x0000000000687805 */ /* 0x000fe2000001ff00 */
[----:B------:R-:W-:Y:S01]  /*4310*/  IMAD.U32 R7, RZ, RZ, UR19 ;  /* 0x00000013ff077e24 */ /* 0x000fe2000f8e00ff */
[----:B------:R-:W-:-:S02]  /*4320*/  CS2R R102, SRZ ;  /* 0x0000000000667805 */ /* 0x000fc4000001ff00 */
[----:B------:R-:W-:Y:S02]  /*4330*/  CS2R R100, SRZ ;  /* 0x0000000000647805 */ /* 0x000fe4000001ff00 */
[----:B------:R-:W-:Y:S02]  /*4340*/  CS2R R62, SRZ ;  /* 0x00000000003e7805 */ /* 0x000fe4000001ff00 */
[----:B------:R-:W-:Y:S01]  /*4350*/  CS2R R60, SRZ ;  /* 0x00000000003c7805 */ /* 0x000fe2000001ff00 */
[----:B------:R1:W4:Y:S01]  /*4360*/  @P0 LDG.E R13, desc[UR6][R6.64] ;  /* 0x00000006060d0981 */ /* 0x000322000c1e1900 */
        /* <DEDUP_REMOVED lines=11> */
[----:B--2---:R-:W-:Y:S02]  /*4420*/  CS2R R40, SRZ ;  /* 0x0000000000287805 */ /* 0x004fe4000001ff00 */
[----:B------:R-:W-:Y:S02]  /*4430*/  CS2R R38, SRZ ;  /* 0x0000000000267805 */ /* 0x000fe4000001ff00 */
[----:B------:R-:W-:Y:S02]  /*4440*/  CS2R R36, SRZ ;  /* 0x0000000000247805 */ /* 0x000fe4000001ff00 */
[----:B------:R-:W-:-:S02]  /*4450*/  CS2R R30, SRZ ;  /* 0x00000000001e7805 */ /* 0x000fc4000001ff00 */
[----:B------:R-:W-:Y:S02]  /*4460*/  CS2R R26, SRZ ;  /* 0x00000000001a7805 */ /* 0x000fe4000001ff00 */
[----:B------:R-:W-:Y:S02]  /*4470*/  CS2R R24, SRZ ;  /* 0x0000000000187805 */ /* 0x000fe4000001ff00 */
[----:B------:R-:W-:Y:S02]  /*4480*/  CS2R R22, SRZ ;  /* 0x0000000000167805 */ /* 0x000fe4000001ff00 */
[----:B------:R-:W-:Y:S01]  /*4490*/  CS2R R20, SRZ ;  /* 0x0000000000147805 */ /* 0x000fe2000001ff00 */
[----:B------:R-:W-:Y:S01]  /*44a0*/  ULDC UR22, c[0x0][0x2dc] ;  /* 0x0000b70000167ab9 */ /* 0x000fe20000000800 */
[----:B------:R-:W-:Y:S01]  /*44b0*/  ULDC UR15, c[0x0][0x2ec] ;  /* 0x0000bb00000f7ab9 */ /* 0x000fe20000000800 */
[----:B---3--:R2:W-:Y:S01]  /*44c0*/  STL [R1+0x68], R4 ;  /* 0x0000680401007387 */ /* 0x0085e20000100800 */
[----:B-1----:R-:W-:-:S03]  /*44d0*/  LEA.HI R6, R34, R32, RZ, 0x4 ;  /* 0x0000002022067211 */ /* 0x002fc600078f20ff */
[----:B-----5:R1:W-:Y:S01]  /*44e0*/  STL [R1+0x64], R8 ;  /* 0x0000640801007387 */ /* 0x0203e20000100800 */
[----:B------:R-:W-:Y:S01]  /*44f0*/  LEA.HI R7, R34, R32, RZ, 0x7 ;  /* 0x0000002022077211 */ /* 0x000fe200078f38ff */
[----:B------:R-:W4:Y:S02]  /*4500*/  @P0 MUFU.RCP R12, UR5 ;  /* 0x00000005000c0d08 */ /* 0x000f240008001000 */
[----:B------:R-:W3:Y:S04]  /*4510*/  LDSM.16.M88.4 R164, [R252] ;  /* 0x00000000fca4783b */ /* 0x000ee80000000200 */
[----:B------:R-:W3:Y:S04]  /*4520*/  LDSM.16.M88.4 R168, [R252+0x800] ;  /* 0x00080000fca8783b */ /* 0x000ee80000000200 */
[----:B------:R-:W3:Y:S04]  /*4530*/  LDSM.16.M88.4 R196, [R252+0x2000] ;  /* 0x00200000fcc4783b */ /* 0x000ee80000000200 */
[----:B------:R-:W3:Y:S04]  /*4540*/  LDSM.16.M88.4 R200, [R252+0x2800] ;  /* 0x00280000fcc8783b */ /* 0x000ee80000000200 */
[----:B------:R-:W3:Y:S01]  /*4550*/  LDSM.16.M88.4 R228, [R252+0x4000] ;  /* 0x00400000fce4783b */ /* 0x000ee20000000200 */
[----:B--2---:R-:W-:-:S03]  /*4560*/  LOP3.LUT R4, R29, 0xfffffff8, RZ, 0xc0, !PT ;  /* 0xfffffff81d047812 */ /* 0x004fc600078ec0ff */
[----:B------:R-:W2:Y:S01]  /*4570*/  LDSM.16.M88.4 R232, [R252+0x4800] ;  /* 0x00480000fce8783b */ /* 0x000ea20000000200 */
[----:B-1----:R-:W-:Y:S01]  /*4580*/  SHF.R.S32.HI R8, RZ, 0x4, R6 ;  /* 0x00000004ff087819 */ /* 0x002fe20000011406 */
[----:B------:R-:W-:-:S03]  /*4590*/  IMAD.IADD R4, R32, 0x1, -R4 ;  /* 0x0000000120047824 */ /* 0x000fc600078e0a04 */
[----:B------:R-:W-:Y:S01]  /*45a0*/  LEA.HI R6, R6, R8, RZ, 0x1 ;  /* 0x0000000806067211 */ /* 0x000fe200078f08ff */
[----:B------:R-:W-:-:S03]  /*45b0*/  IMAD.SHL.U32 R10, R4, 0x40, RZ ;  /* 0x00000040040a7824 */ /* 0x000fc600078e00ff */
[----:B------:R-:W-:Y:S02]  /*45c0*/  LOP3.LUT R9, R6, 0xfffffffe, RZ, 0xc0, !PT ;  /* 0xfffffffe06097812 */ /* 0x000fe400078ec0ff */
[----:B------:R-:W-:Y:S02]  /*45d0*/  SHF.R.S32.HI R6, RZ, 0x7, R7 ;  /* 0x00000007ff067819 */ /* 0x000fe40000011407 */
[----:B------:R-:W-:Y:S01]  /*45e0*/  LOP3.LUT R7, R10, 0x1c0, RZ, 0xc0, !PT ;  /* 0x000001c00a077812 */ /* 0x000fe200078ec0ff */
[----:B------:R-:W-:-:S03]  /*45f0*/  IMAD.IADD R8, R8, 0x1, -R9 ;  /* 0x0000000108087824 */ /* 0x000fc600078e0a09 */
[----:B------:R-:W-:Y:S01]  /*4600*/  LOP3.LUT R9, R7, 0x8, R29, 0xf8, !PT ;  /* 0x0000000807097812 */ /* 0x000fe200078ef81d */
[----:B------:R-:W-:Y:S01]  /*4610*/  IMAD.SHL.U32 R32, R32, 0x2, RZ ;  /* 0x0000000220207824 */ /* 0x000fe200078e00ff */
[----:B------:R-:W-:Y:S01]  /*4620*/  SHF.R.U32.HI R7, RZ, 0x3, R7 ;  /* 0x00000003ff077819 */ /* 0x000fe20000011607 */
[----:B------:R-:W-:Y:S02]  /*4630*/  IMAD.SHL.U32 R11, R6, 0x20, RZ ;  /* 0x00000020060b7824 */ /* 0x000fe400078e00ff */
[----:B------:R-:W-:Y:S01]  /*4640*/  IMAD.SHL.U32 R8, R8, 0x200, RZ ;  /* 0x0000020008087824 */ /* 0x000fe200078e00ff */
[----:B------:R-:W-:Y:S01]  /*4650*/  LOP3.LUT R10, R9, R7, RZ, 0x3c, !PT ;  /* 0x00000007090a7212 */ /* 0x000fe200078e3cff */
[----:B------:R-:W-:Y:S01]  /*4660*/  IMAD.U32 R7, RZ, RZ, UR9 ;  /* 0x00000009ff077e24 */ /* 0x000fe2000f8e00ff */
[----:B------:R-:W-:Y:S01]  /*4670*/  LOP3.LUT R11, R11, 0x6, R32, 0xf8, !PT ;  /* 0x000000060b0b7812 */ /* 0x000fe200078ef820 */
[----:B------:R-:W-:Y:S02]  /*4680*/  IMAD R9, R6, 0x800, R8 ;  /* 0x0000080006097824 */ /* 0x000fe400078e0208 */
[----:B------:R-:W-:Y:S01]  /*4690*/  IMAD.U32 R6, RZ, RZ, UR47 ;  /* 0x0000002fff067e24 */ /* 0x000fe2000f8e00ff */
[----:B------:R-:W-:-:S03]  /*46a0*/  IADD3 R5, R7, -UR35, R5 ;  /* 0x8000002307057c10 */ /* 0x000fc6000fffe005 */
[----:B------:R-:W-:Y:S02]  /*46b0*/  IMAD R14, R6, 0x40, R11 ;  /* 0x00000040060e7824 */ /* 0x000fe400078e020b */
[----:B------:R1:W-:Y:S04]  /*46c0*/  STL [R1+0xa4], R5 ;  /* 0x0000a40501007387 */ /* 0x0003e80000100800 */
[----:B------:R-:W-:Y:S04]  /*46d0*/  STL [R1+0x38], R14 ;  /* 0x0000380e01007387 */ /* 0x000fe80000100800 */
[----:B-1----:R-:W5:Y:S01]  /*46e0*/  LDL R5, [R1+0x4] ;  /* 0x0000040001057983 */ /* 0x002f620000100800 */
[----:B------:R-:W-:Y:S01]  /*46f0*/  LOP3.LUT P1, RZ, R4, 0x2, RZ, 0xc0, !PT ;  /* 0x0000000204ff7812 */ /* 0x000fe2000782c0ff */
[----:B------:R-:W-:-:S05]  /*4700*/  IMAD.IADD R4, R9, 0x1, R10 ;  /* 0x0000000109047824 */ /* 0x000fca00078e020a */
[----:B------:R-:W-:Y:S01]  /*4710*/  LEA R4, R4, UR4, 0x1 ;  /* 0x0000000404047c11 */ /* 0x000fe2000f8e08ff */
[----:B----4-:R-:W-:Y:S01]  /*4720*/  @P0 FMUL.FTZ R8, R13, R12 ;  /* 0x0000000c0d080220 */ /* 0x010fe20000410000 */
[----:B------:R-:W-:-:S03]  /*4730*/  VIADD R6, R14, 0x11 ;  /* 0x000000110e067836 */ /* 0x000fc60000000000 */
[----:B------:R-:W-:Y:S04]  /*4740*/  STL [R1], R4 ;  /* 0x0000000401007387 */ /* 0x000fe80000100800 */
[----:B------:R-:W1:Y:S04]  /*4750*/  LDSM.16.M88.4 R148, [R4+0x12000] ;  /* 0x012000000494783b */ /* 0x000e680000000200 */
[----:B------:R-:W4:Y:S04]  /*4760*/  LDSM.16.M88.4 R152, [R4+0x12800] ;  /* 0x012800000498783b */ /* 0x000f280000000200 */
[----:B------:R-:W1:Y:S04]  /*4770*/  LDSM.16.M88.4 R180, [R4+0x14000] ;  /* 0x0140000004b4783b */ /* 0x000e680000000200 */
[----:B------:R-:W1:Y:S04]  /*4780*/  LDSM.16.M88.4 R184, [R4+0x14800] ;  /* 0x0148000004b8783b */ /* 0x000e680000000200 */
[----:B------:R-:W1:Y:S04]  /*4790*/  LDSM.16.M88.4 R212, [R4+0x16000] ;  /* 0x0160000004d4783b */ /* 0x000e680000000200 */
[----:B------:R3:W1:Y:S01]  /*47a0*/  LDSM.16.M88.4 R216, [R4+0x16800] ;  /* 0x0168000004d8783b */ /* 0x0006620000000200 */
[----:B------:R-:W-:Y:S01]  /*47b0*/  SEL R240, R240, 0xffffffe0, !P1 ;  /* 0xffffffe0f0f07807 */ /* 0x000fe20004800000 */
[----:B------:R-:W-:Y:S01]  /*47c0*/  VIADD R7, R14, 0x10 ;  /* 0x000000100e077836 */ /* 0x000fe20000000000 */
[----:B------:R-:W-:Y:S01]  /*47d0*/  @P0 R2UR UR14, R8 ;  /* 0x00000000080e02ca */ /* 0x000fe200000e0000 */
[----:B------:R-:W-:-:S02]  /*47e0*/  VIADD R8, R14, 0x9 ;  /* 0x000000090e087836 */ /* 0x000fc40000000000 */
[----:B------:R-:W-:Y:S02]  /*47f0*/  IMAD.IADD R240, R240, 0x1, R252 ;  /* 0x00000001f0f07824 */ /* 0x000fe400078e02fc */
[C---:B------:R-:W-:Y:S02]  /*4800*/  VIADD R9, R14.reuse, 0x8 ;  /* 0x000000080e097836 */ /* 0x040fe40000000000 */
[C---:B------:R-:W-:Y:S01]  /*4810*/  VIADD R10, R14.reuse, 0x1 ;  /* 0x000000010e0a7836 */ /* 0x040fe20000000000 */
[----:B------:R-:W1:Y:S04]  /*4820*/  LDSM.16.M88.4 R172, [R240] ;  /* 0x00000000f0ac783b */ /* 0x000e680000000200 */
[----:B------:R-:W1:Y:S04]  /*4830*/  LDSM.16.M88.4 R176, [R240+0x800] ;  /* 0x00080000f0b0783b */ /* 0x000e680000000200 */
[----:B------:R-:W1:Y:S01]  /*4840*/  LDSM.16.M88.4 R204, [R240+0x2000] ;  /* 0x00200000f0cc783b */ /* 0x000e620000000200 */
[----:B---3--:R-:W-:-:S03]  /*4850*/  VIADD R4, R14, 0x19 ;  /* 0x000000190e047836 */ /* 0x008fc60000000000 */
[----:B------:R-:W3:Y:S02]  /*4860*/  LDSM.16.M88.4 R208, [R240+0x2800] ;  /* 0x00280000f0d0783b */ /* 0x000ee40000000200 */
[----:B------:R-:W-:Y:S02]  /*4870*/  I2FP.F32.S32 R11, R4 ;  /* 0x00000004000b7245 */ /* 0x000fe40000201400 */
[----:B------:R-:W1:Y:S01]  /*4880*/  LDSM.16.M88.4 R236, [R240+0x4000] ;  /* 0x00400000f0ec783b */ /* 0x000e620000000200 */
[----:B------:R-:W-:-:S03]  /*4890*/  I2FP.F32.S32 R4, R6 ;  /* 0x0000000600047245 */ /* 0x000fc60000201400 */
[----:B------:R-:W-:Y:S04]  /*48a0*/  STL [R1+0x98], R11 ;  /* 0x0000980b01007387 */ /* 0x000fe80000100800 */
[----:B------:R-:W1:Y:S01]  /*48b0*/  LDSM.16.M88.4 R240, [R240+0x4800] ;  /* 0x00480000f0f0783b */ /* 0x000e620000000200 */
[----:B------:R-:W-:Y:S01]  /*48c0*/  USHF.L.U32 UR18, UR47, 0x6, URZ ;  /* 0x000000062f127899 */ /* 0x000fe2000800063f */
[----:B------:R-:W-:Y:S02]  /*48d0*/  CS2R R28, SRZ ;  /* 0x00000000001c7805 */ /* 0x000fe4000001ff00 */
[----:B------:R-:W-:Y:S02]  /*48e0*/  CS2R R34, SRZ ;  /* 0x0000000000227805 */ /* 0x000fe4000001ff00 */
[----:B------:R-:W-:Y:S01]  /*48f0*/  CS2R R32, SRZ ;  /* 0x0000000000207805 */ /* 0x000fe2000001ff00 */
[----:B------:R-:W-:Y:S01]  /*4900*/  UIADD3 UR19, UR35, 0x40, UR18 ;  /* 0x0000004023137890 */ /* 0x000fe2000fffe012 */
[----:B------:R-:W-:Y:S01]  /*4910*/  UMOV UR5, URZ ;  /* 0x0000003f00057c82 */ /* 0x000fe20008000000 */
[----:B------:R-:W-:-:S02]  /*4920*/  UIADD3 UR18, UR18, 0x40, URZ ;  /* 0x0000004012127890 */ /* 0x000fc4000fffe03f */
[----:B------:R-:W-:Y:S01]  /*4930*/  UIADD3 UR19, UR19, -UR9, URZ ;  /* 0x8000000913137290 */ /* 0x000fe2000fffe03f */
[----:B------:R-:W-:Y:S01]  /*4940*/  @UP1 UMOV UR5, UR14 ;  /* 0x0000000e00051c82 */ /* 0x000fe20008000000 */
[----:B-----5:R-:W1:Y:S04]  /*4950*/  LDSM.16.M88.4 R156, [R5] ;  /* 0x00000000059c783b */ /* 0x020e680000000200 */
[----:B------:R-:W1:Y:S04]  /*4960*/  LDSM.16.M88.4 R160, [R5+0x800] ;  /* 0x0008000005a0783b */ /* 0x000e680000000200 */
[----:B------:R-:W1:Y:S04]  /*4970*/  LDSM.16.M88.4 R188, [R5+0x2000] ;  /* 0x0020000005bc783b */ /* 0x000e680000000200 */
[----:B------:R-:W1:Y:S04]  /*4980*/  LDSM.16.M88.4 R192, [R5+0x2800] ;  /* 0x0028000005c0783b */ /* 0x000e680000000200 */
[----:B------:R-:W1:Y:S04]  /*4990*/  LDSM.16.M88.4 R220, [R5+0x4000] ;  /* 0x0040000005dc783b */ /* 0x000e680000000200 */
[----:B------:R5:W1:Y:S02]  /*49a0*/  LDSM.16.M88.4 R224, [R5+0x4800] ;  /* 0x0048000005e0783b */ /* 0x000a640000000200 */
[----:B-----5:R-:W-:-:S05]  /*49b0*/  VIADD R5, R14, 0x18 ;  /* 0x000000180e057836 */ /* 0x020fca0000000000 */
[----:B------:R-:W-:-:S05]  /*49c0*/  I2FP.F32.S32 R5, R5 ;  /* 0x0000000500057245 */ /* 0x000fca0000201400 */
[----:B------:R5:W-:Y:S04]  /*49d0*/  STL [R1+0x94], R5 ;  /* 0x0000940501007387 */ /* 0x000be80000100800 */
[----:B------:R2:W-:Y:S01]  /*49e0*/  STL [R1+0x90], R4 ;  /* 0x0000900401007387 */ /* 0x0005e20000100800 */
[----:B-----5:R-:W-:Y:S02]  /*49f0*/  I2FP.F32.S32 R5, R7 ;  /* 0x0000000700057245 */ /* 0x020fe40000201400 */
[----:B--2---:R-:W-:-:S03]  /*4a00*/  I2FP.F32.S32 R4, R8 ;  /* 0x0000000800047245 */ /* 0x004fc60000201400 */
[----:B------:R2:W-:Y:S04]  /*4a10*/  STL [R1+0x8c], R5 ;  /* 0x00008c0501007387 */ /* 0x0005e80000100800 */
[----:B------:R5:W-:Y:S01]  /*4a20*/  STL [R1+0x88], R4 ;  /* 0x0000880401007387 */ /* 0x000be20000100800 */
[----:B--2---:R-:W-:Y:S02]  /*4a30*/  I2FP.F32.S32 R5, R9 ;  /* 0x0000000900057245 */ /* 0x004fe40000201400 */
[----:B-----5:R-:W-:-:S03]  /*4a40*/  I2FP.F32.S32 R4, R10 ;  /* 0x0000000a00047245 */ /* 0x020fc60000201400 */
[----:B------:R-:W-:Y:S04]  /*4a50*/  STL [R1+0x84], R5 ;  /* 0x0000840501007387 */ /* 0x000fe80000100800 */
[----:B------:R2:W-:Y:S02]  /*4a60*/  STL [R1+0x80], R4 ;  /* 0x0000800401007387 */ /* 0x0005e40000100800 */
[----:B--2---:R-:W-:-:S05]  /*4a70*/  I2FP.F32.S32 R4, R14 ;  /* 0x0000000e00047245 */ /* 0x004fca0000201400 */
[----:B-1-34-:R2:W-:Y:S02]  /*4a80*/  STL [R1+0x7c], R4 ;  /* 0x00007c0401007387 */ /* 0x01a5e40000100800 */
.L_x_110:
[----:B---3--:R-:W3:Y:S01]  /*4a90*/  LDL R97, [R1] ;  /* 0x0000000001617983 */ /* 0x008ee20000100800 */
[----:B------:R-:W-:Y:S03]  /*4aa0*/  USHF.L.U32 UR14, UR8, 0x6, URZ ;  /* 0x00000006080e7899 */ /* 0x000fe6000800063f */
[----:B------:R-:W4:Y:S01]  /*4ab0*/  LDL R249, [R1+0x8] ;  /* 0x0000080001f97983 */ /* 0x000f220000100800 */
[----:B------:R-:W-:Y:S03]  /*4ac0*/  UISETP.GE.AND UP0, UPT, UR14, UR19, UPT ;  /* 0x000000130e00728c */ /* 0x000fe6000bf06270 */
[----:B------:R-:W2:Y:S01]  /*4ad0*/  LDL R96, [R1+0x4] ;  /* 0x0000040001607983 */ /* 0x000ea20000100800 */
[----:B------:R-:W-:Y:S03]  /*4ae0*/  UISETP.LT.AND UP0, UPT, UR18, UR9, UP0 ;  /* 0x000000091200728c */ /* 0x000fe60008701270 */
[----:B------:R-:W2:Y:S03]  /*4af0*/  LDL R248, [R1+0xc] ;  /* 0x00000c0001f87983 */ /* 0x000ea60000100800 */
[----:B------:R-:W-:Y:S01]  /*4b00*/  PLOP3.LUT P0, PT, PT, PT, UP0, 0x80, 0x0 ;  /* 0x000000000000781c */ /* 0x000fe20003f0f008 */
[----:B------:R-:W2:Y:S01]  /*4b10*/  LDL R247, [R1+0x18] ;  /* 0x0000180001f77983 */ /* 0x000ea20000100800 */
[----:B------:R-:W-:Y:S03]  /*4b20*/  UISETP.GT.AND UP0, UPT, UR8, UR16, UPT ;  /* 0x000000100800728c */ /* 0x000fe6000bf04270 */
[----:B------:R-:W2:Y:S04]  /*4b30*/  LDL R245, [R1+0x10] ;  /* 0x0000100001f57983 */ /* 0x000ea80000100800 */
[----:B------:R-:W2:Y:S04]  /*4b40*/  LDL R246, [R1+0x14] ;  /* 0x0000140001f67983 */ /* 0x000ea80000100800 */
[----:B------:R-:W0:Y:S04]  /*4b50*/  LDGDEPBAR ;  /* 0x00000000000079af */ /* 0x000e280000000000 */
[----:B------:R-:W2:Y:S04]  /*4b60*/  LDL R250, [R1+0xa4] ;  /* 0x0000a40001fa7983 */ /* 0x000ea80000100800 */
[----:B------:R-:W2:Y:S04]  /*4b70*/  LDL R99, [R1+0x64] ;  /* 0x0000640001637983 */ /* 0x000ea80000100800 */
[----:B------:R-:W2:Y:S04]  /*4b80*/  LDL R98, [R1+0x38] ;  /* 0x0000380001627983 */ /* 0x000ea80000100800 */
[----:B------:R-:W2:Y:S01]  /*4b90*/  LDL R244, [R1+0x68] ;  /* 0x0000680001f47983 */ /* 0x000ea20000100800 */
[----:B------:R-:W-:Y:S04]  /*4ba0*/  DEPBAR.LE SB0, 0x0 ;  /* 0x000080000000791a */ /* 0x000fe80000000000 */
[----:B------:R-:W-:Y:S06]  /*4bb0*/  BAR.SYNC.DEFER_BLOCKING 0x0 ;  /* 0x0000000000007b1d */ /* 0x000fec0000010000 */
[----:B------:R-:W-:Y:S04]  /*4bc0*/  LDSM.16.M88.4 R88, [R252+-0x6000] ;  /* 0xffa00000fc58783b */ /* 0x000fe80000000200 */
[----:B---3--:R-:W-:Y:S04]  /*4bd0*/  LDSM.16.M88.4 R8, [R97+0xc000] ;  /* 0x00c000006108783b */ /* 0x008fe80000000200 */
[----:B----4-:R-:W1:Y:S04]  /*4be0*/  LDSM.16.M88.4 R16, [R249] ;  /* 0x00000000f910783b */ /* 0x010e680000000200 */
[----:B------:R-:W3:Y:S04]  /*4bf0*/  LDSM.16.M88.4 R68, [R97+0xc800] ;  /* 0x00c800006144783b */ /* 0x000ee80000000200 */
[----:B--2---:R-:W-:Y:S04]  /*4c00*/  LDSM.16.M88.4 R72, [R248] ;  /* 0x00000000f848783b */ /* 0x004fe80000000200 */
[----:B------:R-:W2:Y:S04]  /*4c10*/  LDSM.16.M88.4 R76, [R96+-0x6000] ;  /* 0xffa00000604c783b */ /* 0x000ea80000000200 */
[----:B------:R-:W4:Y:S04]  /*4c20*/  LDSM.16.M88.4 R80, [R96+-0x5800] ;  /* 0xffa800006050783b */ /* 0x000f280000000200 */
[----:B------:R-:W4:Y:S04]  /*4c30*/  LDSM.16.M88.4 R84, [R247] ;  /* 0x00000000f754783b */ /* 0x000f280000000200 */
[----:B------:R-:W-:Y:S01]  /*4c40*/  LDSM.16.M88.4 R92, [R245] ;  /* 0x00000000f55c783b */ /* 0x000fe20000000200 */
[----:B------:R-:W-:Y:S01]  /*4c50*/  FSETP.NEU.FTZ.AND P1, PT, R99, -INF , PT ;  /* 0xff8000006300780b */ /* 0x000fe20003f3d000 */
[C---:B-1----:R-:W-:Y:S06]  /*4c60*/  HMMA.16816.F32.BF16 R4, R16.reuse, R8, RZ ;  /* 0x000000081004723c */ /* 0x042fec00000418ff */
[C---:B------:R-:W-:Y:S06]  /*4c70*/  HMMA.16816.F32.BF16 R8, R16.reuse, R10, RZ ;  /* 0x0000000a1008723c */ /* 0x040fec00000418ff */
[C---:B---3--:R-:W-:Y:S06]  /*4c80*/  HMMA.16816.F32.BF16 R12, R16.reuse, R68, RZ ;  /* 0x00000044100c723c */ /* 0x048fec00000418ff */
[----:B------:R-:W-:Y:S01]  /*4c90*/  HMMA.16816.F32.BF16 R16, R16, R70, RZ ;  /* 0x000000461010723c */ /* 0x000fe200000418ff */
[----:B------:R-:W1:Y:S05]  /*4ca0*/  LDSM.16.M88.4 R68, [R252+-0x5800] ;  /* 0xffa80000fc44783b */ /* 0x000e6a0000000200 */
[C---:B--2---:R-:W-:Y:S06]  /*4cb0*/  HMMA.16816.F32.BF16 R4, R72.reuse, R76, R4 ;  /* 0x0000004c4804723c */ /* 0x044fec0000041804 */
[C---:B------:R-:W-:Y:S01]  /*4cc0*/  HMMA.16816.F32.BF16 R8, R72.reuse, R78, R8 ;  /* 0x0000004e4808723c */ /* 0x040fe20000041808 */
[----:B------:R-:W2:Y:S05]  /*4cd0*/  LDSM.16.M88.4 R76, [R246] ;  /* 0x00000000f64c783b */ /* 0x000eaa0000000200 */
[C---:B----4-:R-:W-:Y:S06]  /*4ce0*/  HMMA.16816.F32.BF16 R12, R72.reuse, R80, R12 ;  /* 0x00000050480c723c */ /* 0x050fec000004180c */
[----:B------:R-:W-:Y:S01]  /*4cf0*/  HMMA.16816.F32.BF16 R16, R72, R82, R16 ;  /* 0x000000524810723c */ /* 0x000fe20000041810 */
[----:B------:R-:W3:Y:S04]  /*4d00*/  LDSM.16.M88.4 R72, [R245+0x800] ;  /* 0x00080000f548783b */ /* 0x000ee80000000200 */
[----:B------:R-:W-:Y:S01]  /*4d10*/  LDSM.16.M88.4 R80, [R249+0x2000] ;  /* 0x00200000f950783b */ /* 0x000fe20000000200 */
[C---:B------:R-:W-:Y:S06]  /*4d20*/  HMMA.16816.F32.BF16 R4, R84.reuse, R88, R4 ;  /* 0x000000585404723c */ /* 0x040fec0000041804 */
[C---:B------:R-:W-:Y:S01]  /*4d30*/  HMMA.16816.F32.BF16 R8, R84.reuse, R90, R8 ;  /* 0x0000005a5408723c */ /* 0x040fe20000041808 */
[----:B------:R-:W4:Y:S05]  /*4d40*/  LDSM.16.M88.4 R88, [R97+0xe000] ;  /* 0x00e000006158783b */ /* 0x000f2a0000000200 */
[C---:B-1----:R-:W-:Y:S06]  /*4d50*/  HMMA.16816.F32.BF16 R12, R84.reuse, R68, R12 ;  /* 0x00000044540c723c */ /* 0x042fec000004180c */
[----:B------:R-:W-:Y:S01]  /*4d60*/  HMMA.16816.F32.BF16 R16, R84, R70, R16 ;  /* 0x000000465410723c */ /* 0x000fe20000041810 */
[----:B------:R-:W1:Y:S04]  /*4d70*/  LDSM.16.M88.4 R68, [R97+0xe800] ;  /* 0x00e800006144783b */ /* 0x000e680000000200 */
[----:B------:R-:W-:Y:S01]  /*4d80*/  LDSM.16.M88.4 R84, [R248+0x2000] ;  /* 0x00200000f854783b */ /* 0x000fe20000000200 */
[C---:B--2---:R-:W-:Y:S06]  /*4d90*/  HMMA.16816.F32.BF16 R4, R76.reuse, R92, R4 ;  /* 0x0000005c4c04723c */ /* 0x044fec0000041804 */
[C---:B------:R-:W-:Y:S01]  /*4da0*/  HMMA.16816.F32.BF16 R8, R76.reuse, R94, R8 ;  /* 0x0000005e4c08723c */ /* 0x040fe20000041808 */
[----:B------:R-:W2:Y:S05]  /*4db0*/  LDSM.16.M88.4 R92, [R96+-0x4000] ;  /* 0xffc00000605c783b */ /* 0x000eaa0000000200 */
[C---:B---3--:R-:W-:Y:S06]  /*4dc0*/  HMMA.16816.F32.BF16 R12, R76.reuse, R72, R12 ;  /* 0x000000484c0c723c */ /* 0x048fec000004180c */
[----:B------:R-:W-:Y:S01]  /*4dd0*/  HMMA.16816.F32.BF16 R16, R76, R74, R16 ;  /* 0x0000004a4c10723c */ /* 0x000fe20000041810 */
[----:B------:R-:W3:Y:S04]  /*4de0*/  LDSM.16.M88.4 R72, [R96+-0x3800] ;  /* 0xffc800006048783b */ /* 0x000ee80000000200 */
[----:B------:R-:W-:Y:S01]  /*4df0*/  LDSM.16.M88.4 R76, [R247+0x2000] ;  /* 0x00200000f74c783b */ /* 0x000fe20000000200 */
[C---:B----4-:R-:W-:Y:S06]  /*4e00*/  HMMA.16816.F32.BF16 R4, R80.reuse, R88, R4 ;  /* 0x000000585004723c */ /* 0x050fec0000041804 */
[C---:B------:R-:W-:Y:S01]  /*4e10*/  HMMA.16816.F32.BF16 R8, R80.reuse, R90, R8 ;  /* 0x0000005a5008723c */ /* 0x040fe20000041808 */
[----:B------:R-:W4:Y:S05]  /*4e20*/  LDSM.16.M88.4 R88, [R252+-0x4000] ;  /* 0xffc00000fc58783b */ /* 0x000f2a0000000200 */
[C---:B-1----:R-:W-:Y:S06]  /*4e30*/  HMMA.16816.F32.BF16 R12, R80.reuse, R68, R12 ;  /* 0x00000044500c723c */ /* 0x042fec000004180c */
[----:B------:R-:W-:Y:S01]  /*4e40*/  HMMA.16816.F32.BF16 R16, R80, R70, R16 ;  /* 0x000000465010723c */ /* 0x000fe20000041810 */
[----:B------:R-:W1:Y:S04]  /*4e50*/  LDSM.16.M88.4 R68, [R252+-0x3800] ;  /* 0xffc80000fc44783b */ /* 0x000e680000000200 */
[----:B------:R-:W-:Y:S01]  /*4e60*/  LDSM.16.M88.4 R80, [R246+0x2000] ;  /* 0x00200000f650783b */ /* 0x000fe20000000200 */
[C---:B--2---:R-:W-:Y:S06]  /*4e70*/  HMMA.16816.F32.BF16 R4, R84.reuse, R92, R4 ;  /* 0x0000005c5404723c */ /* 0x044fec0000041804 */
[C---:B------:R-:W-:Y:S01]  /*4e80*/  HMMA.16816.F32.BF16 R8, R84.reuse, R94, R8 ;  /* 0x0000005e5408723c */ /* 0x040fe20000041808 */
[----:B------:R-:W2:Y:S05]  /*4e90*/  LDSM.16.M88.4 R92, [R245+0x2000] ;  /* 0x00200000f55c783b */ /* 0x000eaa0000000200 */
[C---:B---3--:R-:W-:Y:S06]  /*4ea0*/  HMMA.16816.F32.BF16 R12, R84.reuse, R72, R12 ;  /* 0x00000048540c723c */ /* 0x048fec000004180c */
[----:B------:R-:W-:Y:S01]  /*4eb0*/  HMMA.16816.F32.BF16 R16, R84, R74, R16 ;  /* 0x0000004a5410723c */ /* 0x000fe20000041810 */
[----:B------:R-:W3:Y:S04]  /*4ec0*/  LDSM.16.M88.4 R72, [R245+0x2800] ;  /* 0x00280000f548783b */ /* 0x000ee80000000200 */
[----:B------:R-:W-:Y:S01]  /*4ed0*/  LDSM.16.M88.4 R84, [R249+0x4000] ;  /* 0x00400000f954783b */ /* 0x000fe20000000200 */
[C---:B----4-:R-:W-:Y:S06]  /*4ee0*/  HMMA.16816.F32.BF16 R4, R76.reuse, R88, R4 ;  /* 0x000000584c04723c */ /* 0x050fec0000041804 */
[C---:B------:R-:W-:Y:S01]  /*4ef0*/  HMMA.16816.F32.BF16 R8, R76.reuse, R90, R8 ;  /* 0x0000005a4c08723c */ /* 0x040fe20000041808 */
[----:B------:R-:W4:Y:S05]  /*4f00*/  LDSM.16.M88.4 R88, [R97+0x10000] ;  /* 0x010000006158783b */ /* 0x000f2a0000000200 */
[C---:B-1----:R-:W-:Y:S06]  /*4f10*/  HMMA.16816.F32.BF16 R12, R76.reuse, R68, R12 ;  /* 0x000000444c0c723c */ /* 0x042fec000004180c */
[----:B------:R-:W-:Y:S01]  /*4f20*/  HMMA.16816.F32.BF16 R16, R76, R70, R16 ;  /* 0x000000464c10723c */ /* 0x000fe20000041810 */
[----:B------:R1:W4:Y:S04]  /*4f30*/  LDSM.16.M88.4 R68, [R97+0x10800] ;  /* 0x010800006144783b */ /* 0x0003280000000200 */
[----:B------:R-:W-:Y:S01]  /*4f40*/  LDSM.16.M88.4 R76, [R248+0x4000] ;  /* 0x00400000f84c783b */ /* 0x000fe20000000200 */
[C---:B--2---:R-:W-:Y:S06]  /*4f50*/  HMMA.16816.F32.BF16 R4, R80.reuse, R92, R4 ;  /* 0x0000005c5004723c */ /* 0x044fec0000041804 */
[C---:B------:R-:W-:Y:S01]  /*4f60*/  HMMA.16816.F32.BF16 R8, R80.reuse, R94, R8 ;  /* 0x0000005e5008723c */ /* 0x040fe20000041808 */
[----:B------:R-:W2:Y:S05]  /*4f70*/  LDSM.16.M88.4 R92, [R96+-0x2000] ;  /* 0xffe00000605c783b */ /* 0x000eaa0000000200 */
[C---:B---3--:R-:W-:Y:S06]  /*4f80*/  HMMA.16816.F32.BF16 R12, R80.reuse, R72, R12 ;  /* 0x00000048500c723c */ /* 0x048fec000004180c */
[----:B------:R-:W-:Y:S01]  /*4f90*/  HMMA.16816.F32.BF16 R16, R80, R74, R16 ;  /* 0x0000004a5010723c */ /* 0x000fe20000041810 */
[----:B-1----:R-:W3:Y:S04]  /*4fa0*/  LDL R97, [R1+0x7c] ;  /* 0x00007c0001617983 */ /* 0x002ee80000100800 */
[----:B------:R1:W2:Y:S01]  /*4fb0*/  LDSM.16.M88.4 R72, [R96+-0x1800] ;  /* 0xffe800006048783b */ /* 0x0002a20000000200 */
[C---:B----4-:R-:W-:Y:S03]  /*4fc0*/  HMMA.16816.F32.BF16 R4, R84.reuse, R88, R4 ;  /* 0x000000585404723c */ /* 0x050fe60000041804 */
[----:B------:R-:W-:Y:S03]  /*4fd0*/  LDSM.16.M88.4 R80, [R247+0x4000] ;  /* 0x00400000f750783b */ /* 0x000fe60000000200 */
[C---:B------:R-:W-:Y:S01]  /*4fe0*/  HMMA.16816.F32.BF16 R8, R84.reuse, R90, R8 ;  /* 0x0000005a5408723c */ /* 0x040fe20000041808 */
[----:B------:R-:W4:Y:S05]  /*4ff0*/  LDSM.16.M88.4 R88, [R252+-0x2000] ;  /* 0xffe00000fc58783b */ /* 0x000f2a0000000200 */
[C---:B------:R-:W-:Y:S06]  /*5000*/  HMMA.16816.F32.BF16 R12, R84.reuse, R68, R12 ;  /* 0x00000044540c723c */ /* 0x040fec000004180c */
[----:B------:R-:W-:Y:S01]  /*5010*/  HMMA.16816.F32.BF16 R16, R84, R70, R16 ;  /* 0x000000465410723c */ /* 0x000fe20000041810 */
[----:B------:R-:W4:Y:S04]  /*5020*/  LDSM.16.M88.4 R68, [R252+-0x1800] ;  /* 0xffe80000fc44783b */ /* 0x000f280000000200 */
[----:B-1----:R-:W3:Y:S01]  /*5030*/  LDL R96, [R1+0x80] ;  /* 0x0000800001607983 */ /* 0x002ee20000100800 */
[C---:B--2---:R-:W-:Y:S03]  /*5040*/  HMMA.16816.F32.BF16 R4, R76.reuse, R92, R4 ;  /* 0x0000005c4c04723c */ /* 0x044fe60000041804 */
[----:B------:R-:W-:Y:S03]  /*5050*/  LDSM.16.M88.4 R84, [R246+0x4000] ;  /* 0x00400000f654783b */ /* 0x000fe60000000200 */
[C---:B------:R-:W-:Y:S01]  /*5060*/  HMMA.16816.F32.BF16 R8, R76.reuse, R94, R8 ;  /* 0x0000005e4c08723c */ /* 0x040fe20000041808 */
[----:B------:R-:W1:Y:S05]  /*5070*/  LDSM.16.M88.4 R92, [R245+0x4000] ;  /* 0x00400000f55c783b */ /* 0x000e6a0000000200 */
[C---:B------:R-:W-:Y:S06]  /*5080*/  HMMA.16816.F32.BF16 R12, R76.reuse, R72, R12 ;  /* 0x000000484c0c723c */ /* 0x040fec000004180c */
[----:B------:R-:W-:Y:S01]  /*5090*/  HMMA.16816.F32.BF16 R16, R76, R74, R16 ;  /* 0x0000004a4c10723c */ /* 0x000fe20000041810 */
[----:B------:R-:W2:Y:S04]  /*50a0*/  LDL R79, [R1+0x84] ;  /* 0x00008400014f7983 */ /* 0x000ea80000100800 */
[----:B------:R-:W2:Y:S01]  /*50b0*/  LDL R78, [R1+0x88] ;  /* 0x00008800014e7983 */ /* 0x000ea20000100800 */
[C---:B----4-:R-:W-:Y:S03]  /*50c0*/  HMMA.16816.F32.BF16 R4, R80.reuse, R88, R4 ;  /* 0x000000585004723c */ /* 0x050fe60000041804 */
[----:B------:R-:W4:Y:S02]  /*50d0*/  LDL R77, [R1+0x8c] ;  /* 0x00008c00014d7983 */ /* 0x000f240000100800 */
[----:B------:R-:W-:Y:S01]  /*50e0*/  FMUL.FTZ R76, R244, 1.4426950216293334961 ;  /* 0x3fb8aa3bf44c7820 */ /* 0x000fe20000410000 */
[C---:B------:R-:W-:Y:S05]  /*50f0*/  HMMA.16816.F32.BF16 R8, R80.reuse, R90, R8 ;  /* 0x0000005a5008723c */ /* 0x040fea0000041808 */
[----:B------:R-:W-:Y:S01]  /*5100*/  @!P0 IADD3 R75, R98, 0x1, RZ ;  /* 0x00000001624b8810 */ /* 0x000fe20007ffe0ff */
[C---:B------:R-:W-:Y:S05]  /*5110*/  HMMA.16816.F32.BF16 R12, R80.reuse, R68, R12 ;  /* 0x00000044500c723c */ /* 0x040fea000004180c */
[----:B------:R-:W-:Y:S01]  /*5120*/  @!P0 IADD3 R73, R250, UR14, RZ ;  /* 0x0000000efa498c10 */ /* 0x000fe2000fffe0ff */
[----:B------:R-:W-:Y:S01]  /*5130*/  HMMA.16816.F32.BF16 R16, R80, R70, R16 ;  /* 0x000000465010723c */ /* 0x000fe20000041810 */
[----:B------:R1:W1:Y:S04]  /*5140*/  LDSM.16.M88.4 R68, [R245+0x4800] ;  /* 0x00480000f544783b */ /* 0x0002680000000200 */
[----:B------:R-:W-:Y:S01]  /*5150*/  @!P0 VIMNMX R74, R73, UR9, PT ;  /* 0x00000009494a8c48 */ /* 0x000fe2000bfe0100 */
[C---:B-1----:R-:W-:Y:S05]  /*5160*/  HMMA.16816.F32.BF16 R4, R84.reuse, R92, R4 ;  /* 0x0000005c5404723c */ /* 0x042fea0000041804 */
[----:B------:R-:W-:Y:S01]  /*5170*/  FMUL.FTZ R72, R99, 1.4426950216293334961 ;  /* 0x3fb8aa3b63487820 */ /* 0x000fe20000410000 */
[C---:B------:R-:W-:Y:S01]  /*5180*/  HMMA.16816.F32.BF16 R8, R84.reuse, R94, R8 ;  /* 0x0000005e5408723c */ /* 0x040fe20000041808 */
[----:B------:R-:W-:Y:S02]  /*5190*/  MOV R99, 0x8 ;  /* 0x0000000800637802 */ /* 0x000fe40000000f00 */
[-C--:B------:R-:W-:Y:S02]  /*51a0*/  @!P0 ISETP.GE.AND P2, PT, R98, R74.reuse, PT ;  /* 0x0000004a6200820c */ /* 0x080fe40003f46270 */
[----:B------:R-:W-:Y:S02]  /*51b0*/  FSEL R72, R72, RZ, P1 ;  /* 0x000000ff48487208 */ /* 0x000fe40000800000 */
[----:B------:R-:W-:Y:S02]  /*51c0*/  FSETP.NEU.FTZ.AND P1, PT, R244, -INF , PT ;  /* 0xff800000f400780b */ /* 0x000fe40003f3d000 */
[----:B------:R-:W4:Y:S02]  /*51d0*/  LDL R244, [R1+0x60] ;  /* 0x0000600001f47983 */ /* 0x000f240000100800 */
[----:B------:R-:W-:Y:S02]  /*51e0*/  @!P0 VIADDMNMX R73, R73, R99, UR9, PT ;  /* 0x0000000949498e46 */ /* 0x000fe4000b800163 */
[----:B------:R-:W4:Y:S04]  /*51f0*/  LDL R245, [R1+0x3c] ;  /* 0x00003c0001f57983 */ /* 0x000f280000100800 */
[----:B------:R-:W4:Y:S01]  /*5200*/  LDL R99, [R1+0x58] ;  /* 0x0000580001637983 */ /* 0x000f220000100800 */
[C---:B------:R-:W-:Y:S06]  /*5210*/  HMMA.16816.F32.BF16 R12, R84.reuse, R68, R12 ;  /* 0x00000044540c723c */ /* 0x040fec000004180c */
[----:B------:R-:W-:Y:S05]  /*5220*/  HMMA.16816.F32.BF16 R16, R84, R70, R16 ;  /* 0x000000465410723c */ /* 0x000fea0000041810 */
[C---:B---3--:R-:W-:Y:S01]  /*5230*/  FFMA.FTZ R4, R97.reuse, UR5, R4 ;  /* 0x0000000561047c23 */ /* 0x048fe20008010004 */
[----:B------:R-:W-:Y:S05]  /*5240*/  FFMA.FTZ R6, R97, UR5, R6 ;  /* 0x0000000561067c23 */ /* 0x000fea0008010006 */
[----:B------:R-:W-:Y:S02]  /*5250*/  @!P0 FSEL R4, R4, -INF , !P2 ;  /* 0xff80000004048808 */ /* 0x000fe40005000000 */
[-C--:B------:R-:W-:Y:S03]  /*5260*/  @!P0 ISETP.GE.AND P2, PT, R75, R74.reuse, PT ;  /* 0x0000004a4b00820c */ /* 0x080fe60003f46270 */
[--C-:B------:R-:W-:Y:S04]  /*5270*/  FFMA.FTZ R4, R4, UR15, -R72.reuse ;  /* 0x0000000f04047c23 */ /* 0x100fe80008010848 */
[----:B------:R1:W-:Y:S01]  /*5280*/  MUFU.EX2 R95, R4 ;  /* 0x00000004005f7308 */ /* 0x0003e20000000800 */
[C---:B------:R-:W-:Y:S01]  /*5290*/  FFMA.FTZ R5, R96.reuse, UR5, R5 ;  /* 0x0000000560057c23 */ /* 0x040fe20008010005 */
[----:B------:R-:W-:Y:S01]  /*52a0*/  FFMA.FTZ R7, R96, UR5, R7 ;  /* 0x0000000560077c23 */ /* 0x000fe20008010007 */
[----:B-1----:R-:W-:Y:S02]  /*52b0*/  FSEL R4, R76, RZ, P1 ;  /* 0x000000ff4c047208 */ /* 0x002fe40000800000 */
[----:B------:R-:W3:Y:S01]  /*52c0*/  LDL R76, [R1+0x90] ;  /* 0x00009000014c7983 */ /* 0x000ee20000100800 */
[----:B------:R-:W-:Y:S02]  /*52d0*/  @!P0 FSEL R5, R5, -INF , !P2 ;  /* 0xff80000005058808 */ /* 0x000fe40005000000 */
[-C--:B------:R-:W-:Y:S02]  /*52e0*/  @!P0 ISETP.GE.AND P2, PT, R98, R73.reuse, PT ;  /* 0x000000496200820c */ /* 0x080fe40003f46270 */
[-C--:B------:R-:W-:Y:S01]  /*52f0*/  @!P0 ISETP.GE.AND P1, PT, R75, R73.reuse, PT ;  /* 0x000000494b00820c */ /* 0x080fe20003f26270 */
[----:B------:R-:W-:Y:S01]  /*5300*/  FFMA.FTZ R5, R5, UR15, -R72 ;  /* 0x0000000f05057c23 */ /* 0x000fe20008010848 */
[----:B------:R-:W-:Y:S02]  /*5310*/  @!P0 FSEL R6, R6, -INF , !P2 ;  /* 0xff80000006068808 */ /* 0x000fe40005000000 */
[----:B------:R-:W-:Y:S01]  /*5320*/  @!P0 FSEL R7, R7, -INF , !P1 ;  /* 0xff80000007078808 */ /* 0x000fe20004800000 */
[----:B------:R1:W3:Y:S04]  /*5330*/  MUFU.EX2 R94, R5 ;  /* 0x00000005005e7308 */ /* 0x0002e80000000800 */
[----:B------:R-:W-:Y:S01]  /*5340*/  FFMA.FTZ R7, R7, UR15, -R4 ;  /* 0x0000000f07077c23 */ /* 0x000fe20008010804 */
[C---:B--2---:R-:W-:Y:S05]  /*5350*/  FFMA.FTZ R8, R79.reuse, UR5, R8 ;  /* 0x000000054f087c23 */ /* 0x044fea0008010008 */
[----:B------:R2:W-:Y:S01]  /*5360*/  MUFU.EX2 R96, R7 ;  /* 0x0000000700607308 */ /* 0x0005e20000000800 */
[----:B------:R-:W-:Y:S01]  /*5370*/  FFMA.FTZ R10, R79, UR5, R10 ;  /* 0x000000054f0a7c23 */ /* 0x000fe2000801000a */
[C---:B------:R-:W-:Y:S01]  /*5380*/  FFMA.FTZ R9, R78.reuse, UR5, R9 ;  /* 0x000000054e097c23 */ /* 0x040fe20008010009 */
[----:B------:R-:W-:Y:S01]  /*5390*/  FFMA.FTZ R11, R78, UR5, R11 ;  /* 0x000000054e0b7c23 */ /* 0x000fe2000801000b */
[C---:B----4-:R-:W-:Y:S01]  /*53a0*/  FFMA.FTZ R12, R77.reuse, UR5, R12 ;  /* 0x000000054d0c7c23 */ /* 0x050fe2000801000c */
[----:B-1----:R-:W-:Y:S01]  /*53b0*/  FFMA.FTZ R5, R6, UR15, -R4 ;  /* 0x0000000f06057c23 */ /* 0x002fe20008010804 */
[----:B------:R-:W-:Y:S01]  /*53c0*/  @!P0 IADD3 R6, R98, 0x8, RZ ;  /* 0x0000000862068810 */ /* 0x000fe20007ffe0ff */
[----:B------:R-:W-:Y:S03]  /*53d0*/  FFMA.FTZ R14, R77, UR5, R14 ;  /* 0x000000054d0e7c23 */ /* 0x000fe6000801000e */
[----:B------:R1:W-:Y:S01]  /*53e0*/  MUFU.EX2 R97, R5 ;  /* 0x0000000500617308 */ /* 0x0003e20000000800 */
[-C--:B------:R-:W-:Y:S04]  /*53f0*/  @!P0 ISETP.GE.AND P1, PT, R6, R74.reuse, PT ;  /* 0x0000004a0600820c */ /* 0x080fe80003f26270 */
[----:B------:R-:W-:Y:S01]  /*5400*/  @!P0 FSEL R8, R8, -INF , !P1 ;  /* 0xff80000008088808 */ /* 0x000fe20004800000 */
[----:B--2---:R-:W2:Y:S04]  /*5410*/  LDL R7, [R1+0x98] ;  /* 0x0000980001077983 */ /* 0x004ea80000100800 */
[--C-:B------:R-:W-:Y:S04]  /*5420*/  FFMA.FTZ R8, R8, UR15, -R72.reuse ;  /* 0x0000000f08087c23 */ /* 0x100fe80008010848 */
[----:B------:R4:W-:Y:S01]  /*5430*/  MUFU.EX2 R92, R8 ;  /* 0x00000008005c7308 */ /* 0x0009e20000000800 */
[----:B-1----:R-:W-:Y:S04]  /*5440*/  @!P0 IADD3 R5, R98, 0x9, RZ ;  /* 0x0000000962058810 */ /* 0x002fe80007ffe0ff */
[-C--:B------:R-:W-:Y:S04]  /*5450*/  @!P0 ISETP.GE.AND P1, PT, R5, R74.reuse, PT ;  /* 0x0000004a0500820c */ /* 0x080fe80003f26270 */
[----:B------:R-:W-:Y:S02]  /*5460*/  @!P0 FSEL R9, R9, -INF , !P1 ;  /* 0xff80000009098808 */ /* 0x000fe40004800000 */
[-C--:B------:R-:W-:Y:S02]  /*5470*/  @!P0 ISETP.GE.AND P1, PT, R6, R73.reuse, PT ;  /* 0x000000490600820c */ /* 0x080fe40003f26270 */
[----:B------:R-:W-:Y:S01]  /*5480*/  @!P0 IADD3 R6, R98, 0x10, RZ ;  /* 0x0000001062068810 */ /* 0x000fe20007ffe0ff */
[----:B------:R-:W-:Y:S01]  /*5490*/  FFMA.FTZ R9, R9, UR15, -R72 ;  /* 0x0000000f09097c23 */ /* 0x000fe20008010848 */
[----:B----4-:R-:W4:Y:S01]  /*54a0*/  LDL R8, [R1+0x94] ;  /* 0x0000940001087983 */ /* 0x010f220000100800 */
[----:B------:R-:W-:Y:S02]  /*54b0*/  @!P0 FSEL R10, R10, -INF , !P1 ;  /* 0xff8000000a0a8808 */ /* 0x000fe40004800000 */
[-C--:B------:R-:W-:Y:S01]  /*54c0*/  @!P0 ISETP.GE.AND P1, PT, R5, R73.reuse, PT ;  /* 0x000000490500820c */ /* 0x080fe20003f26270 */
[----:B------:R1:W-:Y:S01]  /*54d0*/  MUFU.EX2 R90, R9 ;  /* 0x00000009005a7308 */ /* 0x0003e20000000800 */
[----:B------:R-:W-:Y:S01]  /*54e0*/  @!P0 IADD3 R5, R98, 0x11, RZ ;  /* 0x0000001162058810 */ /* 0x000fe20007ffe0ff */
[--C-:B------:R-:W-:Y:S01]  /*54f0*/  FFMA.FTZ R10, R10, UR15, -R4.reuse ;  /* 0x0000000f0a0a7c23 */ /* 0x100fe20008010804 */
[----:B------:R-:W-:Y:S02]  /*5500*/  @!P0 FSEL R11, R11, -INF , !P1 ;  /* 0xff8000000b0b8808 */ /* 0x000fe40004800000 */
[-C--:B------:R-:W-:Y:S05]  /*5510*/  @!P0 ISETP.GE.AND P1, PT, R6, R74.reuse, PT ;  /* 0x0000004a0600820c */ /* 0x080fea0003f26270 */
[----:B------:R1:W-:Y:S01]  /*5520*/  MUFU.EX2 R93, R10 ;  /* 0x0000000a005d7308 */ /* 0x0003e20000000800 */
[----:B------:R-:W-:Y:S01]  /*5530*/  @!P0 FSEL R12, R12, -INF , !P1 ;  /* 0xff8000000c0c8808 */ /* 0x000fe20004800000 */
[----:B------:R-:W-:Y:S01]  /*5540*/  FFMA.FTZ R11, R11, UR15, -R4 ;  /* 0x0000000f0b0b7c23 */ /* 0x000fe20008010804 */
[-C--:B------:R-:W-:Y:S03]  /*5550*/  @!P0 ISETP.GE.AND P1, PT, R5, R74.reuse, PT ;  /* 0x0000004a0500820c */ /* 0x080fe60003f26270 */
[--C-:B------:R-:W-:Y:S04]  /*5560*/  FFMA.FTZ R12, R12, UR15, -R72.reuse ;  /* 0x0000000f0c0c7c23 */ /* 0x100fe80008010848 */
[----:B------:R-:W-:Y:S01]  /*5570*/  MUFU.EX2 R91, R11 ;  /* 0x0000000b005b7308 */ /* 0x000fe20000000800 */
[----:B-1----:R-:W4:Y:S09]  /*5580*/  LDL R9, [R1+0x74] ;  /* 0x0000740001097983 */ /* 0x002f320000100800 */
[----:B------:R-:W-:Y:S01]  /*5590*/  MUFU.EX2 R87, R12 ;  /* 0x0000000c00577308 */ /* 0x000fe20000000800 */
[----:B------:R-:W4:Y:S01]  /*55a0*/  LDL R10, [R1+0x78] ;  /* 0x00007800010a7983 */ /* 0x000f220000100800 */
[C---:B---3--:R-:W-:Y:S01]  /*55b0*/  FFMA.FTZ R13, R76.reuse, UR5, R13 ;  /* 0x000000054c0d7c23 */ /* 0x048fe2000801000d */
[----:B------:R-:W-:Y:S04]  /*55c0*/  FFMA.FTZ R15, R76, UR5, R15 ;  /* 0x000000054c0f7c23 */ /* 0x000fe8000801000f */
[----:B------:R-:W-:Y:S02]  /*55d0*/  @!P0 FSEL R13, R13, -INF , !P1 ;  /* 0xff8000000d0d8808 */ /* 0x000fe40004800000 */
[-C--:B------:R-:W-:Y:S02]  /*55e0*/  @!P0 ISETP.GE.AND P1, PT, R6, R73.reuse, PT ;  /* 0x000000490600820c */ /* 0x080fe40003f26270 */
[----:B------:R-:W-:Y:S01]  /*55f0*/  @!P0 IADD3 R6, R98, 0x18, RZ ;  /* 0x0000001862068810 */ /* 0x000fe20007ffe0ff */
[----:B------:R-:W-:Y:S01]  /*5600*/  FFMA.FTZ R13, R13, UR15, -R72 ;  /* 0x0000000f0d0d7c23 */ /* 0x000fe20008010848 */
[----:B------:R-:W-:Y:S02]  /*5610*/  @!P0 FSEL R14, R14, -INF , !P1 ;  /* 0xff8000000e0e8808 */ /* 0x000fe40004800000 */
[-C--:B------:R-:W-:Y:S01]  /*5620*/  @!P0 ISETP.GE.AND P1, PT, R5, R73.reuse, PT ;  /* 0x000000490500820c */ /* 0x080fe20003f26270 */
[----:B------:R-:W1:Y:S01]  /*5630*/  MUFU.EX2 R86, R13 ;  /* 0x0000000d00567308 */ /* 0x000e620000000800 */
[----:B------:R-:W-:Y:S01]  /*5640*/  @!P0 IADD3 R5, R98, 0x19, RZ ;  /* 0x0000001962058810 */ /* 0x000fe20007ffe0ff */
[--C-:B------:R-:W-:Y:S01]  /*5650*/  FFMA.FTZ R14, R14, UR15, -R4.reuse ;  /* 0x0000000f0e0e7c23 */ /* 0x100fe20008010804 */
[----:B------:R-:W3:Y:S01]  /*5660*/  LDL R98, [R1+0x5c] ;  /* 0x00005c0001627983 */ /* 0x000ee20000100800 */
[----:B------:R-:W-:Y:S02]  /*5670*/  @!P0 FSEL R15, R15, -INF , !P1 ;  /* 0xff8000000f0f8808 */ /* 0x000fe40004800000 */
[CC--:B------:R-:W-:Y:S02]  /*5680*/  @!P0 ISETP.GE.AND P1, PT, R6.reuse, R74.reuse, PT ;  /* 0x0000004a0600820c */ /* 0x0c0fe40003f26270 */
[----:B------:R-:W-:Y:S01]  /*5690*/  @!P0 ISETP.GE.AND P2, PT, R6, R73, PT ;  /* 0x000000490600820c */ /* 0x000fe20003f46270 */
[----:B------:R-:W-:Y:S01]  /*56a0*/  FFMA.FTZ R15, R15, UR15, -R4 ;  /* 0x0000000f0f0f7c23 */ /* 0x000fe20008010804 */
[----:B------:R-:W-:Y:S01]  /*56b0*/  F2FP.BF16.F32.PACK_AB R6, R94, R95 ;  /* 0x0000005f5e06723e */ /* 0x000fe200000010ff */
[----:B------:R-:W-:Y:S04]  /*56c0*/  MUFU.EX2 R89, R14 ;  /* 0x0000000e00597308 */ /* 0x000fe80000000800 */
[----:B------:R4:W-:Y:S06]  /*56d0*/  STS [R245+0x14000], R6 ;  /* 0x01400006f5007388 */ /* 0x0009ec0000000800 */
[----:B------:R-:W4:Y:S01]  /*56e0*/  MUFU.EX2 R88, R15 ;  /* 0x0000000f00587308 */ /* 0x000f220000000800 */
[C---:B--2---:R-:W-:Y:S01]  /*56f0*/  FFMA.FTZ R17, R7.reuse, UR5, R17 ;  /* 0x0000000507117c23 */ /* 0x044fe20008010011 */
[----:B------:R-:W-:Y:S01]  /*5700*/  FFMA.FTZ R19, R7, UR5, R19 ;  /* 0x0000000507137c23 */ /* 0x000fe20008010013 */
[----:B-1----:R-:W-:Y:S02]  /*5710*/  F2FP.BF16.F32.PACK_AB R7, R86, R87 ;  /* 0x000000575607723e */ /* 0x002fe400000010ff */
[----:B----4-:R-:W-:Y:S01]  /*5720*/  F2FP.BF16.F32.PACK_AB R6, R88, R89 ;  /* 0x000000595806723e */ /* 0x010fe200000010ff */
[C---:B------:R-:W-:Y:S01]  /*5730*/  FFMA.FTZ R16, R8.reuse, UR5, R16 ;  /* 0x0000000508107c23 */ /* 0x040fe20008010010 */
[----:B------:R-:W-:Y:S01]  /*5740*/  FFMA.FTZ R18, R8, UR5, R18 ;  /* 0x0000000508127c23 */ /* 0x000fe20008010012 */
[----:B------:R-:W-:Y:S03]  /*5750*/  F2FP.BF16.F32.PACK_AB R8, R91, R93 ;  /* 0x0000005d5b08723e */ /* 0x000fe600000010ff */
[----:B------:R-:W-:Y:S02]  /*5760*/  @!P0 FSEL R16, R16, -INF , !P1 ;  /* 0xff80000010108808 */ /* 0x000fe40004800000 */
[----:B------:R-:W-:Y:S02]  /*5770*/  @!P0 ISETP.GE.AND P1, PT, R5, R74, PT ;  /* 0x0000004a0500820c */ /* 0x000fe40003f26270 */
[----:B------:R-:W-:Y:S01]  /*5780*/  @!P0 FSEL R18, R18, -INF , !P2 ;  /* 0xff80000012128808 */ /* 0x000fe20005000000 */
[----:B------:R-:W-:Y:S01]  /*5790*/  FFMA.FTZ R16, R16, UR15, -R72 ;  /* 0x0000000f10107c23 */ /* 0x000fe20008010848 */
[----:B------:R-:W-:Y:S02]  /*57a0*/  @!P0 FSEL R17, R17, -INF , !P1 ;  /* 0xff80000011118808 */ /* 0x000fe40004800000 */
[----:B------:R-:W-:Y:S01]  /*57b0*/  @!P0 ISETP.GE.AND P1, PT, R5, R73, PT ;  /* 0x000000490500820c */ /* 0x000fe20003f26270 */
[----:B------:R-:W-:Y:S01]  /*57c0*/  FFMA.FTZ R18, R18, UR15, -R4 ;  /* 0x0000000f12127c23 */ /* 0x000fe20008010804 */
[----:B------:R-:W-:Y:S01]  /*57d0*/  F2FP.BF16.F32.PACK_AB R5, R96, R97 ;  /* 0x000000616005723e */ /* 0x000fe200000010ff */
[----:B------:R-:W-:Y:S01]  /*57e0*/  FFMA.FTZ R72, R17, UR15, -R72 ;  /* 0x0000000f11487c23 */ /* 0x000fe20008010848 */
[----:B------:R-:W-:Y:S01]  /*57f0*/  @!P0 FSEL R19, R19, -INF , !P1 ;  /* 0xff80000013138808 */ /* 0x000fe20004800000 */
[----:B------:R-:W-:Y:S02]  /*5800*/  MUFU.EX2 R83, R16 ;  /* 0x0000001000537308 */ /* 0x000fe40000000800 */
[----:B------:R1:W-:Y:S02]  /*5810*/  STS [R245+0x14400], R5 ;  /* 0x01440005f5007388 */ /* 0x0003e40000000800 */
[----:B------:R-:W-:Y:S06]  /*5820*/  FFMA.FTZ R4, R19, UR15, -R4 ;  /* 0x0000000f13047c23 */ /* 0x000fec0008010804 */
[----:B------:R2:W-:Y:S01]  /*5830*/  MUFU.EX2 R84, R4 ;  /* 0x0000000400547308 */ /* 0x0005e20000000800 */
[----:B------:R-:W-:Y:S04]  /*5840*/  IADD3 R12, P0, R10, UR13, RZ ;  /* 0x0000000d0a0c7c10 */ /* 0x000fe8000ff1e0ff */
[----:B------:R-:W-:Y:S05]  /*5850*/  IADD3.X R13, R9, UR12, RZ, P0, !PT ;  /* 0x0000000c090d7c10 */ /* 0x000fea00087fe4ff */
[----:B------:R-:W1:Y:S01]  /*5860*/  MUFU.EX2 R82, R72 ;  /* 0x0000004800527308 */ /* 0x000e620000000800 */
[----:B------:R-:W-:Y:S01]  /*5870*/  PLOP3.LUT P0, PT, PT, PT, UP0, 0x80, 0x0 ;  /* 0x000000000000781c */ /* 0x000fe20003f0f008 */
[----:B------:R-:W4:Y:S08]  /*5880*/  LDG.E R81, desc[UR6][R12.64] ;  /* 0x000000060c517981 */ /* 0x000f30000c1e1900 */
[----:B------:R-:W1:Y:S01]  /*5890*/  MUFU.EX2 R85, R18 ;  /* 0x0000001200557308 */ /* 0x000e620000000800 */
[----:B--2---:R-:W-:Y:S01]  /*58a0*/  F2FP.BF16.F32.PACK_AB R4, R90, R92 ;  /* 0x0000005c5a04723e */ /* 0x004fe200000010ff */
[----:B------:R2:W4:Y:S04]  /*58b0*/  LDG.E R80, desc[UR6][R12.64+0x20] ;  /* 0x000020060c507981 */ /* 0x000528000c1e1900 */
[----:B------:R2:W-:Y:S01]  /*58c0*/  STS [R244+0x14000], R4 ;  /* 0x01400004f4007388 */ /* 0x0005e20000000800 */
[----:B-1----:R-:W-:Y:S03]  /*58d0*/  F2FP.BF16.F32.PACK_AB R5, R82, R83 ;  /* 0x000000535205723e */ /* 0x002fe600000010ff */
[----:B------:R-:W-:Y:S04]  /*58e0*/  STS [R244+0x14400], R8 ;  /* 0x01440008f4007388 */ /* 0x000fe80000000800 */
[----:B------:R-:W-:Y:S04]  /*58f0*/  STS [R99+0x14000], R7 ;  /* 0x0140000763007388 */ /* 0x000fe80000000800 */
[----:B------:R-:W-:Y:S01]  /*5900*/  STS [R99+0x14400], R6 ;  /* 0x0144000663007388 */ /* 0x000fe20000000800 */
[----:B--2---:R-:W-:Y:S03]  /*5910*/  F2FP.BF16.F32.PACK_AB R4, R84, R85 ;  /* 0x000000555404723e */ /* 0x004fe600000010ff */
[----:B---3--:R-:W-:Y:S04]  /*5920*/  STS [R98+0x14000], R5 ;  /* 0x0140000562007388 */ /* 0x008fe80000000800 */
        /* <DEDUP_REMOVED lines=86> */
[----:B------:R-:W-:Y:S01]  /*5e90*/  FADD.FTZ R5, -R80, R15 ;  /* 0x0000000f50057221 */ /* 0x000fe20000010100 */
        /* <DEDUP_REMOVED lines=149> */
.L_x_108:
        /* <DEDUP_REMOVED lines=430> */
.L_x_109:
        /* <DEDUP_REMOVED lines=176> */
.L_x_111:
        /* <DEDUP_REMOVED lines=19> */
.L_x_112:
        /* <DEDUP_REMOVED lines=53> */
.L_x_114:
[----:B------:R-:W-:Y:S05]  /*9250*/  BSYNC B0 ;  /* 0x0000000000007941 */ /* 0x000fea0003800000 */
.L_x_113:
        /* <DEDUP_REMOVED lines=20> */
.L_x_116:
[----:B------:R-:W-:Y:S05]  /*93a0*/  BSYNC B0 ;  /* 0x0000000000007941 */ /* 0x000fea0003800000 */
.L_x_115:
        /* <DEDUP_REMOVED lines=35> */
.L_x_118:
[----:B------:R-:W-:Y:S05]  /*95e0*/  BSYNC B0 ;  /* 0x0000000000007941 */ /* 0x000fea0003800000 */
.L_x_117:
        /* <DEDUP_REMOVED lines=19> */
.L_x_91:
[----:B------:R-:W-:Y:S05]  /*9720*/  BSYNC B1 ;  /* 0x0000000000017941 */ /* 0x000fea0003800000 */
.L_x_77:
        /* <DEDUP_REMOVED lines=8> */
.L_x_119:
[----:B------:R-:W-:Y:S05]  /*97b0*/  EXIT ;  /* 0x000000000000794d */ /* 0x000fea0003800000 */
.L_x_121:
        /* <DEDUP_REMOVED lines=12> */
.L_x_804:


//--------------------- .text._ZN5flash44flash_bwd_dq_dk_dv_loop_seqk_parallel_kernelI23Flash_bwd_kernel_traitsILi192ELi64ELi64ELi8ELi4ELi2ELi2ELb0ELb0EN7cutlass10bfloat16_tE19Flash_kernel_traitsILi192ELi64ELi64ELi8ES3_EELb0ELb1ELb0ELb0ELb0ELb0ELb0EEEvNS_16Flash_bwd_paramsE --------------------------
	.section	.text._ZN5flash44flash_bwd_dq_dk_dv_loop_seqk_parallel_kernelI23Flash_bwd_kernel_traitsILi192ELi64ELi64ELi8ELi4ELi2ELi2ELb0ELb0EN7cutlass10bfloat16_tE19Flash_kernel_traitsILi192ELi64ELi64ELi8ES3_EELb0ELb1ELb0ELb0ELb0ELb0ELb0EEEvNS_16Flash_bwd_paramsE,"ax",@progbits
	.align	128
        .global         _ZN5flash44flash_bwd_dq_dk_dv_loop_seqk_parallel_kernelI23Flash_bwd_kernel_traitsILi192ELi64ELi64ELi8ELi4ELi2ELi2ELb0ELb0EN7cutlass10bfloat16_tE19Flash_kernel_traitsILi192ELi64ELi64ELi8ES3_EELb0ELb1ELb0ELb0ELb0ELb0ELb0EEEvNS_16Flash_bwd_paramsE
        .type           _ZN5flash44flash_bwd_dq_dk_dv_loop_seqk_parallel_kernelI23Flash_bwd_kernel_traitsILi192ELi64ELi64ELi8ELi4ELi2ELi2ELb0ELb0EN7cutlass10bfloat16_tE19Flash_kernel_traitsILi192ELi64ELi64ELi8ES3_EELb0ELb1ELb0ELb0ELb0ELb0ELb0EEEvNS_16Flash_bwd_paramsE,@function
        .size           _ZN5flash44flash_bwd_dq_dk_dv_loop_seqk_parallel_kernelI23Flash_bwd_kernel_traitsILi192ELi64ELi64ELi8ELi4ELi2ELi2ELb0ELb0EN7cutlass10bfloat16_tE19Flash_kernel_traitsILi192ELi64ELi64ELi8ES3_EELb0ELb1ELb0ELb0ELb0ELb0ELb0EEEvNS_16Flash_bwd_paramsE,(.L_x_805 - _ZN5flash44flash_bwd_dq_dk_dv_loop_seqk_parallel_kernelI23Flash_bwd_kernel_traitsILi192ELi64ELi64ELi8ELi4ELi2ELi2ELb0ELb0EN7cutlass10bfloat16_tE19Flash_kernel_traitsILi192ELi64ELi64ELi8ES3_EELb0ELb1ELb0ELb0ELb0ELb0ELb0EEEvNS_16Flash_bwd_paramsE)
        .other          _ZN5flash44flash_bwd_dq_dk_dv_loop_seqk_parallel_kernelI23Flash_bwd_kernel_traitsILi192ELi64ELi64ELi8ELi4ELi2ELi2ELb0ELb0EN7cutlass10bfloat16_tE19Flash_kernel_traitsILi192ELi64ELi64ELi8ES3_EELb0ELb1ELb0ELb0ELb0ELb0ELb0EEEvNS_16Flash_bwd_paramsE,@"STO_CUDA_ENTRY STV_DEFAULT"
_ZN5flash44flash_bwd_dq_dk_dv_loop_seqk_parallel_kernelI23Flash_bwd_kernel_traitsILi192ELi64ELi64ELi8ELi4ELi2ELi2ELb0ELb0EN7cutlass10bfloat16_tE19Flash_kernel_traitsILi192ELi64ELi64ELi8ES3_EELb0ELb1ELb0ELb0ELb0ELb0ELb0EEEvNS_16Flash_bwd_paramsE:
.text._ZN5flash44flash_bwd_dq_dk_dv_loop_seqk_parallel_kernelI23Flash_bwd_kernel_traitsILi192ELi64ELi64ELi8ELi4ELi2ELi2ELb0ELb0EN7cutlass10bfloat16_tE19Flash_kernel_traitsILi192ELi64ELi64ELi8ES3_EELb0ELb1ELb0ELb0ELb0ELb0ELb0EEEvNS_16Flash_bwd_paramsE:
[----:B------:R-:W-:Y:S01]  /*0000*/  LDC R1, c[0x0][0x28] ;  /* 0x00000a00ff017b82 */ /* 0x000fe20000000800 */
[----:B------:R-:W1:Y:S01]  /*0010*/  S2R R215, SR_CTAID.X ;  /* 0x0000000000d77919 */ /* 0x000e620000002500 */
[----:B------:R-:W-:Y:S02]  /*0020*/  ULDC UR5, c[0x0][0x2c8] ;  /* 0x0000b20000057ab9 */ /* 0x000fe40000000800 */
[----:B------:R-:W-:-:S04]  /*0030*/  UIADD3 UR5, UR5, 0x3f, URZ ;  /* 0x0000003f05057890 */ /* 0x000fc8000fffe03f */
[----:B------:R-:W-:-:S04]  /*0040*/  USHF.R.S32.HI UR4, URZ, 0x1f, UR5 ;  /* 0x0000001f3f047899 */ /* 0x000fc80008011405 */
[----:B------:R-:W-:-:S04]  /*0050*/  ULEA.HI UR4, UR4, UR5, URZ, 0x6 ;  /* 0x0000000504047291 */ /* 0x000fc8000f8f303f */
[----:B------:R-:W-:-:S06]  /*0060*/  USHF.R.S32.HI UR12, URZ, 0x6, UR4 ;  /* 0x000000063f0c7899 */ /* 0x000fcc0008011404 */
[----:B-1----:R-:W-:-:S13]  /*0070*/  ISETP.GE.AND P0, PT, R215, UR12, PT ;  /* 0x0000000cd7007c0c */ /* 0x002fda000bf06270 */
[----:B------:R-:W-:Y:S05]  /*0080*/  @P0 EXIT ;  /* 0x000000000000094d */ /* 0x000fea0003800000 */
[----:B------:R-:W1:Y:S01]  /*0090*/  S2R R6, SR_TID.X ;  /* 0x0000000000067919 */ /* 0x000e620000002100 */
[----:B------:R-:W2:Y:S01]  /*00a0*/  S2UR UR5, SR_CgaCtaId ;  /* 0x00000000000579c3 */ /* 0x000ea20000008800 */
[----:B------:R-:W-:Y:S01]  /*00b0*/  UMOV UR4, 0x400 ;  /* 0x0000040000047882 */ /* 0x000fe20000000000 */
[----:B------:R-:W-:Y:S01]  /*00c0*/  IMAD.MOV.U32 R197, RZ, RZ, 0x20 ;  /* 0x00000020ffc57424 */ /* 0x000fe200078e00ff */
[----:B------:R-:W3:Y:S01]  /*00d0*/  S2R R212, SR_CTAID.Y ;  /* 0x0000000000d47919 */ /* 0x000ee20000002600 */
[----:B------:R-:W-:Y:S01]  /*00e0*/  IMAD.MOV.U32 R195, RZ, RZ, 0x40 ;  /* 0x00000040ffc37424 */ /* 0x000fe200078e00ff */
[----:B------:R-:W-:Y:S01]  /*00f0*/  ULDC.64 UR14, c[0x0][0x208] ;  /* 0x00008200000e7ab9 */ /* 0x000fe20000000a00 */
[----:B------:R-:W-:Y:S01]  /*0100*/  IMAD.MOV.U32 R228, RZ, RZ, -0x10 ;  /* 0xfffffff0ffe47424 */ /* 0x000fe200078e00ff */
[----:B------:R-:W4:Y:S01]  /*0110*/  S2R R209, SR_CTAID.Z ;  /* 0x0000000000d17919 */ /* 0x000f220000002700 */
[----:B------:R-:W-:Y:S01]  /*0120*/  ULDC.64 UR10, c[0x0][0x300] ;  /* 0x0000c000000a7ab9 */ /* 0x000fe20000000a00 */
[----:B--2---:R-:W-:-:S04]  /*0130*/  ULEA UR5, UR5, UR4, 0x18 ;  /* 0x0000000405057291 */ /* 0x004fc8000f8ec03f */
[----:B------:R-:W-:Y:S02]  /*0140*/  UIADD3 UR6, UR5, 0x12000, URZ ;  /* 0x0001200005067890 */ /* 0x000fe4000fffe03f */
[----:B------:R-:W-:Y:S01]  /*0150*/  UIADD3 UR4, UR5, 0x1e000, URZ ;  /* 0x0001e00005047890 */ /* 0x000fe2000fffe03f */
[----:B-1----:R-:W-:-:S04]  /*0160*/  SHF.R.S32.HI R11, RZ, 0x1f, R6 ;  /* 0x0000001fff0b7819 */ /* 0x002fc80000011406 */
[CC--:B------:R-:W-:Y:S02]  /*0170*/  LEA.HI R17, R11.reuse, R6.reuse, RZ, 0x4 ;  /* 0x000000060b117211 */ /* 0x0c0fe400078f20ff */
[CC--:B------:R-:W-:Y:S02]  /*0180*/  LEA.HI R19, R11.reuse, R6.reuse, RZ, 0x3 ;  /* 0x000000060b137211 */ /* 0x0c0fe400078f18ff */
[----:B------:R-:W-:Y:S02]  /*0190*/  LEA.HI R7, R11, R6, RZ, 0x2 ;  /* 0x000000060b077211 */ /* 0x000fe400078f10ff */
[----:B------:R-:W-:Y:S02]  /*01a0*/  SHF.R.S32.HI R2, RZ, 0x4, R17 ;  /* 0x00000004ff027819 */ /* 0x000fe40000011411 */
[----:B------:R-:W-:Y:S02]  /*01b0*/  LOP3.LUT R3, R19, 0xfffffff8, RZ, 0xc0, !PT ;  /* 0xfffffff813037812 */ /* 0x000fe400078ec0ff */
[----:B------:R-:W-:-:S02]  /*01c0*/  SHF.R.S32.HI R208, RZ, 0x3, R19 ;  /* 0x00000003ffd07819 */ /* 0x000fc40000011413 */
[----:B------:R-:W-:Y:S01]  /*01d0*/  SHF.R.S32.HI R5, RZ, 0x2, R7 ;  /* 0x00000002ff057819 */ /* 0x000fe20000011407 */
[----:B------:R-:W-:Y:S01]  /*01e0*/  IMAD.IADD R3, R6, 0x1, -R3 ;  /* 0x0000000106037824 */ /* 0x000fe200078e0a03 */
[----:B------:R-:W-:Y:S01]  /*01f0*/  LEA.HI R0, R17, R2, RZ, 0x1 ;  /* 0x0000000211007211 */ /* 0x000fe200078f08ff */
[----:B------:R-:W-:Y:S01]  /*0200*/  IMAD.SHL.U32 R207, R208, 0x40, RZ ;  /* 0x00000040d0cf7824 */ /* 0x000fe200078e00ff */
[----:B------:R-:W-:Y:S01]  /*0210*/  SHF.R.S32.HI R4, RZ, 0x1f, R7 ;  /* 0x0000001fff047819 */ /* 0x000fe20000011407 */
[----:B------:R-:W-:Y:S01]  /*0220*/  IMAD.SHL.U32 R210, R3, 0x8, RZ ;  /* 0x0000000803d27824 */ /* 0x000fe200078e00ff */
[----:B------:R-:W-:Y:S02]  /*0230*/  LEA.HI R9, R11, R6, RZ, 0x5 ;  /* 0x000000060b097211 */ /* 0x000fe400078f28ff */
[----:B------:R-:W-:Y:S01]  /*0240*/  LOP3.LUT R0, R0, 0xfffffffe, RZ, 0xc0, !PT ;  /* 0xfffffffe00007812 */ /* 0x000fe200078ec0ff */
[----:B------:R-:W-:Y:S01]  /*0250*/  VIADD R214, R210, 0x40 ;  /* 0x00000040d2d67836 */ /* 0x000fe20000000000 */
[----:B------:R-:W-:Y:S01]  /*0260*/  LEA.HI R4, R4, R5, RZ, 0x3 ;  /* 0x0000000504047211 */ /* 0x000fe200078f18ff */
[----:B------:R-:W-:Y:S01]  /*0270*/  VIADD R213, R210, 0x80 ;  /* 0x00000080d2d57836 */ /* 0x000fe20000000000 */
[----:B------:R-:W-:Y:S01]  /*0280*/  SHF.R.S32.HI R206, RZ, 0x5, R9 ;  /* 0x00000005ffce7819 */ /* 0x000fe20000011409 */
[----:B------:R-:W-:Y:S01]  /*0290*/  IMAD.IADD R0, R2, 0x1, -R0 ;  /* 0x0000000102007824 */ /* 0x000fe200078e0a00 */
[----:B------:R-:W-:-:S02]  /*02a0*/  LOP3.LUT R207, R207, 0x1c0, RZ, 0xc0, !PT ;  /* 0x000001c0cfcf7812 */ /* 0x000fc400078ec0ff */
[----:B------:R-:W-:Y:S02]  /*02b0*/  LOP3.LUT R4, R4, 0xfffffff8, RZ, 0xc0, !PT ;  /* 0xfffffff804047812 */ /* 0x000fe400078ec0ff */
[----:B------:R-:W-:Y:S02]  /*02c0*/  LEA.HI R2, R9, R206, RZ, 0x1 ;  /* 0x000000ce09027211 */ /* 0x000fe400078f08ff */
[----:B------:R-:W-:Y:S01]  /*02d0*/  LOP3.LUT R8, R207, 0x38, R210, 0xf8, !PT ;  /* 0x00000038cf087812 */ /* 0x000fe200078ef8d2 */
[----:B------:R-:W-:Y:S01]  /*02e0*/  IMAD.IADD R4, R5, 0x1, -R4 ;  /* 0x0000000105047824 */ /* 0x000fe200078e0a04 */
[----:B------:R-:W-:Y:S02]  /*02f0*/  SHF.R.U32.HI R207, RZ, 0x3, R207 ;  /* 0x00000003ffcf7819 */ /* 0x000fe400000116cf */
[----:B------:R-:W-:Y:S02]  /*0300*/  LOP3.LUT R5, R2, 0xfffffffe, RZ, 0xc0, !PT ;  /* 0xfffffffe02057812 */ /* 0x000fe400078ec0ff */
[----:B------:R-:W-:Y:S01]  /*0310*/  LOP3.LUT R207, R8, R207, RZ, 0x3c, !PT ;  /* 0x000000cf08cf7212 */ /* 0x000fe200078e3cff */
[C---:B------:R-:W-:Y:S01]  /*0320*/  IMAD.SHL.U32 R8, R3.reuse, 0x40, RZ ;  /* 0x0000004003087824 */ /* 0x040fe200078e00ff */
[----:B------:R-:W-:-:S02]  /*0330*/  LOP3.LUT P4, RZ, R3, 0x4, RZ, 0xc0, !PT ;  /* 0x0000000403ff7812 */ /* 0x000fc4000788c0ff */
[----:B------:R-:W-:Y:S01]  /*0340*/  LOP3.LUT P3, RZ, R3, 0x2, RZ, 0xc0, !PT ;  /* 0x0000000203ff7812 */ /* 0x000fe2000786c0ff */
[----:B------:R-:W-:Y:S01]  /*0350*/  IMAD.IADD R3, R206, 0x1, -R5 ;  /* 0x00000001ce037824 */ /* 0x000fe200078e0a05 */
[----:B------:R-:W-:Y:S02]  /*0360*/  LOP3.LUT R17, R17, 0xfffffff0, RZ, 0xc0, !PT ;  /* 0xfffffff011117812 */ /* 0x000fe400078ec0ff */
[----:B------:R-:W-:Y:S01]  /*0370*/  LOP3.LUT R8, R8, 0x1c0, RZ, 0xc0, !PT ;  /* 0x000001c008087812 */ /* 0x000fe200078ec0ff */
[----:B------:R-:W-:Y:S01]  /*0380*/  IMAD.SHL.U32 R13, R3, 0x10, RZ ;  /* 0x00000010030d7824 */ /* 0x000fe200078e00ff */
[CC--:B------:R-:W-:Y:S01]  /*0390*/  LEA.HI R5, R11.reuse, R6.reuse, RZ, 0x7 ;  /* 0x000000060b057211 */ /* 0x0c0fe200078f38ff */
[----:B------:R-:W-:Y:S01]  /*03a0*/  IMAD.IADD R17, R6, 0x1, -R17 ;  /* 0x0000000106117824 */ /* 0x000fe200078e0a11 */
[----:B------:R-:W-:Y:S02]  /*03b0*/  LEA.HI R218, R11, R6, RZ, 0x6 ;  /* 0x000000060bda7211 */ /* 0x000fe400078f30ff */
[----:B------:R-:W-:-:S02]  /*03c0*/  LOP3.LUT R194, R8, 0x10, R13, 0xf8, !PT ;  /* 0x0000001008c27812 */ /* 0x000fc400078ef80d */
[----:B------:R-:W-:Y:S02]  /*03d0*/  LOP3.LUT R10, R4, 0x1, RZ, 0xc0, !PT ;  /* 0x00000001040a7812 */ /* 0x000fe400078ec0ff */
[----:B------:R-:W-:Y:S02]  /*03e0*/  LOP3.LUT R205, R9, 0xffffffe0, RZ, 0xc0, !PT ;  /* 0xffffffe009cd7812 */ /* 0x000fe400078ec0ff */
[----:B------:R-:W-:Y:S02]  /*03f0*/  LOP3.LUT R11, R7, 0x7ffffffc, RZ, 0xc0, !PT ;  /* 0x7ffffffc070b7812 */ /* 0x000fe400078ec0ff */
[----:B------:R-:W-:Y:S01]  /*0400*/  LOP3.LUT R198, R8, 0x8, R19, 0xf8, !PT ;  /* 0x0000000808c67812 */ /* 0x000fe200078ef813 */
[----:B------:R-:W-:Y:S01]  /*0410*/  IMAD.IADD R205, R6, 0x1, -R205 ;  /* 0x0000000106cd7824 */ /* 0x000fe200078e0acd */
[----:B------:R-:W-:Y:S01]  /*0420*/  SHF.R.U32.HI R13, RZ, 0x3, R8 ;  /* 0x00000003ff0d7819 */ /* 0x000fe20000011608 */
[----:B------:R-:W-:Y:S01]  /*0430*/  IMAD.SHL.U32 R8, R0, 0x200, RZ ;  /* 0x0000020000087824 */ /* 0x000fe200078e00ff */
[----:B------:R-:W-:-:S02]  /*0440*/  SHF.R.S32.HI R5, RZ, 0x7, R5 ;  /* 0x00000007ff057819 */ /* 0x000fc40000011405 */
[----:B------:R-:W-:Y:S01]  /*0450*/  SHF.R.S32.HI R7, RZ, 0x1f, R9 ;  /* 0x0000001fff077819 */ /* 0x000fe20000011409 */
[----:B------:R-:W-:Y:S01]  /*0460*/  IMAD.SHL.U32 R9, R6, 0x2, RZ ;  /* 0x0000000206097824 */ /* 0x000fe200078e00ff */
[----:B------:R-:W-:Y:S01]  /*0470*/  SHF.R.S32.HI R2, RZ, 0x1f, R17 ;  /* 0x0000001fff027819 */ /* 0x000fe20000011411 */
[----:B------:R-:W-:Y:S01]  /*0480*/  IMAD R15, R5, 0x800, R8 ;  /* 0x00000800050f7824 */ /* 0x000fe200078e0208 */
[----:B------:R-:W-:Y:S02]  /*0490*/  LOP3.LUT R194, R194, 0x8, R19, 0xf8, !PT ;  /* 0x00000008c2c27812 */ /* 0x000fe400078ef813 */
[----:B------:R-:W-:Y:S01]  /*04a0*/  ISETP.NE.U32.AND P0, PT, R10, 0x1, PT ;  /* 0x000000010a00780c */ /* 0x000fe20003f05070 */
[----:B------:R-:W-:Y:S01]  /*04b0*/  IMAD.IADD R10, R6, 0x1, -R11 ;  /* 0x00000001060a7824 */ /* 0x000fe200078e0a0b */
[----:B------:R-:W-:Y:S02]  /*04c0*/  SHF.R.S32.HI R218, RZ, 0x6, R218 ;  /* 0x00000006ffda7819 */ /* 0x000fe400000114da */
[----:B------:R-:W-:Y:S01]  /*04d0*/  LEA.HI R6, R7, R206, RZ, 0x2 ;  /* 0x000000ce07067211 */ /* 0x000fe200078f10ff */
[----:B------:R-:W-:Y:S01]  /*04e0*/  IMAD.SHL.U32 R7, R4, 0x40, RZ ;  /* 0x0000004004077824 */ /* 0x000fe200078e00ff */
[----:B------:R-:W-:Y:S01]  /*04f0*/  LEA.HI R2, R2, R17, RZ, 0x3 ;  /* 0x0000001102027211 */ /* 0x000fe200078f18ff */
[----:B------:R-:W-:Y:S01]  /*0500*/  IMAD R207, R218, 0x200, R207 ;  /* 0x00000200dacf7824 */ /* 0x000fe200078e02cf */
[----:B------:R-:W-:Y:S01]  /*0510*/  LOP3.LUT R194, R8, R194, R13, 0xf6, !PT ;  /* 0x000000c208c27212 */ /* 0x000fe200078ef60d */
[----:B------:R-:W-:Y:S01]  /*0520*/  IMAD.SHL.U32 R8, R5, 0x20, RZ ;  /* 0x0000002005087824 */ /* 0x000fe200078e00ff */
[----:B------:R-:W-:Y:S01]  /*0530*/  LOP3.LUT R204, R2, 0xfffffff8, RZ, 0xc0, !PT ;  /* 0xfffffff802cc7812 */ /* 0x000fe200078ec0ff */
[----:B------:R-:W-:Y:S01]  /*0540*/  IMAD.SHL.U32 R218, R218, 0x8, RZ ;  /* 0x00000008dada7824 */ /* 0x000fe200078e00ff */
[----:B------:R-:W-:-:S02]  /*0550*/  LOP3.LUT R7, R7, 0x1c0, RZ, 0xc0, !PT ;  /* 0x000001c007077812 */ /* 0x000fc400078ec0ff */
[----:B------:R-:W-:Y:S01]  /*0560*/  LOP3.LUT R5, R6, 0xfffffffc, RZ, 0xc0, !PT ;  /* 0xfffffffc06057812 */ /* 0x000fe200078ec0ff */
[----:B------:R-:W-:Y:S01]  /*0570*/  IMAD.IADD R204, R17, 0x1, -R204 ;  /* 0x0000000111cc7824 */ /* 0x000fe200078e0acc */
[----:B------:R-:W-:Y:S01]  /*0580*/  LOP3.LUT R202, R8, 0x6, R9, 0xf8, !PT ;  /* 0x0000000608ca7812 */ /* 0x000fe200078ef809 */
[----:B------:R-:W-:Y:S01]  /*0590*/  IMAD.SHL.U32 R9, R0, 0x20, RZ ;  /* 0x0000002000097824 */ /* 0x000fe200078e00ff */
[----:B------:R-:W-:Y:S01]  /*05a0*/  LOP3.LUT R218, R218, 0x18, RZ, 0xc0, !PT ;  /* 0x00000018dada7812 */ /* 0x000fe200078ec0ff */
[----:B------:R-:W-:Y:S01]  /*05b0*/  IMAD.IADD R5, R206, 0x1, -R5 ;  /* 0x00000001ce057824 */ /* 0x000fe200078e0a05 */
[----:B------:R-:W-:Y:S01]  /*05c0*/  SHF.R.U32.HI R219, RZ, 0x3, R7 ;  /* 0x00000003ffdb7819 */ /* 0x000fe20000011607 */
[----:B------:R-:W-:Y:S01]  /*05d0*/  IMAD.SHL.U32 R199, R204, 0x40, RZ ;  /* 0x00000040ccc77824 */ /* 0x000fe200078e00ff */
[----:B------:R-:W-:Y:S01]  /*05e0*/  R2P PR, R4, 0x6 ;  /* 0x0000000604007804 */ /* 0x000fe20000000000 */
[----:B------:R-:W-:Y:S01]  /*05f0*/  IMAD.SHL.U32 R4, R10, 0x2, RZ ;  /* 0x000000020a047824 */ /* 0x000fe200078e00ff */
[----:B------:R-:W-:-:S02]  /*0600*/  LOP3.LUT R8, R7, 0x20, R8, 0xf8, !PT ;  /* 0x0000002007087812 */ /* 0x000fc400078ef808 */
[----:B------:R-:W-:Y:S02]  /*0610*/  LOP3.LUT R6, R218, 0x20, R9, 0xf8, !PT ;  /* 0x00000020da067812 */ /* 0x000fe400078ef809 */
[----:B------:R-:W-:Y:S01]  /*0620*/  LOP3.LUT R218, R219, R7, R218, 0x1e, !PT ;  /* 0x00000007dbda7212 */ /* 0x000fe200078e1eda */
[----:B------:R-:W-:Y:S01]  /*0630*/  IMAD.SHL.U32 R7, R2, 0x40, RZ ;  /* 0x0000004002077824 */ /* 0x000fe200078e00ff */
[----:B------:R-:W-:Y:S01]  /*0640*/  LOP3.LUT R219, R8, R219, RZ, 0x3c, !PT ;  /* 0x000000db08db7212 */ /* 0x000fe200078e3cff */
[----:B------:R-:W-:Y:S01]  /*0650*/  IMAD R8, R5, 0x400, R4 ;  /* 0x0000040005087824 */ /* 0x000fe200078e0204 */
[----:B------:R-:W-:Y:S02]  /*0660*/  LOP3.LUT R199, R199, 0x1c0, RZ, 0xc0, !PT ;  /* 0x000001c0c7c77812 */ /* 0x000fe400078ec0ff */
[----:B------:R-:W-:Y:S01]  /*0670*/  SHF.R.S32.HI R10, RZ, 0x1f, R205 ;  /* 0x0000001fff0a7819 */ /* 0x000fe200000114cd */
[----:B------:R-:W-:Y:S01]  /*0680*/  IMAD.IADD R219, R8, 0x1, R219 ;  /* 0x0000000108db7824 */ /* 0x000fe200078e02db */
[----:B------:R-:W-:Y:S01]  /*0690*/  SHF.R.U32.HI R193, RZ, 0x3, R199 ;  /* 0x00000003ffc17819 */ /* 0x000fe200000116c7 */
[----:B------:R-:W-:Y:S01]  /*06a0*/  IMAD.SHL.U32 R8, R0, 0x8, RZ ;  /* 0x0000000800087824 */ /* 0x000fe200078e00ff */
[----:B------:R-:W-:-:S02]  /*06b0*/  LOP3.LUT R198, R198, R13, RZ, 0x3c, !PT ;  /* 0x0000000dc6c67212 */ /* 0x000fc400078e3cff */
[----:B------:R-:W-:Y:S02]  /*06c0*/  LEA.HI R0, R10, R205, RZ, 0x2 ;  /* 0x000000cd0a007211 */ /* 0x000fe400078f10ff */
[----:B------:R-:W-:Y:S01]  /*06d0*/  LOP3.LUT R2, R199, 0x8, R8, 0xf8, !PT ;  /* 0x00000008c7027812 */ /* 0x000fe200078ef808 */
[----:B------:R-:W-:Y:S01]  /*06e0*/  IMAD.IADD R198, R15, 0x1, R198 ;  /* 0x000000010fc67824 */ /* 0x000fe200078e02c6 */
[----:B------:R-:W-:Y:S02]  /*06f0*/  LOP3.LUT R199, R193, R6, R199, 0x1e, !PT ;  /* 0x00000006c1c77212 */ /* 0x000fe400078e1ec7 */
[----:B------:R-:W-:Y:S01]  /*0700*/  SHF.R.S32.HI R6, RZ, 0x2, R0 ;  /* 0x00000002ff067819 */ /* 0x000fe20000011400 */
[----:B------:R-:W-:Y:S01]  /*0710*/  IMAD.SHL.U32 R198, R198, 0x2, RZ ;  /* 0x00000002c6c67824 */ /* 0x000fe200078e00ff */
[----:B------:R-:W-:Y:S01]  /*0720*/  LOP3.LUT R0, R7, 0xfffffe00, RZ, 0xc0, !PT ;  /* 0xfffffe0007007812 */ /* 0x000fe200078ec0ff */
[----:B------:R-:W-:Y:S01]  /*0730*/  IMAD R7, R3, 0x400, R4 ;  /* 0x0000040003077824 */ /* 0x000fe200078e0204 */
[----:B------:R-:W-:Y:S01]  /*0740*/  LOP3.LUT R193, R2, R193, RZ, 0x3c, !PT ;  /* 0x000000c102c17212 */ /* 0x000fe200078e3cff */
[----:B------:R-:W-:Y:S01]  /*0750*/  IMAD R203, R5, 0x10, R6 ;  /* 0x0000001005cb7824 */ /* 0x000fe200078e0206 */
[----:B------:R-:W-:Y:S01]  /*0760*/  LEA R219, R219, UR5, 0x1 ;  /* 0x00000005dbdb7c11 */ /* 0x000fe2000f8e08ff */
[----:B------:R-:W-:Y:S01]  /*0770*/  IMAD.IADD R218, R7, 0x1, R218 ;  /* 0x0000000107da7824 */ /* 0x000fe200078e02da */
[----:B------:R-:W-:Y:S01]  /*0780*/  SEL R197, R197, 0xffffffe0, !P3 ;  /* 0xffffffe0c5c57807 */ /* 0x000fe20005800000 */
[--C-:B------:R-:W-:Y:S01]  /*0790*/  IMAD R200, R5, 0x400, R0.reuse ;  /* 0x0000040005c87824 */ /* 0x100fe200078e0200 */
[----:B------:R-:W-:Y:S01]  /*07a0*/  SEL R195, R195, 0xffffffc0, !P4 ;  /* 0xffffffc0c3c37807 */ /* 0x000fe20006000000 */
[----:B------:R-:W-:Y:S01]  /*07b0*/  IMAD R2, R3, 0x400, R0 ;  /* 0x0000040003027824 */ /* 0x000fe200078e0200 */
[----:B------:R-:W-:Y:S01]  /*07c0*/  SEL R228, R228, 0x10, !P0 ;  /* 0x00000010e4e47807 */ /* 0x000fe20004000000 */
[----:B------:R-:W-:Y:S01]  /*07d0*/  VIADD R196, R198, UR6 ;  /* 0x00000006c6c47c36 */ /* 0x000fe20008000000 */
[----:B------:R-:W-:Y:S01]  /*07e0*/  LEA R194, R194, UR5, 0x1 ;  /* 0x00000005c2c27c11 */ /* 0x000fe2000f8e08ff */
[----:B------:R-:W-:Y:S01]  /*07f0*/  IMAD.IADD R200, R200, 0x1, R193 ;  /* 0x00000001c8c87824 */ /* 0x000fe200078e02c1 */
[----:B------:R-:W-:Y:S01]  /*0800*/  LEA R218, R218, UR6, 0x1 ;  /* 0x00000006dada7c11 */ /* 0x000fe2000f8e08ff */
[----:B------:R-:W-:Y:S01]  /*0810*/  IMAD.IADD R193, R193, 0x1, R2 ;  /* 0x00000001c1c17824 */ /* 0x000fe200078e0202 */
[----:B------:R-:W-:Y:S01]  /*0820*/  SHF.R.S32.HI R216, RZ, 0x1f, R203 ;  /* 0x0000001fffd87819 */ /* 0x000fe200000114cb */
[----:B------:R-:W-:Y:S01]  /*0830*/  VIADD R221, R219, 0x20 ;  /* 0x00000020dbdd7836 */ /* 0x000fe20000000000 */
[----:B------:R-:W-:Y:S01]  /*0840*/  LOP3.LUT R199, R199, R0, RZ, 0xfc, !PT ;  /* 0x00000000c7c77212 */ /* 0x000fe200078efcff */
[C---:B------:R-:W-:Y:S01]  /*0850*/  IMAD.IADD R197, R196.reuse, 0x1, R197 ;  /* 0x00000001c4c57824 */ /* 0x040fe200078e02c5 */
[----:B------:R-:W-:Y:S01]  /*0860*/  LEA R217, R207, UR5, 0x1 ;  /* 0x00000005cfd97c11 */ /* 0x000fe2000f8e08ff */
[----:B------:R-:W-:Y:S01]  /*0870*/  @P1 VIADD R221, R219, 0xffffffe0 ;  /* 0xffffffe0dbdd1836 */ /* 0x000fe20000000000 */
[----:B------:R-:W-:Y:S01]  /*0880*/  SHF.L.U64.HI R216, R203, 0x2, R216 ;  /* 0x00000002cbd87819 */ /* 0x000fe200000102d8 */
[----:B------:R-:W-:Y:S01]  /*0890*/  IMAD.IADD R196, R196, 0x1, R195 ;  /* 0x00000001c4c47824 */ /* 0x000fe200078e02c3 */
[----:B------:R-:W-:Y:S01]  /*08a0*/  LEA R193, R193, UR4, 0x1 ;  /* 0x00000004c1c17c11 */ /* 0x000fe2000f8e08ff */
[----:B------:R-:W-:-:S02]  /*08b0*/  IMAD.IADD R0, R195, 0x1, R194 ;  /* 0x00000001c3007824 */ /* 0x000fc400078e02c2 */
[C---:B------:R-:W-:Y:S02]  /*08c0*/  VIADD R220, R218.reuse, 0x40 ;  /* 0x00000040dadc7836 */ /* 0x040fe40000000000 */
[----:B------:R-:W-:Y:S02]  /*08d0*/  IMAD.IADD R222, R219, 0x1, R228 ;  /* 0x00000001dbde7824 */ /* 0x000fe400078e02e4 */
[----:B------:R-:W-:Y:S02]  /*08e0*/  IMAD.IADD R195, R197, 0x1, R195 ;  /* 0x00000001c5c37824 */ /* 0x000fe400078e02c3 */
[----:B------:R-:W-:Y:S02]  /*08f0*/  @P2 VIADD R220, R218, 0xffffffc0 ;  /* 0xffffffc0dadc2836 */ /* 0x000fe40000000000 */
[----:B---34-:R-:W-:-:S07]  /*0900*/  IMAD.IADD R228, R228, 0x1, R221 ;  /* 0x00000001e4e47824 */ /* 0x018fce00078e02dd */
.L_x_168:
[----:B------:R-:W1:Y:S01]  /*0910*/  LDC.64 R4, c[0x0][0x2f0] ;  /* 0x0000bc00ff047b82 */ /* 0x000e620000000a00 */
[C---:B--2---:R-:W-:Y:S01]  /*0920*/  IMAD.SHL.U32 R11, R212.reuse, 0x4, RZ ;  /* 0x00000004d40b7824 */ /* 0x044fe200078e00ff */
[----:B------:R-:W-:Y:S01]  /*0930*/  SHF.R.S32.HI R15, RZ, 0x1f, R212 ;  /* 0x0000001fff0f7819 */ /* 0x000fe200000114d4 */
[----:B------:R-:W-:Y:S01]  /*0940*/  IMAD.MOV.U32 R19, RZ, RZ, -0x1 ;  /* 0xffffffffff137424 */ /* 0x000fe200078e00ff */
[----:B------:R-:W-:Y:S02]  /*0950*/  ISETP.NE.U32.AND P3, PT, RZ, UR10, PT ;  /* 0x0000000aff007c0c */ /* 0x000fe4000bf65070 */
[----:B------:R-:W-:Y:S02]  /*0960*/  SHF.L.U64.HI R8, R212, 0x2, R15 ;  /* 0x00000002d4087819 */ /* 0x000fe4000001020f */
[----:B------:R-:W2:Y:S01]  /*0970*/  LDC.64 R2, c[0x0][0x308] ;  /* 0x0000c200ff027b82 */ /* 0x000ea20000000a00 */
[----:B------:R-:W-:Y:S02]  /*0980*/  ISETP.NE.AND.EX P3, PT, RZ, UR11, PT, P3 ;  /* 0x0000000bff007c0c */ /* 0x000fe4000bf65330 */
[----:B-1----:R-:W-:-:S02]  /*0990*/  ISETP.NE.U32.AND P4, PT, R4, RZ, PT ;  /* 0x000000ff0400720c */ /* 0x002fc40003f85070 */
[----:B------:R-:W-:Y:S02]  /*09a0*/  IADD3 R20, P0, R11, R4, RZ ;  /* 0x000000040b147210 */ /* 0x000fe40007f1e0ff */
[----:B------:R-:W-:-:S03]  /*09b0*/  ISETP.NE.AND.EX P4, PT, R5, RZ, PT, P4 ;  /* 0x000000ff0500720c */ /* 0x000fc60003f85340 */
[----:B------:R-:W-:Y:S01]  /*09c0*/  IMAD.X R21, R8, 0x1, R5, P0 ;  /* 0x0000000108157824 */ /* 0x000fe200000e0605 */
[----:B--2---:R-:W-:Y:S01]  /*09d0*/  ISETP.NE.U32.AND P2, PT, R2, RZ, PT ;  /* 0x000000ff0200720c */ /* 0x004fe20003f45070 */
[----:B------:R-:W-:Y:S02]  /*09e0*/  IMAD.MOV.U32 R241, RZ, RZ, RZ ;  /* 0x000000fffff17224 */ /* 0x000fe400078e00ff */
[----:B------:R-:W-:Y:S01]  /*09f0*/  @P3 IADD3 R12, P1, R11, UR10, RZ ;  /* 0x0000000a0b0c3c10 */ /* 0x000fe2000ff3e0ff */
[----:B------:R-:W1:Y:S01]  /*0a00*/  LDC.U8 R7, c[0x0][0x3c2] ;  /* 0x0000f080ff077b82 */ /* 0x000e620000000000 */
[----:B------:R-:W-:-:S04]  /*0a10*/  ISETP.NE.AND.EX P2, PT, R3, RZ, PT, P2 ;  /* 0x000000ff0300720c */ /* 0x000fc80003f45320 */
[----:B------:R-:W2:Y:S03]  /*0a20*/  @P4 LDG.E R19, desc[UR14][R20.64] ;  /* 0x0000000e14134981 */ /* 0x000ea6000c1e1900 */
[----:B------:R-:W3:Y:S01]  /*0a30*/  LDC.64 R4, c[0x0][0x2f8] ;  /* 0x0000be00ff047b82 */ /* 0x000ee20000000a00 */
[----:B------:R-:W2:Y:S01]  /*0a40*/  @P4 LDG.E R6, desc[UR14][R20.64+0x4] ;  /* 0x0000040e14064981 */ /* 0x000ea2000c1e1900 */
[----:B------:R-:W-:-:S04]  /*0a50*/  @P3 IADD3.X R13, R8, UR11, RZ, P1, !PT ;  /* 0x0000000b080d3c10 */ /* 0x000fc80008ffe4ff */
[----:B------:R-:W-:Y:S01]  /*0a60*/  @P2 IADD3 R16, P0, R11, R2, RZ ;  /* 0x000000020b102210 */ /* 0x000fe20007f1e0ff */
[----:B------:R-:W4:Y:S04]  /*0a70*/  @P3 LDG.E R241, desc[UR14][R12.64] ;  /* 0x0000000e0cf13981 */ /* 0x000f28000c1e1900 */
[----:B------:R-:W-:Y:S02]  /*0a80*/  @P2 IMAD.X R17, R8, 0x1, R3, P0 ;  /* 0x0000000108112824 */ /* 0x000fe400000e0603 */
[----:B------:R-:W3:Y:S03]  /*0a90*/  @!P2 LDC.64 R2, c[0x0][0x318] ;  /* 0x0000c600ff02ab82 */ /* 0x000ee60000000a00 */
[----:B------:R-:W4:Y:S01]  /*0aa0*/  @P2 LDG.E R240, desc[UR14][R16.64] ;  /* 0x0000000e10f02981 */ /* 0x000f22000c1e1900 */
[----:B-1----:R-:W-:Y:S01]  /*0ab0*/  ISETP.NE.AND P3, PT, R7, RZ, PT ;  /* 0x000000ff0700720c */ /* 0x002fe20003f65270 */
[----:B------:R-:W-:-:S03]  /*0ac0*/  IMAD.MOV.U32 R242, RZ, RZ, -0x1 ;  /* 0xfffffffffff27424 */ /* 0x000fc600078e00ff */
[----:B------:R-:W1:Y:S01]  /*0ad0*/  @!P2 LDC R7, c[0x0][0x2cc] ;  /* 0x0000b300ff07ab82 */ /* 0x000e620000000800 */
[----:B---3--:R-:W-:Y:S02]  /*0ae0*/  ISETP.EQ.U32.AND P1, PT, R4, RZ, PT ;  /* 0x000000ff0400720c */ /* 0x008fe40003f22070 */
[----:B------:R-:W-:Y:S02]  /*0af0*/  IADD3 R10, P0, R11, R4, RZ ;  /* 0x000000040b0a7210 */ /* 0x000fe40007f1e0ff */
[----:B------:R-:W-:-:S03]  /*0b00*/  ISETP.EQ.OR.EX P1, PT, R5, RZ, !P3, P1 ;  /* 0x000000ff0500720c */ /* 0x000fc60005f22710 */
[----:B------:R-:W-:Y:S01]  /*0b10*/  IMAD.X R11, R8, 0x1, R5, P0 ;  /* 0x00000001080b7824 */ /* 0x000fe200000e0605 */
[----:B------:R-:W-:-:S04]  /*0b20*/  @!P2 ISETP.NE.U32.AND P0, PT, R2, RZ, PT ;  /* 0x000000ff0200a20c */ /* 0x000fc80003f05070 */
[----:B------:R-:W-:-:S05]  /*0b30*/  @!P2 ISETP.NE.AND.EX P0, PT, R3, RZ, PT, P0 ;  /* 0x000000ff0300a20c */ /* 0x000fca0003f05300 */
[----:B-----5:R3:W5:Y:S01]  /*0b40*/  @!P1 LDG.E R242, desc[UR14][R10.64] ;  /* 0x0000000e0af29981 */ /* 0x020762000c1e1900 */
[----:B------:R-:W2:Y:S01]  /*0b50*/  LDC R3, c[0x0][0x2c8] ;  /* 0x0000b200ff037b82 */ /* 0x000ea20000000800 */
[----:B------:R-:W-:-:S04]  /*0b60*/  ISETP.NE.U32.AND P1, PT, R4, RZ, PT ;  /* 0x000000ff0400720c */ /* 0x000fc80003f25070 */
[----:B------:R-:W-:Y:S02]  /*0b70*/  ISETP.NE.AND.EX P1, PT, R5, RZ, PT, P1 ;  /* 0x000000ff0500720c */ /* 0x000fe40003f25310 */
[----:B-1----:R-:W-:Y:S01]  /*0b80*/  @!P2 SEL R2, R7, RZ, P0 ;  /* 0x000000ff0702a207 */ /* 0x002fe20000000000 */
[----:B--2---:R-:W-:-:S06]  /*0b90*/  @P4 IMAD.IADD R225, R6, 0x1, -R19 ;  /* 0x0000000106e14824 */ /* 0x004fcc00078e0a13 */
[----:B------:R-:W1:Y:S01]  /*0ba0*/  @!P4 LDC R225, c[0x0][0x2c4] ;  /* 0x0000b100ffe1cb82 */ /* 0x000e620000000800 */
[----:B----4-:R-:W-:-:S03]  /*0bb0*/  @P2 IMAD.IADD R240, R240, 0x1, -R241 ;  /* 0x00000001f0f02824 */ /* 0x010fc600078e0af1 */
[----:B---3--:R-:W-:Y:S05]  /*0bc0*/  @!P1 BRA `(.L_x_122) ;  /* 0x00000000000c9947 */ /* 0x008fea0003800000 */
[----:B------:R-:W2:Y:S02]  /*0bd0*/  @P3 LDG.E R3, desc[UR14][R10.64+0x4] ;  /* 0x0000040e0a033981 */ /* 0x000ea4000c1e1900 */
[----:B--2--5:R-:W-:-:S06]  /*0be0*/  @P3 IADD3 R3, R3, -R242, RZ ;  /* 0x800000f203033210 */ /* 0x024fcc0007ffe0ff */
[----:B------:R2:W5:Y:S02]  /*0bf0*/  @!P3 LDG.E R3, desc[UR14][R10.64] ;  /* 0x0000000e0a03b981 */ /* 0x000564000c1e1900 */
.L_x_122:
[----:B------:R-:W-:Y:S01]  /*0c00*/  IMAD.SHL.U32 R239, R215, 0x40, RZ ;  /* 0x00000040d7ef7824 */ /* 0x000fe200078e00ff */
[----:B-----5:R-:W-:-:S04]  /*0c10*/  @!P2 IADD3 R240, R2, R3, -R241 ;  /* 0x0000000302f0a210 */ /* 0x020fc80007ffe8f1 */
[----:B------:R-:W-:-:S13]  /*0c20*/  ISETP.GT.AND P0, PT, R240, R239, PT ;  /* 0x000000eff000720c */ /* 0x000fda0003f04270 */
[----:B------:R-:W-:Y:S05]  /*0c30*/  @!P0 BRA `(.L_x_123) ;  /* 0x0000007800948947 */ /* 0x000fea0003800000 */
[----:B------:R-:W3:Y:S01]  /*0c40*/  LDC R8, c[0x0][0x278] ;  /* 0x00009e00ff087b82 */ /* 0x000ee20000000800 */
[----:B------:R-:W-:Y:S01]  /*0c50*/  IABS R6, R209 ;  /* 0x000000d100067213 */ /* 0x000fe20000000000 */
[----:B------:R-:W-:Y:S01]  /*0c60*/  IMAD.SHL.U32 R28, R212, 0x80, RZ ;  /* 0x00000080d41c7824 */ /* 0x000fe200078e00ff */
[----:B------:R-:W-:Y:S02]  /*0c70*/  ISETP.NE.AND P1, PT, R242, -0x1, PT ;  /* 0xfffffffff200780c */ /* 0x000fe40003f25270 */
[----:B------:R-:W-:Y:S02]  /*0c80*/  ISETP.NE.AND P2, PT, R19, -0x1, PT ;  /* 0xffffffff1300780c */ /* 0x000fe40003f45270 */
[----:B------:R-:W-:Y:S01]  /*0c90*/  SEL R28, R28, RZ, P4 ;  /* 0x000000ff1c1c7207 */ /* 0x000fe20002000000 */
[----:B------:R-:W4:Y:S08]  /*0ca0*/  LDC.64 R4, c[0x0][0x228] ;  /* 0x00008a00ff047b82 */ /* 0x000f300000000a00 */
[----:B------:R-:W5:Y:S01]  /*0cb0*/  LDC R29, c[0x0][0x2d4] ;  /* 0x0000b500ff1d7b82 */ /* 0x000f620000000800 */
[----:B------:R-:W-:Y:S01]  /*0cc0*/  @P1 IMAD.IADD R42, R241, 0x1, R242 ;  /* 0x00000001f12a1824 */ /* 0x000fe200078e02f2 */
[----:B---3--:R-:W-:-:S06]  /*0cd0*/  IABS R9, R8 ;  /* 0x0000000800097213 */ /* 0x008fcc0000000000 */
[----:B------:R-:W3:Y:S01]  /*0ce0*/  LDC R23, c[0x0][0x2dc] ;  /* 0x0000b700ff177b82 */ /* 0x000ee20000000800 */
[----:B--2---:R-:W2:Y:S01]  /*0cf0*/  I2F.RP R11, R9 ;  /* 0x00000009000b7306 */ /* 0x004ea20000209400 */
[----:B----4-:R-:W-:-:S06]  /*0d00*/  IMAD R21, R15, R4, RZ ;  /* 0x000000040f157224 */ /* 0x010fcc00078e02ff */
[----:B------:R-:W3:Y:S01]  /*0d10*/  LDC R22, c[0x0][0x270] ;  /* 0x00009c00ff167b82 */ /* 0x000ee20000000800 */
[----:B------:R-:W-:-:S04]  /*0d20*/  IMAD.WIDE.U32 R16, R212, R4, RZ ;  /* 0x00000004d4107225 */ /* 0x000fc800078e00ff */
[C---:B------:R-:W-:Y:S02]  /*0d30*/  IMAD R21, R212.reuse, R5, R21 ;  /* 0x00000005d4157224 */ /* 0x040fe400078e0215 */
[----:B-----5:R-:W-:Y:S01]  /*0d40*/  IMAD.WIDE.U32 R30, R212, R29, RZ ;  /* 0x0000001dd41e7225 */ /* 0x020fe200078e00ff */
[----:B------:R-:W4:Y:S01]  /*0d50*/  LDC.U8 R4, c[0x0][0x3d8] ;  /* 0x0000f600ff047b82 */ /* 0x000f220000000000 */
[----:B--2---:R-:W2:Y:S02]  /*0d60*/  MUFU.RCP R10, R11 ;  /* 0x0000000b000a7308 */ /* 0x004ea40000001000 */
[----:B------:R-:W-:Y:S02]  /*0d70*/  IMAD.IADD R21, R17, 0x1, R21 ;  /* 0x0000000111157824 */ /* 0x000fe400078e0215 */
[----:B------:R-:W5:Y:S03]  /*0d80*/  S2R R17, SR_CTAID.X ;  /* 0x0000000000117919 */ /* 0x000f660000002500 */
[----:B------:R-:W5:Y:S01]  /*0d90*/  LDC R33, c[0x0][0x2c4] ;  /* 0x0000b100ff217b82 */ /* 0x000f620000000800 */
[----:B---3--:R-:W-:-:S07]  /*0da0*/  IMAD.WIDE R36, R23, R22, RZ ;  /* 0x0000001617247225 */ /* 0x008fce00078e02ff */
[----:B------:R-:W3:Y:S01]  /*0db0*/  LDC.U8 R20, c[0x0][0x480] ;  /* 0x00012000ff147b82 */ /* 0x000ee20000000000 */
[----:B--2---:R-:W-:Y:S02]  /*0dc0*/  IADD3 R10, R10, 0xffffffe, RZ ;  /* 0x0ffffffe0a0a7810 */ /* 0x004fe40007ffe0ff */
[----:B-1----:R-:W-:Y:S02]  /*0dd0*/  IADD3 R11, R225, 0x3f, RZ ;  /* 0x0000003fe10b7810 */ /* 0x002fe40007ffe0ff */
[----:B------:R-:W1:Y:S02]  /*0de0*/  F2I.FTZ.U32.TRUNC.NTZ R3, R10 ;  /* 0x0000000a00037305 */ /* 0x000e64000021f000 */
[----:B------:R-:W-:-:S04]  /*0df0*/  SHF.R.S32.HI R238, RZ, 0x1f, R11 ;  /* 0x0000001fffee7819 */ /* 0x000fc8000001140b */
[----:B------:R-:W-:Y:S02]  /*0e00*/  LEA.HI R238, R238, R11, RZ, 0x6 ;  /* 0x0000000beeee7211 */ /* 0x000fe400078f30ff */
[----:B------:R-:W-:Y:S01]  /*0e10*/  SHF.R.S32.HI R11, RZ, 0x1f, R29 ;  /* 0x0000001fff0b7819 */ /* 0x000fe2000001141d */
[----:B-1----:R-:W-:-:S04]  /*0e20*/  IMAD.MOV R2, RZ, RZ, -R3 ;  /* 0x000000ffff027224 */ /* 0x002fc800078e0a03 */
[----:B------:R-:W-:Y:S01]  /*0e30*/  IMAD R7, R2, R9, RZ ;  /* 0x0000000902077224 */ /* 0x000fe200078e02ff */
[----:B------:R-:W-:-:S05]  /*0e40*/  MOV R2, RZ ;  /* 0x000000ff00027202 */ /* 0x000fca0000000f00 */
[----:B------:R-:W-:Y:S02]  /*0e50*/  IMAD.HI.U32 R7, R3, R7, R2 ;  /* 0x0000000703077227 */ /* 0x000fe400078e0002 */
[----:B------:R-:W1:Y:S04]  /*0e60*/  LDC.64 R2, c[0x0][0x240] ;  /* 0x00009000ff027b82 */ /* 0x000e680000000a00 */
[----:B------:R-:W-:-:S04]  /*0e70*/  IMAD.HI.U32 R14, R7, R6, RZ ;  /* 0x00000006070e7227 */ /* 0x000fc800078e00ff */
[----:B------:R-:W-:-:S04]  /*0e80*/  IMAD.MOV R10, RZ, RZ, -R14 ;  /* 0x000000ffff0a7224 */ /* 0x000fc800078e0a0e */
[C---:B------:R-:W-:Y:S02]  /*0e90*/  IMAD R10, R9.reuse, R10, R6 ;  /* 0x0000000a090a7224 */ /* 0x040fe400078e0206 */
[----:B------:R-:W2:Y:S03]  /*0ea0*/  @P1 LDC.64 R6, c[0x0][0x250] ;  /* 0x00009400ff061b82 */ /* 0x000ea60000000a00 */
[----:B------:R-:W-:Y:S01]  /*0eb0*/  ISETP.GT.U32.AND P5, PT, R9, R10, PT ;  /* 0x0000000a0900720c */ /* 0x000fe20003fa4070 */
[----:B-1----:R-:W-:-:S04]  /*0ec0*/  IMAD.WIDE.U32 R12, R19, R2, RZ ;  /* 0x00000002130c7225 */ /* 0x002fc800078e00ff */
[----:B------:R-:W-:Y:S01]  /*0ed0*/  IMAD R5, R19, R3, RZ ;  /* 0x0000000313057224 */ /* 0x000fe200078e02ff */
[----:B------:R-:W-:Y:S01]  /*0ee0*/  SEL R25, R16, R12, !P2 ;  /* 0x0000000c10197207 */ /* 0x000fe20005000000 */
[----:B------:R-:W-:-:S06]  /*0ef0*/  IMAD R16, R11, R212, RZ ;  /* 0x000000d40b107224 */ /* 0x000fcc00078e02ff */
[----:B------:R-:W-:Y:S02]  /*0f00*/  @!P5 IADD3 R10, R10, -R9, RZ ;  /* 0x800000090a0ad210 */ /* 0x000fe40007ffe0ff */
[----:B------:R-:W-:Y:S01]  /*0f10*/  @P2 IADD3 R21, R13, R5, RZ ;  /* 0x000000050d152210 */ /* 0x000fe20007ffe0ff */
[----:B------:R-:W-:Y:S01]  /*0f20*/  @P1 IMAD.IADD R5, R241, 0x1, R242 ;  /* 0x00000001f1051824 */ /* 0x000fe200078e02f2 */
[----:B------:R-:W1:Y:S01]  /*0f30*/  @!P2 LDC.64 R12, c[0x0][0x418] ;  /* 0x00010600ff0cab82 */ /* 0x000e620000000a00 */
[----:B------:R-:W-:Y:S01]  /*0f40*/  ISETP.GE.U32.AND P3, PT, R10, R9, PT ;  /* 0x000000090a00720c */ /* 0x000fe20003f66070 */
[----:B------:R-:W-:Y:S01]  /*0f50*/  IMAD R9, R15, R29, R16 ;  /* 0x0000001d0f097224 */ /* 0x000fe200078e0210 */
[----:B------:R-:W-:Y:S01]  /*0f60*/  LOP3.LUT R10, R209, R8, RZ, 0x3c, !PT ;  /* 0x00000008d10a7212 */ /* 0x000fe200078e3cff */
[C---:B--2---:R-:W-:Y:S01]  /*0f70*/  @P1 IMAD R16, R5.reuse, R7, RZ ;  /* 0x0000000705101224 */ /* 0x044fe200078e02ff */
[----:B------:R-:W-:Y:S01]  /*0f80*/  @!P5 IADD3 R14, R14, 0x1, RZ ;  /* 0x000000010e0ed810 */ /* 0x000fe20007ffe0ff */
[----:B------:R-:W-:Y:S01]  /*0f90*/  @P1 IMAD.WIDE.U32 R26, R5, R6, RZ ;  /* 0x00000006051a1225 */ /* 0x000fe200078e00ff */
[----:B------:R-:W-:-:S02]  /*0fa0*/  ISETP.GE.AND P0, PT, R10, RZ, PT ;  /* 0x000000ff0a00720c */ /* 0x000fc40003f06270 */
[----:B------:R-:W-:Y:S01]  /*0fb0*/  ISETP.NE.AND P5, PT, R8, RZ, PT ;  /* 0x000000ff0800720c */ /* 0x000fe20003fa5270 */
[-C--:B------:R-:W-:Y:S01]  /*0fc0*/  IMAD R5, R37, R30.reuse, RZ ;  /* 0x0000001e25057224 */ /* 0x080fe200078e02ff */
[----:B------:R-:W-:Y:S01]  /*0fd0*/  IADD3 R24, R31, R9, RZ ;  /* 0x000000091f187210 */ /* 0x000fe20007ffe0ff */
[----:B------:R-:W2:Y:S01]  /*0fe0*/  @P2 LDC.64 R10, c[0x0][0x420] ;  /* 0x00010800ff0a2b82 */ /* 0x000ea20000000a00 */
[----:B------:R-:W-:Y:S01]  /*0ff0*/  @P1 IMAD.IADD R16, R27, 0x1, R16 ;  /* 0x000000011b101824 */ /* 0x000fe200078e0210 */
[----:B------:R-:W-:Y:S01]  /*1000*/  @P3 IADD3 R14, R14, 0x1, RZ ;  /* 0x000000010e0e3810 */ /* 0x000fe20007ffe0ff */
[----:B------:R-:W-:Y:S01]  /*1010*/  IMAD.WIDE.U32 R30, R36, R30, RZ ;  /* 0x0000001e241e7225 */ /* 0x000fe200078e00ff */
[----:B----4-:R-:W-:Y:S02]  /*1020*/  ISETP.NE.AND P3, PT, R4, RZ, PT ;  /* 0x000000ff0400720c */ /* 0x010fe40003f65270 */
[----:B------:R-:W-:Y:S01]  /*1030*/  @P1 MOV R18, R26 ;  /* 0x0000001a00121202 */ /* 0x000fe20000000f00 */
[----:B------:R-:W-:-:S02]  /*1040*/  IMAD R24, R36, R24, R5 ;  /* 0x0000001824187224 */ /* 0x000fc400078e0205 */
[----:B------:R-:W-:-:S03]  /*1050*/  IMAD.WIDE.U32 R26, R36, R19, RZ ;  /* 0x00000013241a7225 */ /* 0x000fc600078e00ff */
[----:B------:R-:W-:Y:S01]  /*1060*/  IADD3 R24, R31, R24, RZ ;  /* 0x000000181f187210 */ /* 0x000fe20007ffe0ff */
[----:B------:R-:W-:Y:S01]  /*1070*/  IMAD R4, R37, R19, RZ ;  /* 0x0000001325047224 */ /* 0x000fe200078e02ff */
[----:B------:R-:W-:Y:S01]  /*1080*/  SEL R26, R30, R26, !P2 ;  /* 0x0000001a1e1a7207 */ /* 0x000fe20005000000 */
[----:B------:R-:W-:Y:S01]  /*1090*/  @!P0 IMAD.MOV R14, RZ, RZ, -R14 ;  /* 0x000000ffff0e8224 */ /* 0x000fe200078e0a0e */
[----:B------:R-:W-:Y:S01]  /*10a0*/  @!P5 LOP3.LUT R14, RZ, R8, RZ, 0x33, !PT ;  /* 0x00000008ff0ed212 */ /* 0x000fe200078e33ff */
[----:B-1----:R-:W-:Y:S01]  /*10b0*/  @!P2 IMAD R8, R15, R12, RZ ;  /* 0x0000000c0f08a224 */ /* 0x002fe200078e02ff */
[----:B------:R-:W-:Y:S01]  /*10c0*/  @P2 IADD3 R24, R27, R4, RZ ;  /* 0x000000041b182210 */ /* 0x000fe20007ffe0ff */
[----:B------:R-:W1:Y:S01]  /*10d0*/  @P3 LDC R30, c[0x0][0x2e4] ;  /* 0x0000b900ff1e3b82 */ /* 0x000e620000000800 */
[----:B------:R-:W-:Y:S01]  /*10e0*/  LOP3.LUT R27, R238, 0xffffffc0, RZ, 0xc0, !PT ;  /* 0xffffffc0ee1b7812 */ /* 0x000fe200078ec0ff */
[C---:B------:R-:W-:Y:S01]  /*10f0*/  @!P2 IMAD R13, R212.reuse, R13, R8 ;  /* 0x0000000dd40da224 */ /* 0x040fe200078e0208 */
[C---:B------:R-:W-:Y:S01]  /*1100*/  SHF.L.U64.HI R31, R212.reuse, 0x7, R15 ;  /* 0x00000007d41f7819 */ /* 0x040fe2000001020f */
[----:B------:R-:W-:Y:S01]  /*1110*/  @!P2 IMAD.WIDE.U32 R38, R212, R12, RZ ;  /* 0x0000000cd426a225 */ /* 0x000fe200078e00ff */
[----:B------:R-:W-:-:S02]  /*1120*/  IADD3 R27, R27, -0x40, RZ ;  /* 0xffffffc01b1b7810 */ /* 0x000fc40007ffe0ff */
[----:B------:R-:W-:Y:S01]  /*1130*/  SEL R31, R31, RZ, P4 ;  /* 0x000000ff1f1f7207 */ /* 0x000fe20002000000 */
[----:B------:R-:W4:Y:S01]  /*1140*/  LDC.64 R4, c[0x0][0x488] ;  /* 0x00012200ff047b82 */ /* 0x000f220000000a00 */
[----:B------:R-:W-:Y:S01]  /*1150*/  IADD3 R35, P0, R27, R28, RZ ;  /* 0x0000001c1b237210 */ /* 0x000fe20007f1e0ff */
[C---:B--2---:R-:W-:Y:S01]  /*1160*/  @P2 IMAD.WIDE.U32 R40, R19.reuse, R10, RZ ;  /* 0x0000000a13282225 */ /* 0x044fe200078e00ff */
[----:B------:R-:W-:Y:S02]  /*1170*/  SHF.R.S32.HI R28, RZ, 0x1f, R27 ;  /* 0x0000001fff1c7819 */ /* 0x000fe4000001141b */
[----:B------:R-:W-:Y:S01]  /*1180*/  SHF.R.S32.HI R238, RZ, 0x6, R238 ;  /* 0x00000006ffee7819 */ /* 0x000fe200000114ee */
[----:B------:R-:W-:Y:S01]  /*1190*/  @P2 IMAD R11, R19, R11, R41 ;  /* 0x0000000b130b2224 */ /* 0x000fe200078e0229 */
[----:B------:R-:W-:Y:S01]  /*11a0*/  IADD3.X R12, R28, R31, RZ, P0, !PT ;  /* 0x0000001f1c0c7210 */ /* 0x000fe200007fe4ff */
[----:B------:R-:W2:Y:S01]  /*11b0*/  @P1 LDC.64 R8, c[0x0][0x248] ;  /* 0x00009200ff081b82 */ /* 0x000ea20000000a00 */
[----:B-----5:R-:W-:Y:S01]  /*11c0*/  @P3 IMAD R10, R212, R33, RZ ;  /* 0x00000021d40a3224 */ /* 0x020fe200078e02ff */
[----:B------:R-:W-:Y:S01]  /*11d0*/  @!P2 IADD3 R11, R39, R13, RZ ;  /* 0x0000000d270ba210 */ /* 0x000fe20007ffe0ff */
[----:B------:R-:W-:Y:S01]  /*11e0*/  IMAD R41, R37, R35, RZ ;  /* 0x0000002325297224 */ /* 0x000fe200078e02ff */
[----:B---3--:R-:W-:Y:S01]  /*11f0*/  ISETP.NE.AND P0, PT, R20, RZ, PT ;  /* 0x000000ff1400720c */ /* 0x008fe20003f05270 */
[----:B------:R-:W-:Y:S01]  /*1200*/  IMAD R39, R209, R23, RZ ;  /* 0x00000017d1277224 */ /* 0x000fe200078e02ff */
[----:B------:R-:W-:Y:S01]  /*1210*/  @P3 SEL R10, R10, R19, !P2 ;  /* 0x000000130a0a3207 */ /* 0x000fe20005000000 */
[----:B------:R-:W-:-:S02]  /*1220*/  IMAD R41, R36, R12, R41 ;  /* 0x0000000c24297224 */ /* 0x000fc400078e0229 */
[----:B------:R-:W-:Y:S01]  /*1230*/  @P2 IMAD.MOV.U32 R31, RZ, RZ, R40 ;  /* 0x000000ffff1f2224 */ /* 0x000fe200078e0028 */
[----:B------:R-:W-:Y:S01]  /*1240*/  @!P2 MOV R31, R38 ;  /* 0x00000026001fa202 */ /* 0x000fe20000000f00 */
[----:B-1----:R-:W-:Y:S01]  /*1250*/  @P3 IMAD R30, R209, R30, R10 ;  /* 0x0000001ed11e3224 */ /* 0x002fe200078e020a */
[----:B------:R-:W-:Y:S01]  /*1260*/  SHF.R.S32.HI R32, RZ, 0x1f, R39 ;  /* 0x0000001fff207819 */ /* 0x000fe20000011427 */
[----:B------:R-:W-:Y:S02]  /*1270*/  @!P3 IMAD R10, R212, R22, R209 ;  /* 0x00000016d40ab224 */ /* 0x000fe400078e02d1 */
[----:B------:R-:W-:-:S04]  /*1280*/  IMAD.WIDE.U32 R34, R36, R35, RZ ;  /* 0x0000002324227225 */ /* 0x000fc800078e00ff */
[----:B----4-:R-:W-:-:S04]  /*1290*/  IMAD.WIDE.U32 R12, R17, R4, RZ ;  /* 0x00000004110c7225 */ /* 0x010fc800078e00ff */
[----:B------:R-:W-:Y:S01]  /*12a0*/  IMAD R5, R17, R5, R13 ;  /* 0x0000000511057224 */ /* 0x000fe200078e020d */
[----:B------:R-:W-:Y:S01]  /*12b0*/  SEL R37, R12, RZ, P0 ;  /* 0x000000ff0c257207 */ /* 0x000fe20000000000 */
[C---:B--2---:R-:W-:Y:S01]  /*12c0*/  @P1 IMAD R17, R42.reuse, R9, RZ ;  /* 0x000000092a111224 */ /* 0x044fe200078e02ff */
[----:B------:R-:W-:Y:S01]  /*12d0*/  SHF.R.S32.HI R13, RZ, 0x1f, R239 ;  /* 0x0000001fff0d7819 */ /* 0x000fe200000114ef */
[----:B------:R-:W-:-:S04]  /*12e0*/  @P1 IMAD.WIDE.U32 R42, R42, R8, RZ ;  /* 0x000000082a2a1225 */ /* 0x000fc800078e00ff */
[----:B------:R-:W-:Y:S01]  /*12f0*/  @!P3 IMAD R30, R10, R33, RZ ;  /* 0x000000210a1eb224 */ /* 0x000fe200078e02ff */
[----:B------:R-:W-:Y:S02]  /*1300*/  SHF.R.S32.HI R10, RZ, 0x1f, R209 ;  /* 0x0000001fff0a7819 */ /* 0x000fe400000114d1 */
[----:B------:R-:W-:Y:S02]  /*1310*/  @P1 IADD3 R17, R43, R17, RZ ;  /* 0x000000112b111210 */ /* 0x000fe40007ffe0ff */
[----:B------:R-:W-:Y:S02]  /*1320*/  SEL R33, R5, RZ, P0 ;  /* 0x000000ff05217207 */ /* 0x000fe40000000000 */
[----:B------:R-:W-:Y:S01]  /*1330*/  @P1 MOV R20, R42 ;  /* 0x0000002a00141202 */ /* 0x000fe20000000f00 */
[----:B------:R-:W-:Y:S06]  /*1340*/  @P1 BRA `(.L_x_124) ;  /* 0x0000000000301947 */ /* 0x000fec0003800000 */
[----:B------:R-:W1:Y:S01]  /*1350*/  LDC.64 R8, c[0x0][0x248] ;  /* 0x00009200ff087b82 */ /* 0x000e620000000a00 */
[----:B------:R-:W-:-:S07]  /*1360*/  SHF.R.S32.HI R17, RZ, 0x1f, R241 ;  /* 0x0000001fff117819 */ /* 0x000fce00000114f1 */
[----:B------:R-:W2:Y:S01]  /*1370*/  LDC.64 R4, c[0x0][0x230] ;  /* 0x00008c00ff047b82 */ /* 0x000ea20000000a00 */
[-C--:B-1----:R-:W-:Y:S02]  /*1380*/  IMAD R12, R17, R8.reuse, RZ ;  /* 0x00000008110c7224 */ /* 0x082fe400078e02ff */
[----:B------:R-:W-:-:S04]  /*1390*/  IMAD.WIDE.U32 R42, R241, R8, RZ ;  /* 0x00000008f12a7225 */ /* 0x000fc800078e00ff */
[----:B------:R-:W-:Y:S02]  /*13a0*/  IMAD R17, R241, R9, R12 ;  /* 0x00000009f1117224 */ /* 0x000fe400078e020c */
[----:B--2---:R-:W-:-:S03]  /*13b0*/  IMAD R12, R15, R4, RZ ;  /* 0x000000040f0c7224 */ /* 0x004fc600078e02ff */
[----:B------:R-:W-:Y:S01]  /*13c0*/  IADD3 R43, R43, R17, RZ ;  /* 0x000000112b2b7210 */ /* 0x000fe20007ffe0ff */
[C---:B------:R-:W-:Y:S02]  /*13d0*/  IMAD R5, R212.reuse, R5, R12 ;  /* 0x00000005d4057224 */ /* 0x040fe400078e020c */
[----:B------:R-:W-:-:S05]  /*13e0*/  IMAD.WIDE.U32 R42, R212, R4, R42 ;  /* 0x00000004d42a7225 */ /* 0x000fca00078e002a */
[----:B------:R-:W-:Y:S02]  /*13f0*/  IADD3 R17, R43, R5, RZ ;  /* 0x000000052b117210 */ /* 0x000fe40007ffe0ff */
[----:B------:R-:W-:Y:S02]  /*1400*/  MOV R20, R42 ;  /* 0x0000002a00147202 */ /* 0x000fe40000000f00 */
.L_x_124:
[----:B------:R-:W-:Y:S05]  /*1410*/  @P1 BRA `(.L_x_125) ;  /* 0x0000000000301947 */ /* 0x000fea0003800000 */
        /* <DEDUP_REMOVED lines=11> */
[----:B------:R-:W-:-:S07]  /*14d0*/  MOV R18, R42 ;  /* 0x0000002a00127202 */ /* 0x000fce0000000f00 */
.L_x_125:
[----:B------:R-:W-:Y:S02]  /*14e0*/  IADD3 R41, R35, R41, RZ ;  /* 0x0000002923297210 */ /* 0x000fe40007ffe0ff */
[----:B------:R-:W-:Y:S01]  /*14f0*/  SHF.R.S32.HI R12, RZ, 0x1f, R14 ;  /* 0x0000001fff0c7819 */ /* 0x000fe2000001140e */
[----:B------:R-:W-:Y:S05]  /*1500*/  @!P3 BRA `(.L_x_126) ;  /* 0x00000000001cb947 */ /* 0x000fea0003800000 */
[----:B------:R-:W1:Y:S01]  /*1510*/  LDC R5, c[0x0][0x2c0] ;  /* 0x0000b000ff057b82 */ /* 0x000e620000000800 */
[----:B------:R-:W-:-:S05]  /*1520*/  @!P2 IMAD R19, R212, R29, RZ ;  /* 0x0000001dd413a224 */ /* 0x000fca00078e02ff */
[----:B------:R-:W-:Y:S02]  /*1530*/  LEA R19, R212, R19, 0x7 ;  /* 0x00000013d4137211 */ /* 0x000fe400078e38ff */
[----:B------:R-:W1:Y:S02]  /*1540*/  LDC R4, c[0x0][0x2e4] ;  /* 0x0000b900ff047b82 */ /* 0x000e640000000800 */
[----:B-1----:R-:W-:-:S05]  /*1550*/  LEA R4, R5, R4, 0x7 ;  /* 0x0000000405047211 */ /* 0x002fca00078e38ff */
[----:B------:R-:W-:Y:S01]  /*1560*/  IMAD R36, R4, R209, R19 ;  /* 0x000000d104247224 */ /* 0x000fe200078e0213 */
[----:B------:R-:W-:Y:S06]  /*1570*/  BRA `(.L_x_127) ;  /* 0x0000000000087947 */ /* 0x000fec0003800000 */
.L_x_126:
[----:B------:R-:W-:-:S04]  /*1580*/  IMAD R36, R212, R22, R209 ;  /* 0x00000016d4247224 */ /* 0x000fc800078e02d1 */
[----:B------:R-:W-:-:S07]  /*1590*/  IMAD R36, R36, R29, RZ ;  /* 0x0000001d24247224 */ /* 0x000fce00078e02ff */
.L_x_127:
[----:B------:R-:W1:Y:S01]  /*15a0*/  LDC.64 R4, c[0x0][0x420] ;  /* 0x00010800ff047b82 */ /* 0x000e620000000a00 */
[----:B------:R-:W-:Y:S01]  /*15b0*/  IMAD R22, R23, R22, RZ ;  /* 0x0000001617167224 */ /* 0x000fe200078e02ff */
[----:B------:R-:W-:Y:S01]  /*15c0*/  IADD3 R38, P4, R210, R31, RZ ;  /* 0x0000001fd2267210 */ /* 0x000fe20007f9e0ff */
[----:B------:R-:W-:Y:S01]  /*15d0*/  ULDC UR4, c[0x0][0x398] ;  /* 0x0000e60000047ab9 */ /* 0x000fe20000000800 */
[----:B------:R-:W-:Y:S01]  /*15e0*/  SHF.R.S32.HI R211, RZ, 0x1f, R210 ;  /* 0x0000001fffd37819 */ /* 0x000fe200000114d2 */
[----:B------:R-:W-:Y:S01]  /*15f0*/  IMAD.SHL.U32 R19, R22, 0x40, RZ ;  /* 0x0000004016137824 */ /* 0x000fe200078e00ff */
[----:B------:R-:W-:Y:S01]  /*1600*/  IADD3 R23, -R240, R225, R239 ;  /* 0x000000e1f0177210 */ /* 0x000fe20007ffe1ef */
[----:B------:R-:W-:Y:S01]  /*1610*/  ULDC.64 UR6, c[0x0][0x428] ;  /* 0x00010a0000067ab9 */ /* 0x000fe20000000a00 */
[----:B------:R-:W-:Y:S01]  /*1620*/  IADD3 R36, R27, R36, RZ ;  /* 0x000000241b247210 */ /* 0x000fe20007ffe0ff */
[----:B------:R-:W-:Y:S01]  /*1630*/  ULDC.64 UR8, c[0x0][0x210] ;  /* 0x0000840000087ab9 */ /* 0x000fe20000000a00 */
[----:B------:R-:W-:Y:S01]  /*1640*/  IADD3 R34, P3, P2, R34, R19, R39 ;  /* 0x0000001322227210 */ /* 0x000fe20007a7e027 */
[----:B------:R-:W-:Y:S01]  /*1650*/  IMAD.X R39, R211, 0x1, R11, P4 ;  /* 0x00000001d3277824 */ /* 0x000fe200020e060b */
[----:B------:R-:W-:Y:S01]  /*1660*/  SHF.R.S32.HI R19, RZ, 0x1f, R19 ;  /* 0x0000001fff137819 */ /* 0x000fe20000011413 */
[----:B------:R-:W-:Y:S01]  /*1670*/  VIADD R23, R23, -UR4 ;  /* 0x8000000417177c36 */ /* 0x000fe20008000000 */
[----:B------:R-:W-:Y:S01]  /*1680*/  SHF.R.S32.HI R11, RZ, 0x1f, R208 ;  /* 0x0000001fff0b7819 */ /* 0x000fe200000114d0 */
[----:B------:R-:W-:Y:S01]  /*1690*/  BSSY B1, `(.L_x_123) ;  /* 0x00006ff000017945 */ /* 0x000fe20003800000 */
[----:B------:R-:W-:-:S02]  /*16a0*/  IADD3.X R32, R41, R19, R32, P3, P2 ;  /* 0x0000001329207210 */ /* 0x000fc40001fe4420 */
[----:B------:R-:W-:Y:S02]  /*16b0*/  IADD3 R26, P3, P2, R37, R34, R26 ;  /* 0x00000022251a7210 */ /* 0x000fe40007a7e01a */
[----:B------:R-:W-:Y:S02]  /*16c0*/  IADD3 R29, P4, R208, R27, RZ ;  /* 0x0000001bd01d7210 */ /* 0x000fe40007f9e0ff */
[----:B------:R-:W-:Y:S01]  /*16d0*/  IADD3 R30, R27, R30, RZ ;  /* 0x0000001e1b1e7210 */ /* 0x000fe20007ffe0ff */
[----:B-1----:R-:W-:Y:S01]  /*16e0*/  IMAD R34, R28, R4, RZ ;  /* 0x000000041c227224 */ /* 0x002fe200078e02ff */
[----:B------:R-:W-:Y:S01]  /*16f0*/  IADD3.X R24, R33, R32, R24, P3, P2 ;  /* 0x0000002021187210 */ /* 0x000fe20001fe4418 */
[C---:B------:R-:W-:Y:S01]  /*1700*/  IMAD.WIDE.U32 R40, R27.reuse, R4, R38 ;  /* 0x000000041b287225 */ /* 0x040fe200078e0026 */
[----:B------:R-:W-:Y:S01]  /*1710*/  SHF.R.S32.HI R38, RZ, 0x1f, R23 ;  /* 0x0000001fff267819 */ /* 0x000fe20000011417 */
[----:B------:R-:W1:Y:S02]  /*1720*/  LDC.64 R32, c[0x0][0x2b0] ;  /* 0x0000ac00ff207b82 */ /* 0x000e640000000a00 */
[----:B------:R-:W-:Y:S01]  /*1730*/  IMAD R19, R27, R5, R34 ;  /* 0x000000051b137224 */ /* 0x000fe200078e0222 */
[----:B------:R-:W-:Y:S01]  /*1740*/  LEA.HI R23, R38, R23, RZ, 0x6 ;  /* 0x0000001726177211 */ /* 0x000fe200078f30ff */
[----:B------:R-:W-:-:S02]  /*1750*/  IMAD R27, R206, R22, R205 ;  /* 0x00000016ce1b7224 */ /* 0x000fc400078e02cd */
[----:B------:R-:W-:Y:S01]  /*1760*/  IMAD.IADD R41, R41, 0x1, R19 ;  /* 0x0000000129297824 */ /* 0x000fe200078e0213 */
[----:B------:R-:W-:Y:S01]  /*1770*/  SHF.R.S32.HI R23, RZ, 0x6, R23 ;  /* 0x00000006ff177819 */ /* 0x000fe20000011417 */
[----:B------:R-:W-:Y:S01]  /*1780*/  IMAD.X R19, R11, 0x1, R28, P4 ;  /* 0x000000010b137824 */ /* 0x000fe200020e061c */
[----:B------:R-:W2:Y:S01]  /*1790*/  LDC.64 R34, c[0x0][0x478] ;  /* 0x00011e00ff227b82 */ /* 0x000ea20000000a00 */
[----:B------:R-:W-:Y:S01]  /*17a0*/  IMAD R28, R10, UR6, RZ ;  /* 0x000000060a1c7c24 */ /* 0x000fe2000f8e02ff */
[----:B------:R-:W-:Y:S01]  /*17b0*/  IADD3 R26, P2, R27, R26, RZ ;  /* 0x0000001a1b1a7210 */ /* 0x000fe20007f5e0ff */
[----:B------:R-:W-:Y:S01]  /*17c0*/  IMAD R38, R19, R2, RZ ;  /* 0x0000000213267224 */ /* 0x000fe200078e02ff */
[----:B------:R-:W-:Y:S01]  /*17d0*/  VIMNMX R227, RZ, R23, !PT ;  /* 0x00000017ffe37248 */ /* 0x000fe20007fe0100 */
[----:B------:R-:W-:Y:S01]  /*17e0*/  IMAD R19, R209, UR7, R28 ;  /* 0x00000007d1137c24 */ /* 0x000fe2000f8e021c */
[----:B------:R-:W-:Y:S01]  /*17f0*/  LEA.HI.X.SX32 R27, R27, R24, 0x1, P2 ;  /* 0x000000181b1b7211 */ /* 0x000fe200010f0eff */
[C---:B------:R-:W-:Y:S01]  /*1800*/  IMAD R22, R29.reuse, R3, R38 ;  /* 0x000000031d167224 */ /* 0x040fe200078e0226 */
[C---:B------:R-:W-:Y:S01]  /*1810*/  ISETP.GT.AND P4, PT, R238.reuse, R227, PT ;  /* 0x000000e3ee00720c */ /* 0x040fe20003f84270 */
[----:B------:R-:W-:Y:S01]  /*1820*/  IMAD.WIDE.U32 R38, R29, R2, R210 ;  /* 0x000000021d267225 */ /* 0x000fe200078e00d2 */
[----:B------:R-:W-:-:S03]  /*1830*/  IADD3 R238, R238, -0x1, RZ ;  /* 0xffffffffeeee7810 */ /* 0x000fc60007ffe0ff */
[----:B------:R-:W-:Y:S01]  /*1840*/  IMAD.WIDE.U32 R40, R209, UR6, R40 ;  /* 0x00000006d1287c25 */ /* 0x000fe2000f8e0028 */
[----:B------:R-:W-:Y:S01]  /*1850*/  ULDC.64 UR6, c[0x0][0x400] ;  /* 0x0001000000067ab9 */ /* 0x000fe20000000a00 */
[----:B------:R-:W-:Y:S02]  /*1860*/  IADD3 R28, P3, R25, R38, RZ ;  /* 0x00000026191c7210 */ /* 0x000fe40007f7e0ff */
[C---:B------:R-:W-:Y:S01]  /*1870*/  LEA R244, P2, R26.reuse, UR6, 0x2 ;  /* 0x000000061af47c11 */ /* 0x040fe2000f8410ff */
[----:B------:R-:W-:Y:S01]  /*1880*/  IMAD.IADD R41, R41, 0x1, R19 ;  /* 0x0000000129297824 */ /* 0x000fe200078e0213 */
[----:B------:R-:W-:Y:S01]  /*1890*/  IADD3.X R29, R21, R39, R22, P3, !PT ;  /* 0x00000027151d7210 */ /* 0x000fe20001ffe416 */
[-C--:B------:R-:W-:Y:S01]  /*18a0*/  IMAD R21, R11, R4.reuse, RZ ;  /* 0x000000040b157224 */ /* 0x080fe200078e02ff */
[----:B------:R-:W-:Y:S01]  /*18b0*/  LEA.HI.X R245, R26, UR7, R27, 0x2, P2 ;  /* 0x000000071af57c11 */ /* 0x000fe200090f141b */
[----:B------:R-:W-:Y:S01]  /*18c0*/  ULDC.64 UR6, c[0x0][0x258] ;  /* 0x0000960000067ab9 */ /* 0x000fe20000000a00 */
[----:B------:R-:W-:-:S04]  /*18d0*/  IMAD.WIDE.U32 R26, R208, R4, R40 ;  /* 0x00000004d01a7225 */ /* 0x000fc800078e0028 */
[----:B------:R-:W-:Y:S02]  /*18e0*/  IMAD R22, R10, UR6, RZ ;  /* 0x000000060a167c24 */ /* 0x000fe4000f8e02ff */
[----:B------:R-:W-:-:S04]  /*18f0*/  IMAD.WIDE.U32 R24, R209, UR6, R28 ;  /* 0x00000006d1187c25 */ /* 0x000fc8000f8e001c */
[----:B------:R-:W-:Y:S01]  /*1900*/  IMAD R19, R209, UR7, R22 ;  /* 0x00000007d1137c24 */ /* 0x000fe2000f8e0216 */
[----:B------:R-:W-:Y:S01]  /*1910*/  ULDC.64 UR6, c[0x0][0x3e0] ;  /* 0x0000f80000067ab9 */ /* 0x000fe20000000a00 */
[----:B------:R-:W-:Y:S01]  /*1920*/  IMAD R21, R208, R5, R21 ;  /* 0x00000005d0157224 */ /* 0x000fe200078e0215 */
[----:B------:R-:W-:Y:S01]  /*1930*/  LEA R248, P3, R24, UR8, 0x1 ;  /* 0x0000000818f87c11 */ /* 0x000fe2000f8608ff */
[----:B--2---:R-:W-:Y:S01]  /*1940*/  IMAD.WIDE R230, R36, 0x4, R34 ;  /* 0x0000000424e67825 */ /* 0x004fe200078e0222 */
[----:B------:R-:W-:Y:S02]  /*1950*/  LEA R246, P2, R26, UR6, 0x1 ;  /* 0x000000061af67c11 */ /* 0x000fe4000f8408ff */
[----:B------:R-:W-:Y:S01]  /*1960*/  IADD3 R21, R27, R21, RZ ;  /* 0x000000151b157210 */ /* 0x000fe20007ffe0ff */
[----:B------:R-:W-:Y:S01]  /*1970*/  IMAD.IADD R19, R25, 0x1, R19 ;  /* 0x0000000119137824 */ /* 0x000fe200078e0213 */
[----:B------:R-:W-:Y:S01]  /*1980*/  MOV R229, R231 ;  /* 0x000000e700e57202 */ /* 0x000fe20000000f00 */
[----:B-1----:R-:W-:Y:S01]  /*1990*/  IMAD.WIDE R232, R30, 0x4, R32 ;  /* 0x000000041ee87825 */ /* 0x002fe200078e0220 */
[----:B------:R-:W-:-:S02]  /*19a0*/  LEA.HI.X R247, R26, UR7, R21, 0x1, P2 ;  /* 0x000000071af77c11 */ /* 0x000fc400090f0c15 */
[----:B------:R-:W-:Y:S01]  /*19b0*/  LEA.HI.X R249, R24, UR9, R19, 0x1, P3 ;  /* 0x0000000918f97c11 */ /* 0x000fe200098f0c13 */
[----:B------:R-:W-:Y:S01]  /*19c0*/  IMAD.MOV.U32 R231, RZ, RZ, R233 ;  /* 0x000000ffffe77224 */ /* 0x000fe200078e00e9 */
[----:B------:R-:W-:Y:S06]  /*19d0*/  @P4 BRA `(.L_x_128) ;  /* 0x0000000800284947 */ /* 0x000fec0003800000 */
[----:B------:R-:W1:Y:S01]  /*19e0*/  @P1 LDC.64 R2, c[0x0][0x458] ;  /* 0x00011600ff021b82 */ /* 0x000e620000000a00 */
[CC--:B------:R-:W-:Y:S02]  /*19f0*/  @P1 IADD3 R6, R241.reuse, R242.reuse, RZ ;  /* 0x000000f2f1061210 */ /* 0x0c0fe40007ffe0ff */
[----:B------:R-:W-:-:S05]  /*1a00*/  @P1 IADD3 R16, R241, R242, RZ ;  /* 0x000000f2f1101210 */ /* 0x000fca0007ffe0ff */
[----:B------:R-:W2:Y:S01]  /*1a10*/  @P1 LDC.64 R4, c[0x0][0x450] ;  /* 0x00011400ff041b82 */ /* 0x000ea20000000a00 */
[C---:B-1----:R-:W-:Y:S02]  /*1a20*/  @P1 IMAD R12, R6.reuse, R3, RZ ;  /* 0x00000003060c1224 */ /* 0x042fe400078e02ff */
[----:B------:R-:W-:-:S05]  /*1a30*/  @P1 IMAD.WIDE.U32 R6, R6, R2, RZ ;  /* 0x0000000206061225 */ /* 0x000fca00078e00ff */
[----:B------:R-:W-:Y:S01]  /*1a40*/  @P1 IADD3 R12, R7, R12, RZ ;  /* 0x0000000c070c1210 */ /* 0x000fe20007ffe0ff */
[C---:B--2---:R-:W-:Y:S01]  /*1a50*/  @P1 IMAD R8, R16.reuse, R5, RZ ;  /* 0x0000000510081224 */ /* 0x044fe200078e02ff */
[----:B------:R-:W-:Y:S01]  /*1a60*/  @P1 MOV R14, R6 ;  /* 0x00000006000e1202 */ /* 0x000fe20000000f00 */
[----:B------:R-:W-:-:S05]  /*1a70*/  @P1 IMAD.WIDE.U32 R16, R16, R4, RZ ;  /* 0x0000000410101225 */ /* 0x000fca00078e00ff */
[----:B------:R-:W-:Y:S01]  /*1a80*/  @P1 IADD3 R8, R17, R8, RZ ;  /* 0x0000000811081210 */ /* 0x000fe20007ffe0ff */
        /* <DEDUP_REMOVED lines=12> */
.L_x_129:
        /* <DEDUP_REMOVED lines=11> */
[----:B------:R-:W-:-:S07]  /*1c00*/  IADD3 R12, R15, R7, RZ ;  /* 0x000000070f0c7210 */ /* 0x000fce0007ffe0ff */
.L_x_130:
[-C--:B------:R-:W-:Y:S01]  /*1c10*/  IMAD R6, R13, R4.reuse, RZ ;  /* 0x000000040d067224 */ /* 0x080fe200078e02ff */
[----:B------:R-:W-:Y:S01]  /*1c20*/  ULDC.64 UR6, c[0x0][0x468] ;  /* 0x00011a0000067ab9 */ /* 0x000fe20000000a00 */
[----:B------:R-:W-:Y:S01]  /*1c30*/  IMAD.WIDE.U32 R18, R239, R4, R210 ;  /* 0x00000004ef127225 */ /* 0x000fe200078e00d2 */
[----:B------:R-:W-:Y:S03]  /*1c40*/  BSSY B0, `(.L_x_131) ;  /* 0x000001d000007945 */ /* 0x000fe60003800000 */
[----:B------:R-:W-:Y:S01]  /*1c50*/  IMAD R9, R215, -0x40, R240 ;  /* 0xffffffc0d7097824 */ /* 0x000fe200078e02f0 */
[----:B------:R-:W-:Y:S01]  /*1c60*/  IADD3 R16, P0, R16, R18, RZ ;  /* 0x0000001210107210 */ /* 0x000fe20007f1e0ff */
[----:B------:R-:W-:Y:S01]  /*1c70*/  IMAD R7, R239, R5, R6 ;  /* 0x00000005ef077224 */ /* 0x000fe200078e0206 */
[C---:B------:R-:W-:Y:S02]  /*1c80*/  IADD3 R6, R208.reuse, 0x20, RZ ;  /* 0x00000020d0067810 */ /* 0x040fe40007ffe0ff */
[----:B------:R-:W-:-:S02]  /*1c90*/  ISETP.GE.AND P4, PT, R208, R9, PT ;  /* 0x00000009d000720c */ /* 0x000fc40003f86270 */
[----:B------:R-:W-:Y:S01]  /*1ca0*/  IADD3.X R17, R8, R19, R7, P0, !PT ;  /* 0x0000001308117210 */ /* 0x000fe200007fe407 */
[----:B------:R-:W-:Y:S01]  /*1cb0*/  IMAD R8, R10, UR6, RZ ;  /* 0x000000060a087c24 */ /* 0x000fe2000f8e02ff */
[----:B------:R-:W-:-:S03]  /*1cc0*/  ISETP.GE.AND P3, PT, R6, R9, PT ;  /* 0x000000090600720c */ /* 0x000fc60003f66270 */
[C---:B------:R-:W-:Y:S02]  /*1cd0*/  IMAD R7, R209.reuse, UR7, R8 ;  /* 0x00000007d1077c24 */ /* 0x040fe4000f8e0208 */
[----:B------:R-:W-:-:S05]  /*1ce0*/  IMAD.WIDE.U32 R8, R209, UR6, R16 ;  /* 0x00000006d1087c25 */ /* 0x000fca000f8e0010 */
[----:B------:R-:W-:Y:S01]  /*1cf0*/  IADD3 R7, R9, R7, RZ ;  /* 0x0000000709077210 */ /* 0x000fe20007ffe0ff */
[----:B------:R-:W-:Y:S06]  /*1d00*/  @P4 BRA `(.L_x_132) ;  /* 0x0000000000404947 */ /* 0x000fec0003800000 */
[----:B------:R-:W-:Y:S01]  /*1d10*/  MOV R17, R7 ;  /* 0x0000000700117202 */ /* 0x000fe20000000f00 */
[-C--:B------:R-:W-:Y:S01]  /*1d20*/  IMAD R6, R11, R4.reuse, RZ ;  /* 0x000000040b067224 */ /* 0x080fe200078e02ff */
[----:B------:R-:W-:Y:S01]  /*1d30*/  ULDC UR4, c[0x0][0x2d0] ;  /* 0x0000b40000047ab9 */ /* 0x000fe20000000800 */
[----:B------:R-:W-:Y:S01]  /*1d40*/  IMAD.MOV.U32 R16, RZ, RZ, R8 ;  /* 0x000000ffff107224 */ /* 0x000fe200078e0008 */
[----:B------:R-:W-:Y:S01]  /*1d50*/  ISETP.GE.AND P5, PT, R210, UR4, PT ;  /* 0x00000004d2007c0c */ /* 0x000fe2000bfa6270 */
[----:B------:R-:W-:Y:S01]  /*1d60*/  IMAD R6, R208, R5, R6 ;  /* 0x00000005d0067224 */ /* 0x000fe200078e0206 */
[----:B------:R-:W-:Y:S01]  /*1d70*/  ISETP.GE.AND P2, PT, R214, UR4, PT ;  /* 0x00000004d6007c0c */ /* 0x000fe2000bf46270 */
[----:B------:R-:W-:Y:S01]  /*1d80*/  IMAD.WIDE.U32 R16, R208, R4, R16 ;  /* 0x00000004d0107225 */ /* 0x000fe200078e0010 */
        /* <DEDUP_REMOVED lines=8> */
.L_x_132:
[----:B------:R-:W-:Y:S05]  /*1e10*/  BSYNC B0 ;  /* 0x0000000000007941 */ /* 0x000fea0003800000 */
.L_x_131:
[----:B------:R-:W-:Y:S04]  /*1e20*/  BSSY B0, `(.L_x_133) ;  /* 0x0000014000007945 */ /* 0x000fe80003800000 */
[----:B------:R-:W-:Y:S05]  /*1e30*/  @P3 BRA `(.L_x_134) ;  /* 0x0000000000483947 */ /* 0x000fea0003800000 */
[----:B------:R-:W-:Y:S01]  /*1e40*/  IADD3 R9, P0, R208, 0x20, RZ ;  /* 0x00000020d0097810 */ /* 0x000fe20007f1e0ff */
[----:B------:R-:W-:Y:S01]  /*1e50*/  IMAD.MOV.U32 R16, RZ, RZ, R8 ;  /* 0x000000ffff107224 */ /* 0x000fe200078e0008 */
[----:B------:R-:W-:Y:S01]  /*1e60*/  MOV R17, R7 ;  /* 0x0000000700117202 */ /* 0x000fe20000000f00 */
[----:B------:R-:W-:Y:S01]  /*1e70*/  ULDC UR4, c[0x0][0x2d0] ;  /* 0x0000b40000047ab9 */ /* 0x000fe20000000800 */
[----:B------:R-:W-:Y:S01]  /*1e80*/  ULDC.64 UR6, c[0x0][0x3f0] ;  /* 0x0000fc0000067ab9 */ /* 0x000fe20000000a00 */
[----:B------:R-:W-:Y:S01]  /*1e90*/  IMAD.X R15, RZ, RZ, R11, P0 ;  /* 0x000000ffff0f7224 */ /* 0x000fe200000e060b */
[----:B------:R-:W-:Y:S01]  /*1ea0*/  ISETP.GE.AND P2, PT, R210, UR4, PT ;  /* 0x00000004d2007c0c */ /* 0x000fe2000bf46270 */
[-C--:B------:R-:W-:Y:S01]  /*1eb0*/  IMAD.WIDE.U32 R16, R9, R4.reuse, R16 ;  /* 0x0000000409107225 */ /* 0x080fe200078e0010 */
[----:B------:R-:W-:Y:S02]  /*1ec0*/  ISETP.GE.AND P1, PT, R214, UR4, PT ;  /* 0x00000004d6007c0c */ /* 0x000fe4000bf26270 */
[----:B------:R-:W-:Y:S01]  /*1ed0*/  ISETP.GE.AND P0, PT, R213, UR4, PT ;  /* 0x00000004d5007c0c */ /* 0x000fe2000bf06270 */
[----:B------:R-:W-:Y:S01]  /*1ee0*/  IMAD R6, R15, R4, RZ ;  /* 0x000000040f067224 */ /* 0x000fe200078e02ff */
[----:B------:R-:W-:-:S03]  /*1ef0*/  LEA R4, P5, R16, UR6, 0x1 ;  /* 0x0000000610047c11 */ /* 0x000fc6000f8a08ff */
[----:B------:R-:W-:-:S04]  /*1f00*/  IMAD R5, R9, R5, R6 ;  /* 0x0000000509057224 */ /* 0x000fc800078e0206 */
[----:B------:R-:W-:-:S05]  /*1f10*/  IMAD.IADD R5, R17, 0x1, R5 ;  /* 0x0000000111057824 */ /* 0x000fca00078e0205 */
[----:B------:R-:W-:-:S05]  /*1f20*/  LEA.HI.X R5, R16, UR7, R5, 0x1, P5 ;  /* 0x0000000710057c11 */ /* 0x000fca000a8f0c05 */
[----:B------:R2:W-:Y:S04]  /*1f30*/  @!P2 STG.E.128 desc[UR14][R4.64], RZ ;  /* 0x000000ff0400a986 */ /* 0x0005e8000c101d0e */
[----:B------:R2:W-:Y:S04]  /*1f40*/  @!P1 STG.E.128 desc[UR14][R4.64+0x80], RZ ;  /* 0x000080ff04009986 */ /* 0x0005e8000c101d0e */
[----:B------:R2:W-:Y:S02]  /*1f50*/  @!P0 STG.E.128 desc[UR14][R4.64+0x100], RZ ;  /* 0x000100ff04008986 */ /* 0x0005e4000c101d0e */
.L_x_134:
[----:B------:R-:W-:Y:S05]  /*1f60*/  BSYNC B0 ;  /* 0x0000000000007941 */ /* 0x000fea0003800000 */
.L_x_133:
[-C--:B------:R-:W-:Y:S01]  /*1f70*/  IMAD.WIDE.U32 R6, R239, R2.reuse, R210 ;  /* 0x00000002ef067225 */ /* 0x080fe200078e00d2 */
[----:B------:R-:W-:Y:S01]  /*1f80*/  ULDC.64 UR6, c[0x0][0x470] ;  /* 0x00011c0000067ab9 */ /* 0x000fe20000000a00 */
[----:B------:R-:W-:Y:S02]  /*1f90*/  BSSY B0, `(.L_x_135) ;  /* 0x000001a000007945 */ /* 0x000fe40003800000 */
[----:B--2---:R-:W-:Y:S01]  /*1fa0*/  IMAD R4, R13, R2, RZ ;  /* 0x000000020d047224 */ /* 0x004fe200078e02ff */
[----:B------:R-:W-:Y:S01]  /*1fb0*/  IADD3 R6, P0, R14, R6, RZ ;  /* 0x000000060e067210 */ /* 0x000fe20007f1e0ff */
[----:B------:R-:W-:Y:S02]  /*1fc0*/  IMAD R10, R10, UR6, RZ ;  /* 0x000000060a0a7c24 */ /* 0x000fe4000f8e02ff */
[----:B------:R-:W-:Y:S02]  /*1fd0*/  IMAD R239, R239, R3, R4 ;  /* 0x00000003efef7224 */ /* 0x000fe400078e0204 */
[----:B------:R-:W-:-:S03]  /*1fe0*/  IMAD R5, R209, UR7, R10 ;  /* 0x00000007d1057c24 */ /* 0x000fc6000f8e020a */
[----:B------:R-:W-:-:S03]  /*1ff0*/  IADD3.X R7, R12, R7, R239, P0, !PT ;  /* 0x000000070c077210 */ /* 0x000fc600007fe4ef */
        /* <DEDUP_REMOVED lines=19> */
.L_x_136:
[----:B------:R-:W-:Y:S05]  /*2130*/  BSYNC B0 ;  /* 0x0000000000007941 */ /* 0x000fea0003800000 */
.L_x_135:
[----:B------:R-:W-:Y:S05]  /*2140*/  @P3 BRA `(.L_x_137) ;  /* 0x00000064004c3947 */ /* 0x000fea0003800000 */
[----:B------:R-:W-:Y:S01]  /*2150*/  IADD3 R4, P0, R208, 0x20, RZ ;  /* 0x00000020d0047810 */ /* 0x000fe20007f1e0ff */
[----:B------:R-:W-:Y:S01]  /*2160*/  IMAD.MOV.U32 R7, RZ, RZ, R5 ;  /* 0x000000ffff077224 */ /* 0x000fe200078e0005 */
[----:B------:R-:W-:Y:S01]  /*2170*/  ULDC UR4, c[0x0][0x2d0] ;  /* 0x0000b40000047ab9 */ /* 0x000fe20000000800 */
[----:B------:R-:W-:Y:S01]  /*2180*/  ULDC.64 UR6, c[0x0][0x3f8] ;  /* 0x0000fe0000067ab9 */ /* 0x000fe20000000a00 */
[----:B------:R-:W-:Y:S01]  /*2190*/  ISETP.GE.AND P1, PT, R210, UR4, PT ;  /* 0x00000004d2007c0c */ /* 0x000fe2000bf26270 */
[----:B------:R-:W-:Y:S01]  /*21a0*/  IMAD.X R11, RZ, RZ, R11, P0 ;  /* 0x000000ffff0b7224 */ /* 0x000fe200000e060b */
[----:B------:R-:W-:Y:S01]  /*21b0*/  ISETP.GE.AND P0, PT, R214, UR4, PT ;  /* 0x00000004d6007c0c */ /* 0x000fe2000bf06270 */
[----:B------:R-:W-:-:S04]  /*21c0*/  IMAD.WIDE.U32 R6, R4, R2, R6 ;  /* 0x0000000204067225 */ /* 0x000fc800078e0006 */
[----:B------:R-:W-:Y:S01]  /*21d0*/  IMAD R11, R11, R2, RZ ;  /* 0x000000020b0b7224 */ /* 0x000fe200078e02ff */
[----:B------:R-:W-:-:S03]  /*21e0*/  LEA R2, P2, R6, UR6, 0x1 ;  /* 0x0000000606027c11 */ /* 0x000fc6000f8408ff */
[----:B------:R-:W-:-:S04]  /*21f0*/  IMAD R11, R4, R3, R11 ;  /* 0x00000003040b7224 */ /* 0x000fc800078e020b */
[----:B------:R-:W-:-:S05]  /*2200*/  IMAD.IADD R11, R7, 0x1, R11 ;  /* 0x00000001070b7824 */ /* 0x000fca00078e020b */
[----:B------:R-:W-:-:S05]  /*2210*/  LEA.HI.X R3, R6, UR7, R11, 0x1, P2 ;  /* 0x0000000706037c11 */ /* 0x000fca00090f0c0b */
[----:B------:R3:W-:Y:S04]  /*2220*/  @!P1 STG.E.128 desc[UR14][R2.64], RZ ;  /* 0x000000ff02009986 */ /* 0x0007e8000c101d0e */
[----:B------:R3:W-:Y:S01]  /*2230*/  @!P0 STG.E.128 desc[UR14][R2.64+0x80], RZ ;  /* 0x000080ff02008986 */ /* 0x0007e2000c101d0e */
[----:B------:R-:W-:-:S13]  /*2240*/  ISETP.GE.AND P0, PT, R213, UR4, PT ;  /* 0x00000004d5007c0c */ /* 0x000fda000bf06270 */
[----:B------:R-:W-:Y:S05]  /*2250*/  @P0 BRA `(.L_x_137) ;  /* 0x0000006400080947 */ /* 0x000fea0003800000 */
[----:B------:R4:W-:Y:S01]  /*2260*/  STG.E.128 desc[UR14][R2.64+0x100], RZ ;  /* 0x000100ff02007986 */ /* 0x0009e2000c101d0e */
[----:B------:R-:W-:Y:S05]  /*2270*/  BRA `(.L_x_137) ;  /* 0x0000006400007947 */ /* 0x000fea0003800000 */
.L_x_128:
[----:B------:R-:W-:Y:S01]  /*2280*/  @P0 BAR.SYNC.DEFER_BLOCKING 0x0 ;  /* 0x0000000000000b1d */ /* 0x000fe20000010000 */
[C---:B------:R-:W-:Y:S01]  /*2290*/  IMAD R10, R238.reuse, -0x40, R225 ;  /* 0xffffffc0ee0a7824 */ /* 0x040fe200078e02e1 */
[----:B------:R-:W-:Y:S01]  /*22a0*/  LEA.HI R23, R238, R238, RZ, 0x1 ;  /* 0x000000eeee177211 */ /* 0x000fe200078f08ff */
[----:B------:R-:W-:-:S03]  /*22b0*/  VIADD R15, R208, 0x20 ;  /* 0x00000020d00f7836 */ /* 0x000fc60000000000 */
[-C--:B------:R-:W-:Y:S01]  /*22c0*/  ISETP.GE.AND P5, PT, R208, R10.reuse, PT ;  /* 0x0000000ad000720c */ /* 0x080fe20003fa6270 */
[----:B------:R-:W-:Y:S01]  /*22d0*/  BSSY B0, `(.L_x_138) ;  /* 0x000001c000007945 */ /* 0x000fe20003800000 */
[----:B------:R-:W-:Y:S02]  /*22e0*/  LOP3.LUT R23, R23, 0xfffffffe, RZ, 0xc0, !PT ;  /* 0xfffffffe17177812 */ /* 0x000fe400078ec0ff */
[----:B------:R-:W-:-:S03]  /*22f0*/  ISETP.GE.AND P4, PT, R15, R10, PT ;  /* 0x0000000a0f00720c */ /* 0x000fc60003f86270 */
[----:B------:R-:W-:-:S06]  /*2300*/  IMAD.IADD R22, R238, 0x1, -R23 ;  /* 0x00000001ee167824 */ /* 0x000fcc00078e0a17 */
[----:B------:R1:W-:Y:S04]  /*2310*/  @P5 STS.128 [R217+0xc000], RZ ;  /* 0x00c000ffd9005388 */ /* 0x0003e80000000c00 */
[----:B------:R1:W-:Y:S04]  /*2320*/  @P5 STS.128 [R217+0xe000], RZ ;  /* 0x00e000ffd9005388 */ /* 0x0003e80000000c00 */
[----:B------:R1:W-:Y:S01]  /*2330*/  @P5 STS.128 [R217+0x10000], RZ ;  /* 0x010000ffd9005388 */ /* 0x0003e20000000c00 */
[----:B------:R-:W-:Y:S05]  /*2340*/  @P5 BRA `(.L_x_139) ;  /* 0x0000000000505947 */ /* 0x000fea0003800000 */
[----:B------:R-:W-:Y:S02]  /*2350*/  ULDC UR4, c[0x0][0x2d0] ;  /* 0x0000b40000047ab9 */ /* 0x000fe40000000800 */
[----:B------:R-:W-:Y:S02]  /*2360*/  ISETP.GE.AND P2, PT, R210, UR4, PT ;  /* 0x00000004d2007c0c */ /* 0x000fe4000bf46270 */
[----:B------:R-:W-:Y:S02]  /*2370*/  ISETP.GE.AND P1, PT, R214, UR4, PT ;  /* 0x00000004d6007c0c */ /* 0x000fe4000bf26270 */
[----:B------:R-:W-:-:S09]  /*2380*/  ISETP.GE.AND P0, PT, R213, UR4, PT ;  /* 0x00000004d5007c0c */ /* 0x000fd2000bf06270 */
        /* <DEDUP_REMOVED lines=16> */
.L_x_139:
[----:B------:R-:W-:Y:S05]  /*2490*/  BSYNC B0 ;  /* 0x0000000000007941 */ /* 0x000fea0003800000 */
.L_x_138:
[----:B------:R4:W-:Y:S01]  /*24a0*/  @P4 STS.128 [R217+0xd000], RZ ;  /* 0x00d000ffd9004388 */ /* 0x0009e20000000c00 */
[----:B------:R-:W-:Y:S01]  /*24b0*/  ISETP.NE.AND P0, PT, R22, 0x1, PT ;  /* 0x000000011600780c */ /* 0x000fe20003f05270 */
[----:B------:R-:W-:Y:S01]  /*24c0*/  VIADD R22, R207, 0x3000 ;  /* 0x00003000cf167836 */ /* 0x000fe20000000000 */
[----:B------:R-:W-:Y:S01]  /*24d0*/  BSSY B0, `(.L_x_140) ;  /* 0x0000023000007945 */ /* 0x000fe20003800000 */
[----:B------:R4:W-:Y:S03]  /*24e0*/  @P4 STS.128 [R217+0xf000], RZ ;  /* 0x00f000ffd9004388 */ /* 0x0009e60000000c00 */
[----:B------:R-:W-:Y:S01]  /*24f0*/  SEL R237, R22, R207, !P0 ;  /* 0x000000cf16ed7207 */ /* 0x000fe20004000000 */
[----:B------:R4:W-:Y:S01]  /*2500*/  @P4 STS.128 [R217+0x11000], RZ ;  /* 0x011000ffd9004388 */ /* 0x0009e20000000c00 */
[----:B------:R-:W-:Y:S05]  /*2510*/  @P4 BRA `(.L_x_141) ;  /* 0x0000000000784947 */ /* 0x000fea0003800000 */
[----:B------:R-:W-:Y:S01]  /*2520*/  ULDC UR4, c[0x0][0x2d0] ;  /* 0x0000b40000047ab9 */ /* 0x000fe20000000800 */
[----:B------:R-:W-:Y:S01]  /*2530*/  IMAD.WIDE.U32 R22, R4, 0x20, RZ ;  /* 0x0000002004167825 */ /* 0x000fe200078e00ff */
[----:B------:R-:W-:Y:S02]  /*2540*/  ISETP.GE.AND P3, PT, R210, UR4, PT ;  /* 0x00000004d2007c0c */ /* 0x000fe4000bf66270 */
[----:B------:R-:W-:Y:S02]  /*2550*/  ISETP.GE.AND P2, PT, R214, UR4, PT ;  /* 0x00000004d6007c0c */ /* 0x000fe4000bf46270 */
[----:B------:R-:W-:Y:S01]  /*2560*/  IADD3 R22, P6, R26, R22, RZ ;  /* 0x000000161a167210 */ /* 0x000fe20007fde0ff */
[----:B------:R-:W-:-:S05]  /*2570*/  IMAD.SHL.U32 R26, R5, 0x20, RZ ;  /* 0x00000020051a7824 */ /* 0x000fca00078e00ff */
[----:B------:R-:W-:-:S03]  /*2580*/  IADD3.X R21, R21, R23, R26, P6, !PT ;  /* 0x0000001715157210 */ /* 0x000fc600037fe41a */
[C---:B------:R-:W-:Y:S01]  /*2590*/  @!P3 LEA R28, P1, R4.reuse, R246, 0x6 ;  /* 0x000000f6041cb211 */ /* 0x040fe200078230ff */
[----:B------:R1:W-:Y:S03]  /*25a0*/  @P3 STS.128 [R217+0xd000], RZ ;  /* 0x00d000ffd9003388 */ /* 0x0003e60000000c00 */
[----:B------:R-:W-:Y:S02]  /*25b0*/  @!P3 LEA.HI.X R29, R4, R247, R5, 0x6, P1 ;  /* 0x000000f7041db211 */ /* 0x000fe400008f3405 */
[----:B------:R-:W-:Y:S02]  /*25c0*/  ISETP.GE.AND P1, PT, R213, UR4, PT ;  /* 0x00000004d5007c0c */ /* 0x000fe4000bf26270 */
[C---:B------:R-:W-:Y:S01]  /*25d0*/  @!P2 LEA R4, P6, R22.reuse, UR6, 0x1 ;  /* 0x000000061604ac11 */ /* 0x040fe2000f8c08ff */
[----:B------:R-:W-:Y:S01]  /*25e0*/  @!PT LDS RZ, [RZ] ;  /* 0x00000000fffff984 */ /* 0x000fe20000000800 */
[----:B------:R-:W-:Y:S01]  /*25f0*/  @!PT LDS RZ, [RZ] ;  /* 0x00000000fffff984 */ /* 0x000fe20000000800 */
[----:B------:R-:W-:Y:S01]  /*2600*/  @!PT LDS RZ, [RZ] ;  /* 0x00000000fffff984 */ /* 0x000fe20000000800 */
[----:B------:R1:W-:Y:S03]  /*2610*/  @!P3 LDGSTS.E.BYPASS.LTC128B.128 [R217+0xd000], desc[UR14][R28.64] ;  /* 0x0d0000001cd9bfae */ /* 0x0003e6000b901d4e */
[----:B------:R-:W-:Y:S01]  /*2620*/  @!P2 LEA.HI.X R5, R22, UR7, R21, 0x1, P6 ;  /* 0x000000071605ac11 */ /* 0x000fe2000b0f0c15 */
[----:B------:R1:W-:Y:S04]  /*2630*/  @P2 STS.128 [R217+0xf000], RZ ;  /* 0x00f000ffd9002388 */ /* 0x0003e80000000c00 */
        /* <DEDUP_REMOVED lines=12> */
.L_x_141:
[----:B------:R-:W-:Y:S05]  /*2700*/  BSYNC B0 ;  /* 0x0000000000007941 */ /* 0x000fea0003800000 */
.L_x_140:
[----:B------:R-:W-:Y:S01]  /*2710*/  BSSY B0, `(.L_x_142) ;  /* 0x000002d000007945 */ /* 0x000fe20003800000 */
[----:B------:R-:W-:-:S03]  /*2720*/  LEA R237, R237, UR5, 0x1 ;  /* 0x00000005eded7c11 */ /* 0x000fc6000f8e08ff */
[----:B------:R-:W-:Y:S05]  /*2730*/  @!P5 BRA `(.L_x_143) ;  /* 0x000000000034d947 */ /* 0x000fea0003800000 */
[----:B------:R1:W-:Y:S04]  /*2740*/  STS [R237], RZ ;  /* 0x000000ffed007388 */ /* 0x0003e80000000800 */
[----:B------:R1:W-:Y:S04]  /*2750*/  STS [R237+0x4], RZ ;  /* 0x000004ffed007388 */ /* 0x0003e80000000800 */
        /* <DEDUP_REMOVED lines=9> */
[----:B------:R1:W-:Y:S01]  /*27f0*/  STS [R237+0x400c], RZ ;  /* 0x00400cffed007388 */ /* 0x0003e20000000800 */
[----:B------:R-:W-:Y:S05]  /*2800*/  BRA `(.L_x_144) ;  /* 0x0000000000747947 */ /* 0x000fea0003800000 */
.L_x_143:
[----:B------:R-:W-:Y:S02]  /*2810*/  ULDC UR4, c[0x0][0x2d0] ;  /* 0x0000b40000047ab9 */ /* 0x000fe40000000800 */
[----:B------:R-:W-:Y:S02]  /*2820*/  ISETP.GE.AND P3, PT, R210, UR4, PT ;  /* 0x00000004d2007c0c */ /* 0x000fe4000bf66270 */
[----:B------:R-:W-:Y:S02]  /*2830*/  ISETP.GE.AND P2, PT, R214, UR4, PT ;  /* 0x00000004d6007c0c */ /* 0x000fe4000bf46270 */
[----:B------:R-:W-:-:S09]  /*2840*/  ISETP.GE.AND P1, PT, R213, UR4, PT ;  /* 0x00000004d5007c0c */ /* 0x000fd2000bf26270 */
[----:B------:R1:W-:Y:S04]  /*2850*/  @P3 STS [R237], RZ ;  /* 0x000000ffed003388 */ /* 0x0003e80000000800 */
[----:B------:R1:W-:Y:S04]  /*2860*/  @P3 STS [R237+0x4], RZ ;  /* 0x000004ffed003388 */ /* 0x0003e80000000800 */
[----:B------:R1:W-:Y:S04]  /*2870*/  @P3 STS [R237+0x8], RZ ;  /* 0x000008ffed003388 */ /* 0x0003e80000000800 */
[----:B------:R1:W-:Y:S04]  /*2880*/  @P3 STS [R237+0xc], RZ ;  /* 0x00000cffed003388 */ /* 0x0003e80000000800 */
[----:B------:R-:W-:Y:S01]  /*2890*/  @!PT LDS RZ, [RZ] ;  /* 0x00000000fffff984 */ /* 0x000fe20000000800 */
[----:B------:R-:W-:Y:S01]  /*28a0*/  @!PT LDS RZ, [RZ] ;  /* 0x00000000fffff984 */ /* 0x000fe20000000800 */
[----:B------:R-:W-:Y:S01]  /*28b0*/  @!PT LDS RZ, [RZ] ;  /* 0x00000000fffff984 */ /* 0x000fe20000000800 */
[----:B------:R1:W-:Y:S04]  /*28c0*/  @!P3 LDGSTS.E.BYPASS.LTC128B.128 [R237], desc[UR14][R248.64] ;  /* 0x00000000f8edbfae */ /* 0x0003e8000b901d4e */
[----:B------:R1:W-:Y:S04]  /*28d0*/  @P2 STS [R237+0x2000], RZ ;  /* 0x002000ffed002388 */ /* 0x0003e80000000800 */
[----:B------:R1:W-:Y:S04]  /*28e0*/  @P2 STS [R237+0x2004], RZ ;  /* 0x002004ffed002388 */ /* 0x0003e80000000800 */
[----:B------:R1:W-:Y:S04]  /*28f0*/  @P2 STS [R237+0x2008], RZ ;  /* 0x002008ffed002388 */ /* 0x0003e80000000800 */
[----:B------:R1:W-:Y:S04]  /*2900*/  @P2 STS [R237+0x200c], RZ ;  /* 0x00200cffed002388 */ /* 0x0003e80000000800 */
[----:B------:R-:W-:Y:S01]  /*2910*/  @!PT LDS RZ, [RZ] ;  /* 0x00000000fffff984 */ /* 0x000fe20000000800 */
[----:B------:R-:W-:Y:S01]  /*2920*/  @!PT LDS RZ, [RZ] ;  /* 0x00000000fffff984 */ /* 0x000fe20000000800 */
[----:B------:R-:W-:Y:S01]  /*2930*/  @!PT LDS RZ, [RZ] ;  /* 0x00000000fffff984 */ /* 0x000fe20000000800 */
[----:B------:R1:W-:Y:S04]  /*2940*/  @!P2 LDGSTS.E.BYPASS.LTC128B.128 [R237+0x2000], desc[UR14][R248.64+0x80] ;  /* 0x02000080f8edafae */ /* 0x0003e8000b901d4e */
[----:B------:R1:W-:Y:S04]  /*2950*/  @P1 STS [R237+0x4000], RZ ;  /* 0x004000ffed001388 */ /* 0x0003e80000000800 */
[----:B------:R1:W-:Y:S04]  /*2960*/  @P1 STS [R237+0x4004], RZ ;  /* 0x004004ffed001388 */ /* 0x0003e80000000800 */
[----:B------:R1:W-:Y:S04]  /*2970*/  @P1 STS [R237+0x4008], RZ ;  /* 0x004008ffed001388 */ /* 0x0003e80000000800 */
[----:B------:R1:W-:Y:S01]  /*2980*/  @P1 STS [R237+0x400c], RZ ;  /* 0x00400cffed001388 */ /* 0x0003e20000000800 */
[----:B------:R-:W-:Y:S05]  /*2990*/  @P1 BRA `(.L_x_144) ;  /* 0x0000000000101947 */ /* 0x000fea0003800000 */
[----:B------:R-:W-:Y:S01]  /*29a0*/  @!PT LDS RZ, [RZ] ;  /* 0x00000000fffff984 */ /* 0x000fe20000000800 */
[----:B------:R-:W-:Y:S01]  /*29b0*/  @!PT LDS RZ, [RZ] ;  /* 0x00000000fffff984 */ /* 0x000fe20000000800 */
[----:B------:R-:W-:Y:S01]  /*29c0*/  @!PT LDS RZ, [RZ] ;  /* 0x00000000fffff984 */ /* 0x000fe20000000800 */
[----:B------:R1:W-:Y:S02]  /*29d0*/  LDGSTS.E.BYPASS.LTC128B.128 [R237+0x4000], desc[UR14][R248.64+0x100] ;  /* 0x04000100f8ed7fae */ /* 0x0003e4000b901d4e */
.L_x_144:
[----:B------:R-:W-:Y:S05]  /*29e0*/  BSYNC B0 ;  /* 0x0000000000007941 */ /* 0x000fea0003800000 */
.L_x_142:
[----:B------:R-:W-:Y:S01]  /*29f0*/  BSSY B0, `(.L_x_145) ;  /* 0x0000036000007945 */ /* 0x000fe20003800000 */
[----:B-1----:R-:W-:Y:S01]  /*2a00*/  SHF.L.U32 R4, R3, 0x5, RZ ;  /* 0x0000000503047819 */ /* 0x002fe200000006ff */
[----:B------:R-:W-:Y:S02]  /*2a10*/  IMAD.WIDE.U32 R22, R2, 0x20, RZ ;  /* 0x0000002002167825 */ /* 0x000fe400078e00ff */
[----:B------:R-:W-:Y:S05]  /*2a20*/  @!P4 BRA `(.L_x_146) ;  /* 0x000000000034c947 */ /* 0x000fea0003800000 */
        /* <DEDUP_REMOVED lines=13> */
.L_x_146:
[----:B------:R-:W-:Y:S01]  /*2b00*/  ULDC UR4, c[0x0][0x2d0] ;  /* 0x0000b40000047ab9 */ /* 0x000fe20000000800 */
[----:B------:R-:W-:Y:S02]  /*2b10*/  IADD3 R24, P4, R24, R22, RZ ;  /* 0x0000001618187210 */ /* 0x000fe40007f9e0ff */
[----:B------:R-:W-:Y:S02]  /*2b20*/  ISETP.GE.AND P3, PT, R210, UR4, PT ;  /* 0x00000004d2007c0c */ /* 0x000fe4000bf66270 */
[----:B------:R-:W-:Y:S02]  /*2b30*/  ISETP.GE.AND P2, PT, R214, UR4, PT ;  /* 0x00000004d6007c0c */ /* 0x000fe4000bf46270 */
[----:B------:R-:W-:-:S09]  /*2b40*/  IADD3.X R19, R19, R23, R4, P4, !PT ;  /* 0x0000001713137210 */ /* 0x000fd200027fe404 */
[----:B------:R-:W-:Y:S01]  /*2b50*/  @!P3 LEA R22, P1, R2, R248, 0x6 ;  /* 0x000000f80216b211 */ /* 0x000fe200078230ff */
[----:B------:R1:W-:Y:S01]  /*2b60*/  @P3 STS [R237+0x1000], RZ ;  /* 0x001000ffed003388 */ /* 0x0003e20000000800 */
[----:B------:R-:W-:Y:S02]  /*2b70*/  @!P2 LEA R4, P4, R24, UR8, 0x1 ;  /* 0x000000081804ac11 */ /* 0x000fe4000f8808ff */
[----:B------:R-:W-:Y:S01]  /*2b80*/  @!P3 LEA.HI.X R23, R2, R249, R3, 0x6, P1 ;  /* 0x000000f90217b211 */ /* 0x000fe200008f3403 */
[----:B------:R1:W-:Y:S01]  /*2b90*/  @P3 STS [R237+0x1004], RZ ;  /* 0x001004ffed003388 */ /* 0x0003e20000000800 */
[----:B------:R-:W-:Y:S02]  /*2ba0*/  ISETP.GE.AND P1, PT, R213, UR4, PT ;  /* 0x00000004d5007c0c */ /* 0x000fe4000bf26270 */
[----:B------:R-:W-:Y:S01]  /*2bb0*/  @!P2 LEA.HI.X R5, R24, UR9, R19, 0x1, P4 ;  /* 0x000000091805ac11 */ /* 0x000fe2000a0f0c13 */
        /* <DEDUP_REMOVED lines=19> */
[----:B------:R-:W-:-:S04]  /*2cf0*/  LEA R2, P1, R24, UR8, 0x1 ;  /* 0x0000000818027c11 */ /* 0x000fc8000f8208ff */
[----:B------:R-:W-:-:S05]  /*2d00*/  LEA.HI.X R3, R24, UR9, R19, 0x1, P1 ;  /* 0x0000000918037c11 */ /* 0x000fca00088f0c13 */
[----:B------:R-:W-:Y:S01]  /*2d10*/  @!PT LDS RZ, [RZ] ;  /* 0x00000000fffff984 */ /* 0x000fe20000000800 */
[----:B------:R-:W-:Y:S01]  /*2d20*/  @!PT LDS RZ, [RZ] ;  /* 0x00000000fffff984 */ /* 0x000fe20000000800 */
[----:B------:R-:W-:Y:S01]  /*2d30*/  @!PT LDS RZ, [RZ] ;  /* 0x00000000fffff984 */ /* 0x000fe20000000800 */
[----:B------:R1:W-:Y:S04]  /*2d40*/  LDGSTS.E.BYPASS.LTC128B.128 [R237+0x5000], desc[UR14][R2.64+0x100] ;  /* 0x0500010002ed7fae */ /* 0x0003e8000b901d4e */
.L_x_147:
[----:B------:R-:W-:Y:S05]  /*2d50*/  BSYNC B0 ;  /* 0x0000000000007941 */ /* 0x000fea0003800000 */
.L_x_145:
[----:B-1----:R-:W-:Y:S01]  /*2d60*/  IMAD R2, R215, -0x40, R240 ;  /* 0xffffffc0d7027824 */ /* 0x002fe200078e02f0 */
[----:B------:R-:W-:Y:S01]  /*2d70*/  ULDC.64 UR6, c[0x0][0x260] ;  /* 0x0000980000067ab9 */ /* 0x000fe20000000a00 */
[-C--:B------:R-:W-:Y:S01]  /*2d80*/  IMAD R4, R13, R8.reuse, RZ ;  /* 0x000000080d047224 */ /* 0x080fe200078e02ff */
[----:B------:R-:W-:Y:S01]  /*2d90*/  BSSY B0, `(.L_x_148) ;  /* 0x0000038000007945 */ /* 0x000fe20003800000 */
[----:B------:R-:W-:Y:S01]  /*2da0*/  IMAD.WIDE.U32 R22, R239, R8, R210 ;  /* 0x00000008ef167225 */ /* 0x000fe200078e00d2 */
[-C--:B------:R-:W-:Y:S02]  /*2db0*/  ISETP.GE.AND P1, PT, R208, R2.reuse, PT ;  /* 0x00000002d000720c */ /* 0x080fe40003f26270 */
[----:B------:R-:W-:Y:S01]  /*2dc0*/  ISETP.GE.AND P4, PT, R15, R2, PT ;  /* 0x000000020f00720c */ /* 0x000fe20003f86270 */
[----:B------:R-:W-:Y:S01]  /*2dd0*/  IMAD R4, R239, R9, R4 ;  /* 0x00000009ef047224 */ /* 0x000fe200078e0204 */
[----:B------:R-:W-:Y:S01]  /*2de0*/  IADD3 R22, P2, R20, R22, RZ ;  /* 0x0000001614167210 */ /* 0x000fe20007f5e0ff */
[-C--:B------:R-:W-:Y:S01]  /*2df0*/  IMAD R20, R13, R6.reuse, RZ ;  /* 0x000000060d147224 */ /* 0x080fe200078e02ff */
[----:B------:R-:W-:Y:S01]  /*2e00*/  IADD3 R13, R203, 0x8, RZ ;  /* 0x00000008cb0d7810 */ /* 0x000fe20007ffe0ff */
[----:B------:R-:W-:Y:S01]  /*2e10*/  IMAD.WIDE.U32 R24, R239, R6, R210 ;  /* 0x00000006ef187225 */ /* 0x000fe200078e00d2 */
[----:B------:R-:W-:-:S03]  /*2e20*/  IADD3.X R23, R17, R23, R4, P2, !PT ;  /* 0x0000001711177210 */ /* 0x000fc600017fe404 */
[----:B------:R-:W-:Y:S01]  /*2e30*/  IMAD R5, R12, UR6, RZ ;  /* 0x000000060c057c24 */ /* 0x000fe2000f8e02ff */
[----:B------:R-:W-:Y:S01]  /*2e40*/  IADD3 R18, P2, R18, R24, RZ ;  /* 0x0000001812127210 */ /* 0x000fe20007f5e0ff */
[----:B------:R1:W-:Y:S01]  /*2e50*/  @P1 STS.128 [R217+0x12000], RZ ;  /* 0x012000ffd9001388 */ /* 0x0003e20000000c00 */
[----:B------:R-:W-:Y:S02]  /*2e60*/  IMAD R3, R239, R7, R20 ;  /* 0x00000007ef037224 */ /* 0x000fe400078e0214 */
[C---:B------:R-:W-:Y:S01]  /*2e70*/  IMAD R5, R14.reuse, UR7, R5 ;  /* 0x000000070e057c24 */ /* 0x040fe2000f8e0205 */
[----:B------:R1:W-:Y:S01]  /*2e80*/  @P1 STS.128 [R217+0x14000], RZ ;  /* 0x014000ffd9001388 */ /* 0x0003e20000000c00 */
[----:B------:R-:W-:Y:S01]  /*2e90*/  IMAD.WIDE.U32 R20, R14, UR6, R22 ;  /* 0x000000060e147c25 */ /* 0x000fe2000f8e0016 */
[----:B------:R-:W-:Y:S02]  /*2ea0*/  IADD3.X R19, R16, R25, R3, P2, !PT ;  /* 0x0000001910137210 */ /* 0x000fe400017fe403 */
[----:B------:R1:W-:Y:S02]  /*2eb0*/  @P1 STS.128 [R217+0x16000], RZ ;  /* 0x016000ffd9001388 */ /* 0x0003e40000000c00 */
[----:B------:R-:W-:Y:S01]  /*2ec0*/  IADD3 R15, R21, R5, RZ ;  /* 0x00000005150f7210 */ /* 0x000fe20007ffe0ff */
[----:B------:R-:W-:Y:S06]  /*2ed0*/  @P1 BRA `(.L_x_149) ;  /* 0x00000000008c1947 */ /* 0x000fec0003800000 */
[----:B------:R-:W-:Y:S01]  /*2ee0*/  ULDC UR4, c[0x0][0x2d0] ;  /* 0x0000b40000047ab9 */ /* 0x000fe20000000800 */
[-C--:B------:R-:W-:Y:S01]  /*2ef0*/  IMAD R16, R11, R8.reuse, RZ ;  /* 0x000000080b107224 */ /* 0x080fe200078e02ff */
[----:B------:R-:W-:Y:S01]  /*2f00*/  ISETP.GE.AND P6, PT, R210, UR4, PT ;  /* 0x00000004d2007c0c */ /* 0x000fe2000bfc6270 */
[----:B------:R-:W-:Y:S01]  /*2f10*/  IMAD.MOV.U32 R22, RZ, RZ, R20 ;  /* 0x000000ffff167224 */ /* 0x000fe200078e0014 */
[----:B------:R-:W-:Y:S01]  /*2f20*/  ISETP.GE.AND P5, PT, R214, UR4, PT ;  /* 0x00000004d6007c0c */ /* 0x000fe2000bfa6270 */
[----:B------:R-:W-:Y:S01]  /*2f30*/  IMAD.MOV.U32 R23, RZ, RZ, R15 ;  /* 0x000000ffff177224 */ /* 0x000fe200078e000f */
[----:B------:R-:W-:Y:S01]  /*2f40*/  ISETP.GE.AND P2, PT, R213, UR4, PT ;  /* 0x00000004d5007c0c */ /* 0x000fe2000bf46270 */
[C---:B------:R-:W-:Y:S02]  /*2f50*/  IMAD R16, R208.reuse, R9, R16 ;  /* 0x00000009d0107224 */ /* 0x040fe400078e0210 */
[----:B------:R-:W-:-:S04]  /*2f60*/  IMAD.WIDE.U32 R22, R208, R8, R22 ;  /* 0x00000008d0167225 */ /* 0x000fc800078e0016 */
[----:B------:R-:W-:Y:S02]  /*2f70*/  IMAD.IADD R16, R23, 0x1, R16 ;  /* 0x0000000117107824 */ /* 0x000fe400078e0210 */
[----:B------:R-:W5:Y:S01]  /*2f80*/  @!P6 LDC.64 R4, c[0x0][0x218] ;  /* 0x00008600ff04eb82 */ /* 0x000f620000000a00 */
[----:B------:R1:W-:Y:S07]  /*2f90*/  @P6 STS.128 [R217+0x12000], RZ ;  /* 0x012000ffd9006388 */ /* 0x0003ee0000000c00 */
[----:B------:R-:W2:Y:S01]  /*2fa0*/  @!P5 LDC.64 R2, c[0x0][0x218] ;  /* 0x00008600ff02db82 */ /* 0x000ea20000000a00 */
[----:B-----5:R-:W-:-:S04]  /*2fb0*/  @!P6 LEA R4, P3, R22, R4, 0x1 ;  /* 0x000000041604e211 */ /* 0x020fc800078608ff */
[C---:B------:R-:W-:Y:S02]  /*2fc0*/  @!P6 LEA.HI.X R5, R22.reuse, R5, R16, 0x1, P3 ;  /* 0x000000051605e211 */ /* 0x040fe400018f0c10 */
[----:B--2---:R-:W-:-:S03]  /*2fd0*/  @!P5 LEA R2, P3, R22, R2, 0x1 ;  /* 0x000000021602d211 */ /* 0x004fc600078608ff */
[----:B------:R-:W-:Y:S01]  /*2fe0*/  @!PT LDS RZ, [RZ] ;  /* 0x00000000fffff984 */ /* 0x000fe20000000800 */
[----:B------:R-:W-:Y:S01]  /*2ff0*/  @!PT LDS RZ, [RZ] ;  /* 0x00000000fffff984 */ /* 0x000fe20000000800 */
[----:B------:R-:W-:Y:S01]  /*3000*/  @!PT LDS RZ, [RZ] ;  /* 0x00000000fffff984 */ /* 0x000fe20000000800 */
[----:B------:R1:W-:Y:S01]  /*3010*/  @!P6 LDGSTS.E.BYPASS.LTC128B.128 [R217+0x12000], desc[UR14][R4.64] ;  /* 0x1200000004d9efae */ /* 0x0003e2000b901d4e */
[----:B------:R-:W-:-:S03]  /*3020*/  @!P5 LEA.HI.X R3, R22, R3, R16, 0x1, P3 ;  /* 0x000000031603d211 */ /* 0x000fc600018f0c10 */
[----:B------:R1:W-:Y:S04]  /*3030*/  @P5 STS.128 [R217+0x14000], RZ ;  /* 0x014000ffd9005388 */ /* 0x0003e80000000c00 */
        /* <DEDUP_REMOVED lines=13> */
.L_x_149:
[----:B------:R-:W-:Y:S05]  /*3110*/  BSYNC B0 ;  /* 0x0000000000007941 */ /* 0x000fea0003800000 */
.L_x_148:
[----:B------:R1:W-:Y:S01]  /*3120*/  @P4 STS.128 [R217+0x13000], RZ ;  /* 0x013000ffd9004388 */ /* 0x0003e20000000c00 */
[----:B------:R-:W-:Y:S03]  /*3130*/  BSSY B0, `(.L_x_150) ;  /* 0x0000028000007945 */ /* 0x000fe60003800000 */
[----:B------:R1:W-:Y:S04]  /*3140*/  @P4 STS.128 [R217+0x15000], RZ ;  /* 0x015000ffd9004388 */ /* 0x0003e80000000c00 */
[----:B------:R1:W-:Y:S01]  /*3150*/  @P4 STS.128 [R217+0x17000], RZ ;  /* 0x017000ffd9004388 */ /* 0x0003e20000000c00 */
[----:B------:R-:W-:Y:S05]  /*3160*/  @P4 BRA `(.L_x_151) ;  /* 0x0000000000904947 */ /* 0x000fea0003800000 */
[----:B------:R-:W-:Y:S01]  /*3170*/  ULDC UR4, c[0x0][0x2d0] ;  /* 0x0000b40000047ab9 */ /* 0x000fe20000000800 */
[----:B------:R-:W-:Y:S01]  /*3180*/  IADD3 R16, P2, R208, 0x20, RZ ;  /* 0x00000020d0107810 */ /* 0x000fe20007f5e0ff */
[----:B------:R-:W-:Y:S01]  /*3190*/  IMAD.MOV.U32 R21, RZ, RZ, R15 ;  /* 0x000000ffff157224 */ /* 0x000fe200078e000f */
[----:B------:R-:W-:Y:S02]  /*31a0*/  ISETP.GE.AND P6, PT, R210, UR4, PT ;  /* 0x00000004d2007c0c */ /* 0x000fe4000bfc6270 */
[----:B------:R-:W-:Y:S01]  /*31b0*/  ISETP.GE.AND P5, PT, R214, UR4, PT ;  /* 0x00000004d6007c0c */ /* 0x000fe2000bfa6270 */
[----:B------:R-:W-:Y:S01]  /*31c0*/  IMAD.X R17, RZ, RZ, R11, P2 ;  /* 0x000000ffff117224 */ /* 0x000fe200010e060b */
[----:B------:R-:W-:Y:S01]  /*31d0*/  ISETP.GE.AND P2, PT, R213, UR4, PT ;  /* 0x00000004d5007c0c */ /* 0x000fe2000bf46270 */
[----:B------:R-:W-:-:S04]  /*31e0*/  IMAD.WIDE.U32 R20, R16, R8, R20 ;  /* 0x0000000810147225 */ /* 0x000fc800078e0014 */
[----:B------:R-:W-:-:S04]  /*31f0*/  IMAD R17, R17, R8, RZ ;  /* 0x0000000811117224 */ /* 0x000fc800078e02ff */
[----:B-1----:R-:W1:Y:S01]  /*3200*/  @!P6 LDC.64 R4, c[0x0][0x218] ;  /* 0x00008600ff04eb82 */ /* 0x002e620000000a00 */
[----:B------:R-:W-:Y:S01]  /*3210*/  IMAD R17, R16, R9, R17 ;  /* 0x0000000910117224 */ /* 0x000fe200078e0211 */
[----:B------:R1:W-:Y:S06]  /*3220*/  @P6 STS.128 [R217+0x13000], RZ ;  /* 0x013000ffd9006388 */ /* 0x0003ec0000000c00 */
[----:B------:R-:W5:Y:S01]  /*3230*/  @!P5 LDC.64 R2, c[0x0][0x218] ;  /* 0x00008600ff02db82 */ /* 0x000f620000000a00 */
[----:B-1----:R-:W-:Y:S01]  /*3240*/  @!P6 LEA R8, P3, R20, R4, 0x1 ;  /* 0x000000041408e211 */ /* 0x002fe200078608ff */
[----:B------:R-:W-:-:S05]  /*3250*/  IMAD.IADD R4, R21, 0x1, R17 ;  /* 0x0000000115047824 */ /* 0x000fca00078e0211 */
[C---:B------:R-:W-:Y:S02]  /*3260*/  @!P6 LEA.HI.X R9, R20.reuse, R5, R4, 0x1, P3 ;  /* 0x000000051409e211 */ /* 0x040fe400018f0c04 */
[----:B-----5:R-:W-:-:S03]  /*3270*/  @!P5 LEA R2, P3, R20, R2, 0x1 ;  /* 0x000000021402d211 */ /* 0x020fc600078608ff */
        /* <DEDUP_REMOVED lines=19> */
.L_x_151:
[----:B------:R-:W-:Y:S05]  /*33b0*/  BSYNC B0 ;  /* 0x0000000000007941 */ /* 0x000fea0003800000 */
.L_x_150:
[----:B------:R2:W-:Y:S01]  /*33c0*/  @P1 STS.128 [R217+0x18000], RZ ;  /* 0x018000ffd9001388 */ /* 0x0005e20000000c00 */
[----:B------:R-:W-:Y:S01]  /*33d0*/  ULDC.64 UR6, c[0x0][0x268] ;  /* 0x00009a0000067ab9 */ /* 0x000fe20000000a00 */
[----:B------:R-:W-:Y:S01]  /*33e0*/  SHF.L.U32 R233, R203, 0x2, RZ ;  /* 0x00000002cbe97819 */ /* 0x000fe200000006ff */
[----:B-1----:R-:W-:Y:S01]  /*33f0*/  IMAD R3, R12, UR6, RZ ;  /* 0x000000060c037c24 */ /* 0x002fe2000f8e02ff */
[----:B------:R2:W-:Y:S01]  /*3400*/  @P1 STS.128 [R217+0x1a000], RZ ;  /* 0x01a000ffd9001388 */ /* 0x0005e20000000c00 */
[C---:B------:R-:W-:Y:S01]  /*3410*/  IMAD.WIDE.U32 R18, R14.reuse, UR6, R18 ;  /* 0x000000060e127c25 */ /* 0x040fe2000f8e0012 */
[----:B------:R-:W-:Y:S01]  /*3420*/  IADD3 R12, P2, R233, R232, RZ ;  /* 0x000000e8e90c7210 */ /* 0x000fe20007f5e0ff */
[----:B------:R-:W-:Y:S01]  /*3430*/  BSSY B0, `(.L_x_152) ;  /* 0x000002d000007945 */ /* 0x000fe20003800000 */
[----:B------:R2:W-:Y:S01]  /*3440*/  @P1 STS.128 [R217+0x1c000], RZ ;  /* 0x01c000ffd9001388 */ /* 0x0005e20000000c00 */
[----:B------:R-:W-:Y:S01]  /*3450*/  IMAD R3, R14, UR7, R3 ;  /* 0x000000070e037c24 */ /* 0x000fe2000f8e0203 */
[-C--:B------:R-:W-:Y:S01]  /*3460*/  ISETP.GE.AND P5, PT, R13, R10.reuse, PT ;  /* 0x0000000a0d00720c */ /* 0x080fe20003fa6270 */
[----:B------:R-:W-:Y:S01]  /*3470*/  IMAD.MOV.U32 R236, RZ, RZ, 0x7f800000 ;  /* 0x7f800000ffec7424 */ /* 0x000fe200078e00ff */
[----:B------:R-:W-:Y:S01]  /*3480*/  ISETP.GE.AND P6, PT, R203, R10, PT ;  /* 0x0000000acb00720c */ /* 0x000fe20003fc6270 */
[----:B------:R-:W-:Y:S01]  /*3490*/  IMAD.IADD R9, R19, 0x1, R3 ;  /* 0x0000000113097824 */ /* 0x000fe200078e0203 */
[----:B------:R-:W-:-:S02]  /*34a0*/  MOV R235, 0x7f800000 ;  /* 0x7f80000000eb7802 */ /* 0x000fc40000000f00 */
[----:B------:R-:W-:Y:S01]  /*34b0*/  IADD3.X R13, R216, R231, RZ, P2, !PT ;  /* 0x000000e7d80d7210 */ /* 0x000fe200017fe4ff */
[----:B------:R-:W-:Y:S08]  /*34c0*/  @P1 BRA `(.L_x_153) ;  /* 0x00000000008c1947 */ /* 0x000ff00003800000 */
[----:B------:R-:W-:Y:S01]  /*34d0*/  ULDC UR4, c[0x0][0x2d0] ;  /* 0x0000b40000047ab9 */ /* 0x000fe20000000800 */
[-C--:B------:R-:W-:Y:S01]  /*34e0*/  IMAD R8, R11, R6.reuse, RZ ;  /* 0x000000060b087224 */ /* 0x080fe200078e02ff */
[----:B------:R-:W-:Y:S01]  /*34f0*/  ISETP.GE.AND P3, PT, R210, UR4, PT ;  /* 0x00000004d2007c0c */ /* 0x000fe2000bf66270 */
[----:B------:R-:W-:Y:S01]  /*3500*/  IMAD.MOV.U32 R14, RZ, RZ, R18 ;  /* 0x000000ffff0e7224 */ /* 0x000fe200078e0012 */
[----:B------:R-:W-:Y:S01]  /*3510*/  ISETP.GE.AND P2, PT, R214, UR4, PT ;  /* 0x00000004d6007c0c */ /* 0x000fe2000bf46270 */
[----:B------:R-:W-:Y:S02]  /*3520*/  IMAD.MOV.U32 R15, RZ, RZ, R9 ;  /* 0x000000ffff0f7224 */ /* 0x000fe400078e0009 */
[C---:B------:R-:W-:Y:S02]  /*3530*/  IMAD R8, R208.reuse, R7, R8 ;  /* 0x00000007d0087224 */ /* 0x040fe400078e0208 */
[----:B------:R-:W-:-:S04]  /*3540*/  IMAD.WIDE.U32 R14, R208, R6, R14 ;  /* 0x00000006d00e7225 */ /* 0x000fc800078e000e */
[----:B------:R-:W-:Y:S02]  /*3550*/  IMAD.IADD R8, R15, 0x1, R8 ;  /* 0x000000010f087824 */ /* 0x000fe400078e0208 */
[----:B------:R-:W1:Y:S01]  /*3560*/  @!P3 LDC.64 R4, c[0x0][0x220] ;  /* 0x00008800ff04bb82 */ /* 0x000e620000000a00 */
[----:B------:R1:W-:Y:S07]  /*3570*/  @P3 STS.128 [R217+0x18000], RZ ;  /* 0x018000ffd9003388 */ /* 0x0003ee0000000c00 */
[----:B------:R-:W5:Y:S01]  /*3580*/  @!P2 LDC.64 R2, c[0x0][0x220] ;  /* 0x00008800ff02ab82 */ /* 0x000f620000000a00 */
[----:B-1----:R-:W-:-:S04]  /*3590*/  @!P3 LEA R4, P1, R14, R4, 0x1 ;  /* 0x000000040e04b211 */ /* 0x002fc800078208ff */
[C---:B------:R-:W-:Y:S02]  /*35a0*/  @!P3 LEA.HI.X R5, R14.reuse, R5, R8, 0x1, P1 ;  /* 0x000000050e05b211 */ /* 0x040fe400008f0c08 */
[----:B-----5:R-:W-:-:S03]  /*35b0*/  @!P2 LEA R2, P1, R14, R2, 0x1 ;  /* 0x000000020e02a211 */ /* 0x020fc600078208ff */
[----:B------:R-:W-:Y:S01]  /*35c0*/  @!PT LDS RZ, [RZ] ;  /* 0x00000000fffff984 */ /* 0x000fe20000000800 */
[----:B------:R-:W-:Y:S01]  /*35d0*/  @!PT LDS RZ, [RZ] ;  /* 0x00000000fffff984 */ /* 0x000fe20000000800 */
[----:B------:R-:W-:Y:S01]  /*35e0*/  @!PT LDS RZ, [RZ] ;  /* 0x00000000fffff984 */ /* 0x000fe20000000800 */
[----:B------:R1:W-:Y:S01]  /*35f0*/  @!P3 LDGSTS.E.BYPASS.LTC128B.128 [R217+0x18000], desc[UR14][R4.64] ;  /* 0x1800000004d9bfae */ /* 0x0003e2000b901d4e */
[----:B------:R-:W-:-:S03]  /*3600*/  @!P2 LEA.HI.X R3, R14, R3, R8, 0x1, P1 ;  /* 0x000000030e03a211 */ /* 0x000fc600008f0c08 */
[----:B------:R1:W-:Y:S01]  /*3610*/  @P2 STS.128 [R217+0x1a000], RZ ;  /* 0x01a000ffd9002388 */ /* 0x0003e20000000c00 */
[----:B------:R-:W-:-:S03]  /*3620*/  ISETP.GE.AND P1, PT, R213, UR4, PT ;  /* 0x00000004d5007c0c */ /* 0x000fc6000bf26270 */
[----:B------:R-:W-:Y:S01]  /*3630*/  @!PT LDS RZ, [RZ] ;  /* 0x00000000fffff984 */ /* 0x000fe20000000800 */
[----:B------:R-:W-:Y:S01]  /*3640*/  @!PT LDS RZ, [RZ] ;  /* 0x00000000fffff984 */ /* 0x000fe20000000800 */
[----:B------:R-:W-:Y:S01]  /*3650*/  @!PT LDS RZ, [RZ] ;  /* 0x00000000fffff984 */ /* 0x000fe20000000800 */
[----:B------:R1:W-:Y:S10]  /*3660*/  @!P2 LDGSTS.E.BYPASS.LTC128B.128 [R217+0x1a000], desc[UR14][R2.64+0x80] ;  /* 0x1a00008002d9afae */ /* 0x0003f4000b901d4e */
        /* <DEDUP_REMOVED lines=9> */
.L_x_153:
[----:B------:R-:W-:Y:S05]  /*3700*/  BSYNC B0 ;  /* 0x0000000000007941 */ /* 0x000fea0003800000 */
.L_x_152:
        /* <DEDUP_REMOVED lines=8> */
[----:B------:R-:W-:Y:S01]  /*3790*/  ISETP.GE.AND P4, PT, R210, UR4, PT ;  /* 0x00000004d2007c0c */ /* 0x000fe2000bf86270 */
[----:B------:R-:W-:Y:S01]  /*37a0*/  IMAD.MOV.U32 R15, RZ, RZ, R9 ;  /* 0x000000ffff0f7224 */ /* 0x000fe200078e0009 */
        /* <DEDUP_REMOVED lines=32> */
.L_x_155:
[----:B------:R-:W-:Y:S05]  /*39b0*/  BSYNC B0 ;  /* 0x0000000000007941 */ /* 0x000fea0003800000 */
.L_x_154:
[----:B------:R-:W2:Y:S01]  /*39c0*/  LDC R223, c[0x0][0x270] ;  /* 0x00009c00ffdf7b82 */ /* 0x000ea20000000800 */
[----:B------:R-:W-:Y:S01]  /*39d0*/  IMAD.MOV.U32 R190, RZ, RZ, 0x20 ;  /* 0x00000020ffbe7424 */ /* 0x000fe200078e00ff */
[----:B------:R-:W-:Y:S01]  /*39e0*/  R2P PR, R204, 0x6 ;  /* 0x00000006cc007804 */ /* 0x000fe20000000000 */
[----:B------:R-:W-:Y:S01]  /*39f0*/  VIADD R226, R203, 0x1 ;  /* 0x00000001cbe27836 */ /* 0x000fe20000000000 */
[----:B------:R-:W-:Y:S01]  /*3a00*/  ULDC UR4, c[0x0][0x2d0] ;  /* 0x0000b40000047ab9 */ /* 0x000fe20000000800 */
[----:B------:R-:W-:Y:S01]  /*3a10*/  IMAD.MOV.U32 R189, RZ, RZ, 0x40 ;  /* 0x00000040ffbd7424 */ /* 0x000fe200078e00ff */
[----:B------:R2:W5:Y:S01]  /*3a20*/  @!P6 LDG.E R235, desc[UR14][R12.64] ;  /* 0x0000000e0cebe981 */ /* 0x000562000c1e1900 */
[----:B-1----:R-:W-:Y:S01]  /*3a30*/  VIADD R3, R200, 0x3000 ;  /* 0x00003000c8037836 */ /* 0x002fe20000000000 */
[----:B------:R-:W-:Y:S01]  /*3a40*/  SEL R190, R190, 0xffffffe0, !P1 ;  /* 0xffffffe0bebe7807 */ /* 0x000fe20004800000 */
[----:B------:R-:W-:Y:S01]  /*3a50*/  VIADD R2, R199, 0x3000 ;  /* 0x00003000c7027836 */ /* 0x000fe20000000000 */
[----:B------:R-:W-:Y:S01]  /*3a60*/  IADD3 R226, R240, R226, -R225 ;  /* 0x000000e2f0e27210 */ /* 0x000fe20007ffe8e1 */
[----:B------:R-:W-:Y:S01]  /*3a70*/  IMAD.MOV.U32 R234, RZ, RZ, R237 ;  /* 0x000000ffffea7224 */ /* 0x000fe200078e00ed */
[----:B------:R-:W-:Y:S01]  /*3a80*/  IADD3 R225, R225, 0x40, R239 ;  /* 0x00000040e1e17810 */ /* 0x000fe20007ffe0ef */
[----:B------:R-:W-:Y:S01]  /*3a90*/  IMAD.IADD R188, R193, 0x1, R190 ;  /* 0x00000001c1bc7824 */ /* 0x000fe200078e02be */
[----:B------:R-:W-:Y:S01]  /*3aa0*/  SEL R189, R189, 0xffffffc0, !P2 ;  /* 0xffffffc0bdbd7807 */ /* 0x000fe20005000000 */
[----:B------:R-:W-:Y:S01]  /*3ab0*/  VIADD R224, R239, 0x40 ;  /* 0x00000040efe07836 */ /* 0x000fe20000000000 */
[----:B------:R-:W-:-:S02]  /*3ac0*/  SEL R192, R3, R200, !P0 ;  /* 0x000000c803c07207 */ /* 0x000fc40004000000 */
[----:B------:R-:W-:Y:S02]  /*3ad0*/  CS2R R142, SRZ ;  /* 0x00000000008e7805 */ /* 0x000fe4000001ff00 */
[----:B------:R-:W-:Y:S02]  /*3ae0*/  SEL R191, R2, R199, !P0 ;  /* 0x000000c702bf7207 */ /* 0x000fe40004000000 */
        /* <DEDUP_REMOVED lines=47> */
[----:B------:R-:W-:Y:S01]  /*3de0*/  IMAD.IADD R225, R225, 0x1, -R240 ;  /* 0x00000001e1e17824 */ /* 0x000fe200078e0af0 */
[----:B------:R-:W-:Y:S01]  /*3df0*/  LEA R192, R192, UR5, 0x1 ;  /* 0x00000005c0c07c11 */ /* 0x000fe2000f8e08ff */
[----:B------:R-:W-:Y:S01]  /*3e00*/  IMAD.IADD R2, R193, 0x1, R189 ;  /* 0x00000001c1027824 */ /* 0x000fe200078e02bd */
[----:B------:R-:W-:Y:S01]  /*3e10*/  LEA R191, R191, UR5, 0x1 ;  /* 0x00000005bfbf7c11 */ /* 0x000fe2000f8e08ff */
[----:B------:R-:W-:Y:S01]  /*3e20*/  IMAD.IADD R3, R189, 0x1, R188 ;  /* 0x00000001bd037824 */ /* 0x000fe200078e02bc */
[----:B------:R-:W-:Y:S01]  /*3e30*/  ULDC UR6, c[0x0][0x2dc] ;  /* 0x0000b70000067ab9 */ /* 0x000fe20000000800 */
[----:B------:R-:W-:Y:S01]  /*3e40*/  ULDC UR7, c[0x0][0x2ec] ;  /* 0x0000bb0000077ab9 */ /* 0x000fe20000000800 */
[----:B------:R1:W5:Y:S04]  /*3e50*/  @!P5 LDG.E R236, desc[UR14][R12.64+0x20] ;  /* 0x0000200e0cecd981 */ /* 0x000368000c1e1900 */
[----:B--2---:R-:W0:Y:S02]  /*3e60*/  LDGDEPBAR ;  /* 0x00000000000079af */ /* 0x004e240000000000 */
.L_x_158:
[----:B------:R-:W0:Y:S01]  /*3e70*/  LDGDEPBAR ;  /* 0x00000000000079af */ /* 0x000e220000000000 */
[----:B------:R-:W-:Y:S02]  /*3e80*/  IMAD.IADD R98, R192, 0x1, R190 ;  /* 0x00000001c0627824 */ /* 0x000fe400078e02be */
[----:B-----5:R-:W-:Y:S01]  /*3e90*/  FMUL.FTZ R163, R236, 1.4426950216293334961 ;  /* 0x3fb8aa3beca37820 */ /* 0x020fe20000410000 */
[----:B------:R-:W-:Y:S01]  /*3ea0*/  IMAD.IADD R97, R192, 0x1, R189 ;  /* 0x00000001c0617824 */ /* 0x000fe200078e02bd */
[----:B------:R-:W-:Y:S01]  /*3eb0*/  FSETP.NEU.FTZ.AND P0, PT, R235, -INF , PT ;  /* 0xff800000eb00780b */ /* 0x000fe20003f1d000 */
[----:B------:R-:W-:Y:S01]  /*3ec0*/  IMAD.SHL.U32 R99, R238, 0x40, RZ ;  /* 0x00000040ee637824 */ /* 0x000fe200078e00ff */
[----:B------:R-:W-:Y:S02]  /*3ed0*/  IADD3 R96, R98, R189, RZ ;  /* 0x000000bd62607210 */ /* 0x000fe40007ffe0ff */
[----:B------:R-:W-:Y:S02]  /*3ee0*/  ISETP.GT.AND P6, PT, R238, R227, PT ;  /* 0x000000e3ee00720c */ /* 0x000fe40003fc4270 */
[----:B------:R-:W-:Y:S04]  /*3ef0*/  ISETP.GE.AND P2, PT, R99, R225, PT ;  /* 0x000000e16300720c */ /* 0x000fe80003f46270 */
[----:B------:R-:W-:Y:S01]  /*3f00*/  ISETP.LT.AND P2, PT, R224, R240, P2 ;  /* 0x000000f0e000720c */ /* 0x000fe20001741270 */
[----:B------:R-:W-:Y:S04]  /*3f10*/  DEPBAR.LE SB0, 0x0 ;  /* 0x000080000000791a */ /* 0x000fe80000000000 */
[----:B------:R-:W-:Y:S08]  /*3f20*/  BAR.SYNC.DEFER_BLOCKING 0x0 ;  /* 0x0000000000007b1d */ /* 0x000ff00000010000 */
[----:B------:R-:W-:Y:S01]  /*3f30*/  @!P2 LEA R159, R215, R202, 0x6 ;  /* 0x000000cad79fa211 */ /* 0x000fe200078e30ff */
[----:B------:R-:W-:Y:S02]  /*3f40*/  @!P2 IMAD.IADD R149, R226, 0x1, R99 ;  /* 0x00000001e295a824 */ /* 0x000fe400078e0263 */
[----:B------:R-:W-:Y:S01]  /*3f50*/  FMUL.FTZ R99, R235, 1.4426950216293334961 ;  /* 0x3fb8aa3beb637820 */ /* 0x000fe20000410000 */
[C---:B------:R-:W-:Y:S01]  /*3f60*/  @!P2 IADD3 R165, R159.reuse, 0x19, RZ ;  /* 0x000000199fa5a810 */ /* 0x040fe20007ffe0ff */
[----:B------:R-:W-:Y:S01]  /*3f70*/  @!P2 VIADD R151, R159, 0x1 ;  /* 0x000000019f97a836 */ /* 0x000fe20000000000 */
[----:B------:R-:W-:Y:S01]  /*3f80*/  @!P2 VIMNMX R160, R149, R240, PT ;  /* 0x000000f095a0a248 */ /* 0x000fe20003fe0100 */
[----:B------:R-:W-:Y:S01]  /*3f90*/  @!P2 VIADD R153, R159, 0x8 ;  /* 0x000000089f99a836 */ /* 0x000fe20000000000 */
[----:B------:R-:W-:Y:S01]  /*3fa0*/  FSEL R99, R99, RZ, P0 ;  /* 0x000000ff63637208 */ /* 0x000fe20000000000 */
[----:B------:R-:W-:Y:S01]  /*3fb0*/  @!P2 VIADD R157, R159, 0x10 ;  /* 0x000000109f9da836 */ /* 0x000fe20000000000 */
[-C--:B------:R-:W-:Y:S02]  /*3fc0*/  @!P2 ISETP.GE.AND P0, PT, R151, R160.reuse, PT ;  /* 0x000000a09700a20c */ /* 0x080fe40003f06270 */
[----:B------:R-:W-:Y:S02]  /*3fd0*/  @!P2 VIADDMNMX R162, R149, 0x8, R240, PT ;  /* 0x0000000895a2a846 */ /* 0x000fe400038001f0 */
[C---:B------:R-:W-:Y:S02]  /*3fe0*/  @!P2 IADD3 R155, R159.reuse, 0x9, RZ ;  /* 0x000000099f9ba810 */ /* 0x040fe40007ffe0ff */
[C---:B------:R-:W-:Y:S02]  /*3ff0*/  @!P2 IADD3 R161, R159.reuse, 0x11, RZ ;  /* 0x000000119fa1a810 */ /* 0x040fe40007ffe0ff */
[----:B------:R-:W-:Y:S01]  /*4000*/  @!P2 ISETP.GE.AND P1, PT, R159, R160, PT ;  /* 0x000000a09f00a20c */ /* 0x000fe20003f26270 */
[----:B------:R-:W-:Y:S04]  /*4010*/  LDSM.16.M88.4 R68, [R192] ;  /* 0x00000000c044783b */ /* 0x000fe80000000200 */
[----:B------:R-:W2:Y:S04]  /*4020*/  LDSM.16.M88.4 R72, [R198+UR5+0x12000] ;  /* 0x01200005c648783b */ /* 0x000ea80008000200 */
[----:B------:R-:W1:Y:S04]  /*4030*/  LDSM.16.M88.4 R76, [R198+UR5+0x12800] ;  /* 0x01280005c64c783b */ /* 0x000e680008000200 */
[----:B------:R-:W-:Y:S04]  /*4040*/  LDSM.16.M88.4 R80, [R98] ;  /* 0x000000006250783b */ /* 0x000fe80000000200 */
[----:B------:R-:W3:Y:S04]  /*4050*/  LDSM.16.M88.4 R84, [R197] ;  /* 0x00000000c554783b */ /* 0x000ee80000000200 */
[----:B------:R-:W4:Y:S04]  /*4060*/  LDSM.16.M88.4 R88, [R197+0x800] ;  /* 0x00080000c558783b */ /* 0x000f280000000200 */
[----:B------:R-:W-:Y:S01]  /*4070*/  LDSM.16.M88.4 R92, [R196] ;  /* 0x00000000c45c783b */ /* 0x000fe20000000200 */
[C---:B--2---:R-:W-:Y:S06]  /*4080*/  HMMA.16816.F32.BF16 R4, R68.reuse, R72, RZ ;  /* 0x000000484404723c */ /* 0x044fec00000418ff */
[C---:B------:R-:W-:Y:S01]  /*4090*/  HMMA.16816.F32.BF16 R8, R68.reuse, R74, RZ ;  /* 0x0000004a4408723c */ /* 0x040fe200000418ff */
[----:B------:R-:W2:Y:S05]  /*40a0*/  LDSM.16.M88.4 R72, [R97] ;  /* 0x000000006148783b */ /* 0x000eaa0000000200 */
[C---:B-1----:R-:W-:Y:S06]  /*40b0*/  HMMA.16816.F32.BF16 R12, R68.reuse, R76, RZ ;  /* 0x0000004c440c723c */ /* 0x042fec00000418ff */
[----:B------:R-:W-:Y:S01]  /*40c0*/  HMMA.16816.F32.BF16 R16, R68, R78, RZ ;  /* 0x0000004e4410723c */ /* 0x000fe200000418ff */
[----:B------:R-:W1:Y:S04]  /*40d0*/  LDSM.16.M88.4 R68, [R196+0x800] ;  /* 0x00080000c444783b */ /* 0x000e680000000200 */
[----:B------:R-:W-:Y:S01]  /*40e0*/  LDSM.16.M88.4 R76, [R96] ;  /* 0x00000000604c783b */ /* 0x000fe20000000200 */
[C---:B---3--:R-:W-:Y:S06]  /*40f0*/  HMMA.16816.F32.BF16 R4, R80.reuse, R84, R4 ;  /* 0x000000545004723c */ /* 0x048fec0000041804 */
[C---:B------:R-:W-:Y:S01]  /*4100*/  HMMA.16816.F32.BF16 R8, R80.reuse, R86, R8 ;  /* 0x000000565008723c */ /* 0x040fe20000041808 */
[----:B------:R-:W3:Y:S05]  /*4110*/  LDSM.16.M88.4 R84, [R195] ;  /* 0x00000000c354783b */ /* 0x000eea0000000200 */
[C---:B----4-:R-:W-:Y:S06]  /*4120*/  HMMA.16816.F32.BF16 R12, R80.reuse, R88, R12 ;  /* 0x00000058500c723c */ /* 0x050fec000004180c */
[----:B------:R-:W-:Y:S01]  /*4130*/  HMMA.16816.F32.BF16 R16, R80, R90, R16 ;  /* 0x0000005a5010723c */ /* 0x000fe20000041810 */
[----:B------:R-:W4:Y:S04]  /*4140*/  LDSM.16.M88.4 R80, [R195+0x800] ;  /* 0x00080000c350783b */ /* 0x000f280000000200 */
[----:B------:R-:W-:Y:S01]  /*4150*/  LDSM.16.M88.4 R88, [R192+0x2000] ;  /* 0x00200000c058783b */ /* 0x000fe20000000200 */
[C---:B--2---:R-:W-:Y:S06]  /*4160*/  HMMA.16816.F32.BF16 R4, R72.reuse, R92, R4 ;  /* 0x0000005c4804723c */ /* 0x044fec0000041804 */
[C---:B------:R-:W-:Y:S01]  /*4170*/  HMMA.16816.F32.BF16 R8, R72.reuse, R94, R8 ;  /* 0x0000005e4808723c */ /* 0x040fe20000041808 */
[----:B------:R-:W2:Y:S05]  /*4180*/  LDSM.16.M88.4 R92, [R198+UR5+0x14000] ;  /* 0x01400005c65c783b */ /* 0x000eaa0008000200 */
[C---:B-1----:R-:W-:Y:S06]  /*4190*/  HMMA.16816.F32.BF16 R12, R72.reuse, R68, R12 ;  /* 0x00000044480c723c */ /* 0x042fec000004180c */
[----:B------:R-:W-:Y:S01]  /*41a0*/  HMMA.16816.F32.BF16 R16, R72, R70, R16 ;  /* 0x000000464810723c */ /* 0x000fe20000041810 */
[----:B------:R-:W1:Y:S04]  /*41b0*/  LDSM.16.M88.4 R68, [R198+UR5+0x14800] ;  /* 0x01480005c644783b */ /* 0x000e680008000200 */
[----:B------:R-:W-:Y:S01]  /*41c0*/  LDSM.16.M88.4 R72, [R98+0x2000] ;  /* 0x002000006248783b */ /* 0x000fe20000000200 */
[C---:B---3--:R-:W-:Y:S06]  /*41d0*/  HMMA.16816.F32.BF16 R4, R76.reuse, R84, R4 ;  /* 0x000000544c04723c */ /* 0x048fec0000041804 */
[C---:B------:R-:W-:Y:S01]  /*41e0*/  HMMA.16816.F32.BF16 R8, R76.reuse, R86, R8 ;  /* 0x000000564c08723c */ /* 0x040fe20000041808 */
[----:B------:R-:W3:Y:S05]  /*41f0*/  LDSM.16.M88.4 R84, [R197+0x2000] ;  /* 0x00200000c554783b */ /* 0x000eea0000000200 */
[C---:B----4-:R-:W-:Y:S06]  /*4200*/  HMMA.16816.F32.BF16 R12, R76.reuse, R80, R12 ;  /* 0x000000504c0c723c */ /* 0x050fec000004180c */
[----:B------:R-:W-:Y:S01]  /*4210*/  HMMA.16816.F32.BF16 R16, R76, R82, R16 ;  /* 0x000000524c10723c */ /* 0x000fe20000041810 */
[----:B------:R-:W4:Y:S04]  /*4220*/  LDSM.16.M88.4 R76, [R197+0x2800] ;  /* 0x00280000c54c783b */ /* 0x000f280000000200 */
[----:B------:R-:W-:Y:S01]  /*4230*/  LDSM.16.M88.4 R80, [R97+0x2000] ;  /* 0x002000006150783b */ /* 0x000fe20000000200 */
[C---:B--2---:R-:W-:Y:S06]  /*4240*/  HMMA.16816.F32.BF16 R4, R88.reuse, R92, R4 ;  /* 0x0000005c5804723c */ /* 0x044fec0000041804 */
[C---:B------:R-:W-:Y:S01]  /*4250*/  HMMA.16816.F32.BF16 R8, R88.reuse, R94, R8 ;  /* 0x0000005e5808723c */ /* 0x040fe20000041808 */
[----:B------:R-:W2:Y:S05]  /*4260*/  LDSM.16.M88.4 R92, [R196+0x2000] ;  /* 0x00200000c45c783b */ /* 0x000eaa0000000200 */
[C---:B-1----:R-:W-:Y:S06]  /*4270*/  HMMA.16816.F32.BF16 R12, R88.reuse, R68, R12 ;  /* 0x00000044580c723c */ /* 0x042fec000004180c */
[----:B------:R-:W-:Y:S01]  /*4280*/  HMMA.16816.F32.BF16 R16, R88, R70, R16 ;  /* 0x000000465810723c */ /* 0x000fe20000041810 */
[----:B------:R-:W1:Y:S04]  /*4290*/  LDSM.16.M88.4 R68, [R196+0x2800] ;  /* 0x00280000c444783b */ /* 0x000e680000000200 */
        /* <DEDUP_REMOVED lines=33> */
[----:B------:R-:W-:Y:S06]  /*44b0*/  HMMA.16816.F32.BF16 R16, R80, R74, R16 ;  /* 0x0000004a5010723c */ /* 0x000fec0000041810 */
[C---:B--2---:R-:W-:Y:S06]  /*44c0*/  HMMA.16816.F32.BF16 R4, R84.reuse, R92, R4 ;  /* 0x0000005c5404723c */ /* 0x044fec0000041804 */
[C---:B------:R-:W-:Y:S06]  /*44d0*/  HMMA.16816.F32.BF16 R8, R84.reuse, R94, R8 ;  /* 0x0000005e5408723c */ /* 0x040fec0000041808 */
[C---:B-1----:R-:W-:Y:S06]  /*44e0*/  HMMA.16816.F32.BF16 R12, R84.reuse, R68, R12 ;  /* 0x00000044540c723c */ /* 0x042fec000004180c */
[----:B------:R-:W-:Y:S01]  /*44f0*/  HMMA.16816.F32.BF16 R16, R84, R70, R16 ;  /* 0x000000465410723c */ /* 0x000fe20000041810 */
[----:B------:R-:W1:Y:S05]  /*4500*/  LDSM.16.M88.4 R68, [R195+0x4800] ;  /* 0x00480000c344783b */ /* 0x000e6a0000000200 */
[C---:B---3--:R-:W-:Y:S06]  /*4510*/  HMMA.16816.F32.BF16 R4, R76.reuse, R88, R4 ;  /* 0x000000584c04723c */ /* 0x048fec0000041804 */
[C---:B------:R-:W-:Y:S11]  /*4520*/  HMMA.16816.F32.BF16 R8, R76.reuse, R90, R8 ;  /* 0x0000005a4c08723c */ /* 0x040ff60000041808 */
[----:B------:R-:W-:Y:S07]  /*4530*/  @!UPT UIADD3 URZ, URZ, URZ, URZ ;  /* 0x0000003f3f3ff290 */ /* 0x000fee000fffe03f */
[----:B------:R-:W-:Y:S02]  /*4540*/  @!P2 FSEL R5, R5, -INF , !P0 ;  /* 0xff8000000505a808 */ /* 0x000fe40004000000 */
[----:B------:R-:W-:Y:S02]  /*4550*/  FSETP.NEU.FTZ.AND P0, PT, R236, -INF , PT ;  /* 0xff800000ec00780b */ /* 0x000fe40003f1d000 */
[----:B------:R-:W-:Y:S01]  /*4560*/  @!P2 FSEL R4, R4, -INF , !P1 ;  /* 0xff8000000404a808 */ /* 0x000fe20004800000 */
[--C-:B------:R-:W-:Y:S01]  /*4570*/  FFMA.FTZ R149, R5, UR7, -R99.reuse ;  /* 0x0000000705957c23 */ /* 0x100fe20008010863 */
[----:B------:R-:W-:Y:S02]  /*4580*/  FSEL R163, R163, RZ, P0 ;  /* 0x000000ffa3a37208 */ /* 0x000fe40000000000 */
[-C--:B------:R-:W-:Y:S01]  /*4590*/  @!P2 ISETP.GE.AND P0, PT, R151, R162.reuse, PT ;  /* 0x000000a29700a20c */ /* 0x080fe20003f06270 */
[----:B------:R-:W-:Y:S01]  /*45a0*/  FFMA.FTZ R148, R4, UR7, -R99 ;  /* 0x0000000704947c23 */ /* 0x000fe20008010863 */
[----:B------:R-:W-:Y:S01]  /*45b0*/  @!P2 ISETP.GE.AND P1, PT, R159, R162, PT ;  /* 0x000000a29f00a20c */ /* 0x000fe20003f26270 */
[C---:B-1----:R-:W-:Y:S01]  /*45c0*/  HMMA.16816.F32.BF16 R12, R76.reuse, R68, R12 ;  /* 0x000000444c0c723c */ /* 0x042fe2000004180c */
[----:B------:R-:W-:Y:S02]  /*45d0*/  MUFU.EX2 R149, R149 ;  /* 0x0000009500957308 */ /* 0x000fe40000000800 */
[----:B------:R-:W-:Y:S02]  /*45e0*/  @!P2 FSEL R7, R7, -INF , !P0 ;  /* 0xff8000000707a808 */ /* 0x000fe40004000000 */
[-C--:B------:R-:W-:Y:S01]  /*45f0*/  @!P2 ISETP.GE.AND P0, PT, R153, R160.reuse, PT ;  /* 0x000000a09900a20c */ /* 0x080fe20003f06270 */
[----:B------:R-:W-:Y:S05]  /*4600*/  HMMA.16816.F32.BF16 R16, R76, R70, R16 ;  /* 0x000000464c10723c */ /* 0x000fea0000041810 */
[----:B------:R-:W1:Y:S01]  /*4610*/  MUFU.EX2 R148, R148 ;  /* 0x0000009400947308 */ /* 0x000e620000000800 */
[----:B------:R-:W-:Y:S01]  /*4620*/  @!P2 FSEL R8, R8, -INF , !P0 ;  /* 0xff8000000808a808 */ /* 0x000fe20004000000 */
[----:B------:R-:W-:Y:S01]  /*4630*/  FFMA.FTZ R151, R7, UR7, -R163 ;  /* 0x0000000707977c23 */ /* 0x000fe200080108a3 */
[----:B------:R-:W-:Y:S04]  /*4640*/  @!P2 ISETP.GE.AND P0, PT, R155, R160, PT ;  /* 0x000000a09b00a20c */ /* 0x000fe80003f06270 */
[----:B------:R-:W-:Y:S01]  /*4650*/  @!P2 FSEL R9, R9, -INF , !P0 ;  /* 0xff8000000909a808 */ /* 0x000fe20004000000 */
[--C-:B------:R-:W-:Y:S01]  /*4660*/  FFMA.FTZ R152, R8, UR7, -R99.reuse ;  /* 0x0000000708987c23 */ /* 0x100fe20008010863 */
[-C--:B------:R-:W-:Y:S01]  /*4670*/  @!P2 ISETP.GE.AND P0, PT, R153, R162.reuse, PT ;  /* 0x000000a29900a20c */ /* 0x080fe20003f06270 */
[----:B------:R-:W-:Y:S01]  /*4680*/  MUFU.EX2 R151, R151 ;  /* 0x0000009700977308 */ /* 0x000fe20000000800 */
[----:B------:R-:W-:Y:S01]  /*4690*/  @!P2 FSEL R6, R6, -INF , !P1 ;  /* 0xff8000000606a808 */ /* 0x000fe20004800000 */
[----:B------:R-:W-:Y:S01]  /*46a0*/  FFMA.FTZ R153, R9, UR7, -R99 ;  /* 0x0000000709997c23 */ /* 0x000fe20008010863 */
[----:B------:R-:W-:Y:S02]  /*46b0*/  @!P2 FSEL R10, R10, -INF , !P0 ;  /* 0xff8000000a0aa808 */ /* 0x000fe40004000000 */
[----:B------:R-:W-:Y:S01]  /*46c0*/  @!P2 ISETP.GE.AND P0, PT, R155, R162, PT ;  /* 0x000000a29b00a20c */ /* 0x000fe20003f06270 */
[--C-:B------:R-:W-:Y:S01]  /*46d0*/  FFMA.FTZ R150, R6, UR7, -R163.reuse ;  /* 0x0000000706967c23 */ /* 0x100fe200080108a3 */
[----:B-1----:R-:W-:Y:S01]  /*46e0*/  F2FP.BF16.F32.PACK_AB R170, R149, R148 ;  /* 0x0000009495aa723e */ /* 0x002fe200000010ff */
[--C-:B------:R-:W-:Y:S01]  /*46f0*/  FFMA.FTZ R154, R10, UR7, -R163.reuse ;  /* 0x000000070a9a7c23 */ /* 0x100fe200080108a3 */
[----:B------:R-:W-:Y:S01]  /*4700*/  @!P2 FSEL R11, R11, -INF , !P0 ;  /* 0xff8000000b0ba808 */ /* 0x000fe20004000000 */
[----:B------:R-:W-:Y:S01]  /*4710*/  MUFU.EX2 R152, R152 ;  /* 0x0000009800987308 */ /* 0x000fe20000000800 */
[-C--:B------:R-:W-:Y:S01]  /*4720*/  @!P2 ISETP.GE.AND P0, PT, R157, R160.reuse, PT ;  /* 0x000000a09d00a20c */ /* 0x080fe20003f06270 */
[----:B------:R-:W-:Y:S02]  /*4730*/  STS [R219+0x20000], R170 ;  /* 0x020000aadb007388 */ /* 0x000fe40000000800 */
[----:B------:R-:W-:Y:S01]  /*4740*/  FFMA.FTZ R155, R11, UR7, -R163 ;  /* 0x000000070b9b7c23 */ /* 0x000fe200080108a3 */
[----:B------:R-:W-:Y:S02]  /*4750*/  @!P2 FSEL R12, R12, -INF , !P0 ;  /* 0xff8000000c0ca808 */ /* 0x000fe40004000000 */
[----:B------:R-:W-:Y:S03]  /*4760*/  @!P2 ISETP.GE.AND P0, PT, R161, R160, PT ;  /* 0x000000a0a100a20c */ /* 0x000fe60003f06270 */
[----:B------:R-:W1:Y:S01]  /*4770*/  MUFU.EX2 R150, R150 ;  /* 0x0000009600967308 */ /* 0x000e620000000800 */
[--C-:B------:R-:W-:Y:S01]  /*4780*/  FFMA.FTZ R156, R12, UR7, -R99.reuse ;  /* 0x000000070c9c7c23 */ /* 0x100fe20008010863 */
[----:B------:R-:W-:Y:S02]  /*4790*/  @!P2 FSEL R13, R13, -INF , !P0 ;  /* 0xff8000000d0da808 */ /* 0x000fe40004000000 */
[-C--:B------:R-:W-:Y:S03]  /*47a0*/  @!P2 ISETP.GE.AND P0, PT, R157, R162.reuse, PT ;  /* 0x000000a29d00a20c */ /* 0x080fe60003f06270 */
[----:B------:R-:W-:Y:S01]  /*47b0*/  FFMA.FTZ R157, R13, UR7, -R99 ;  /* 0x000000070d9d7c23 */ /* 0x000fe20008010863 */
[----:B------:R-:W-:Y:S02]  /*47c0*/  @!P2 FSEL R14, R14, -INF , !P0 ;  /* 0xff8000000e0ea808 */ /* 0x000fe40004000000 */
[----:B------:R-:W-:Y:S01]  /*47d0*/  MUFU.EX2 R154, R154 ;  /* 0x0000009a009a7308 */ /* 0x000fe20000000800 */
[----:B------:R-:W-:Y:S01]  /*47e0*/  @!P2 ISETP.GE.AND P0, PT, R161, R162, PT ;  /* 0x000000a2a100a20c */ /* 0x000fe20003f06270 */
[----:B------:R-:W-:Y:S02]  /*47f0*/  @!P2 VIADD R161, R159, 0x18 ;  /* 0x000000189fa1a836 */ /* 0x000fe40000000000 */
[--C-:B------:R-:W-:Y:S01]  /*4800*/  FFMA.FTZ R158, R14, UR7, -R163.reuse ;  /* 0x000000070e9e7c23 */ /* 0x100fe200080108a3 */
[----:B------:R-:W-:Y:S02]  /*4810*/  @!P2 FSEL R15, R15, -INF , !P0 ;  /* 0xff8000000f0fa808 */ /* 0x000fe40004000000 */
[C---:B------:R-:W-:Y:S03]  /*4820*/  @!P2 ISETP.GE.AND P0, PT, R161.reuse, R160, PT ;  /* 0x000000a0a100a20c */ /* 0x040fe60003f06270 */
[----:B------:R-:W2:Y:S01]  /*4830*/  MUFU.EX2 R155, R155 ;  /* 0x0000009b009b7308 */ /* 0x000ea20000000800 */
[----:B------:R-:W-:Y:S01]  /*4840*/  @!P2 ISETP.GE.AND P1, PT, R161, R162, PT ;  /* 0x000000a2a100a20c */ /* 0x000fe20003f26270 */
[----:B------:R-:W-:Y:S01]  /*4850*/  FFMA.FTZ R164, R15, UR7, -R163 ;  /* 0x000000070fa47c23 */ /* 0x000fe200080108a3 */
[----:B------:R-:W-:Y:S02]  /*4860*/  @!P2 FSEL R16, R16, -INF , !P0 ;  /* 0xff8000001010a808 */ /* 0x000fe40004000000 */
[----:B------:R-:W-:Y:S02]  /*4870*/  @!P2 ISETP.GE.AND P0, PT, R165, R160, PT ;  /* 0x000000a0a500a20c */ /* 0x000fe40003f06270 */
[----:B------:R-:W-:Y:S03]  /*4880*/  @!P2 FSEL R18, R18, -INF , !P1 ;  /* 0xff8000001212a808 */ /* 0x000fe60004800000 */
[----:B------:R-:W3:Y:S01]  /*4890*/  MUFU.EX2 R153, R153 ;  /* 0x0000009900997308 */ /* 0x000ee20000000800 */
[----:B------:R-:W-:Y:S01]  /*48a0*/  @!P2 FSEL R17, R17, -INF , !P0 ;  /* 0xff8000001111a808 */ /* 0x000fe20004000000 */
[----:B------:R-:W-:Y:S01]  /*48b0*/  FFMA.FTZ R160, R16, UR7, -R99 ;  /* 0x0000000710a07c23 */ /* 0x000fe20008010863 */
[----:B------:R-:W-:Y:S01]  /*48c0*/  @!P2 ISETP.GE.AND P0, PT, R165, R162, PT ;  /* 0x000000a2a500a20c */ /* 0x000fe20003f06270 */
[----:B------:R-:W-:Y:S01]  /*48d0*/  FFMA.FTZ R162, R18, UR7, -R163 ;  /* 0x0000000712a27c23 */ /* 0x000fe200080108a3 */
[----:B-1----:R-:W-:Y:S01]  /*48e0*/  F2FP.BF16.F32.PACK_AB R166, R151, R150 ;  /* 0x0000009697a6723e */ /* 0x002fe200000010ff */
[----:B------:R-:W-:Y:S01]  /*48f0*/  FFMA.FTZ R99, R17, UR7, -R99 ;  /* 0x0000000711637c23 */ /* 0x000fe20008010863 */
[----:B------:R-:W-:Y:S03]  /*4900*/  @!P2 FSEL R19, R19, -INF , !P0 ;  /* 0xff8000001313a808 */ /* 0x000fe60004000000 */
[----:B------:R-:W-:Y:S01]  /*4910*/  MUFU.EX2 R158, R158 ;  /* 0x0000009e009e7308 */ /* 0x000fe20000000800 */
[----:B--2---:R-:W-:Y:S01]  /*4920*/  F2FP.BF16.F32.PACK_AB R167, R155, R154 ;  /* 0x0000009a9ba7723e */ /* 0x004fe200000010ff */
[----:B------:R1:W-:Y:S01]  /*4930*/  STS [R219+0x20400], R166 ;  /* 0x020400a6db007388 */ /* 0x0003e20000000800 */
[----:B------:R-:W-:Y:S03]  /*4940*/  FFMA.FTZ R163, R19, UR7, -R163 ;  /* 0x0000000713a37c23 */ /* 0x000fe600080108a3 */
[----:B------:R2:W-:Y:S04]  /*4950*/  STS [R222+0x20400], R167 ;  /* 0x020400a7de007388 */ /* 0x0005e80000000800 */
[----:B------:R-:W4:Y:S01]  /*4960*/  MUFU.EX2 R159, R164 ;  /* 0x000000a4009f7308 */ /* 0x000f220000000800 */
[----:B---3--:R-:W-:Y:S05]  /*4970*/  F2FP.BF16.F32.PACK_AB R173, R153, R152 ;  /* 0x0000009899ad723e */ /* 0x008fea00000010ff */
[----:B------:R-:W-:Y:S04]  /*4980*/  STS [R222+0x20000], R173 ;  /* 0x020000adde007388 */ /* 0x000fe80000000800 */
[----:B------:R-:W-:Y:S10]  /*4990*/  MUFU.EX2 R156, R156 ;  /* 0x0000009c009c7308 */ /* 0x000ff40000000800 */
[----:B------:R-:W3:Y:S01]  /*49a0*/  MUFU.EX2 R157, R157 ;  /* 0x0000009d009d7308 */ /* 0x000ee20000000800 */
[----:B----4-:R-:W-:Y:S02]  /*49b0*/  F2FP.BF16.F32.PACK_AB R164, R159, R158 ;  /* 0x0000009e9fa4723e */ /* 0x010fe400000010ff */
[----:B-1----:R-:W-:Y:S03]  /*49c0*/  IADD3 R166, P0, R233, R230, RZ ;  /* 0x000000e6e9a67210 */ /* 0x002fe60007f1e0ff */
[----:B------:R1:W-:Y:S01]  /*49d0*/  STS [R221+0x20400], R164 ;  /* 0x020400a4dd007388 */ /* 0x0003e20000000800 */
[----:B--2---:R-:W-:Y:S03]  /*49e0*/  IADD3.X R167, R216, R229, RZ, P0, !PT ;  /* 0x000000e5d8a77210 */ /* 0x004fe600007fe4ff */
[----:B------:R2:W-:Y:S10]  /*49f0*/  MUFU.EX2 R165, R163 ;  /* 0x000000a300a57308 */ /* 0x0005f40000000800 */
[----:B------:R4:W-:Y:S01]  /*4a00*/  MUFU.EX2 R161, R99 ;  /* 0x0000006300a17308 */ /* 0x0009e20000000800 */
[----:B---3--:R-:W-:Y:S05]  /*4a10*/  F2FP.BF16.F32.PACK_AB R168, R157, R156 ;  /* 0x0000009c9da8723e */ /* 0x008fea00000010ff */
[----:B------:R-:W-:Y:S04]  /*4a20*/  STS [R221+0x20000], R168 ;  /* 0x020000a8dd007388 */ /* 0x000fe80000000800 */
[----:B------:R-:W3:Y:S01]  /*4a30*/  MUFU.EX2 R160, R160 ;  /* 0x000000a000a07308 */ /* 0x000ee20000000800 */
[----:B--2---:R-:W2:Y:S04]  /*4a40*/  LDG.E R163, desc[UR14][R166.64] ;  /* 0x0000000ea6a37981 */ /* 0x004ea8000c1e1900 */
[----:B-1----:R1:W2:Y:S05]  /*4a50*/  LDG.E R164, desc[UR14][R166.64+0x20] ;  /* 0x0000200ea6a47981 */ /* 0x0022aa000c1e1900 */
[----:B------:R-:W1:Y:S01]  /*4a60*/  MUFU.EX2 R162, R162 ;  /* 0x000000a200a27308 */ /* 0x000e620000000800 */
[----:B----4-:R-:W-:Y:S05]  /*4a70*/  LEA R99, R200, UR5, 0x1 ;  /* 0x00000005c8637c11 */ /* 0x010fea000f8e08ff */
[--C-:B------:R-:W-:Y:S02]  /*4a80*/  IMAD.IADD R98, R190, 0x1, R99.reuse ;  /* 0x00000001be627824 */ /* 0x100fe400078e0263 */
[----:B------:R-:W-:Y:S01]  /*4a90*/  IMAD.IADD R97, R189, 0x1, R99 ;  /* 0x00000001bd617824 */ /* 0x000fe200078e0263 */
[----:B---3--:R-:W-:Y:S02]  /*4aa0*/  F2FP.BF16.F32.PACK_AB R171, R161, R160 ;  /* 0x000000a0a1ab723e */ /* 0x008fe400000010ff */
[----:B------:R-:W-:Y:S03]  /*4ab0*/  IADD3 R96, R189, R98, RZ ;  /* 0x00000062bd607210 */ /* 0x000fe60007ffe0ff */
[----:B------:R-:W-:Y:S01]  /*4ac0*/  STS [R228+0x20000], R171 ;  /* 0x020000abe4007388 */ /* 0x000fe20000000800 */
[----:B-1----:R-:W-:Y:S05]  /*4ad0*/  F2FP.BF16.F32.PACK_AB R169, R165, R162 ;  /* 0x000000a2a5a9723e */ /* 0x002fea00000010ff */
[----:B------:R-:W-:Y:S04]  /*4ae0*/  STS [R228+0x20400], R169 ;  /* 0x020400a9e4007388 */ /* 0x000fe80000000800 */
[----:B------:R-:W-:Y:S04]  /*4af0*/  LDSM.16.M88.4 R68, [R99+0xc000] ;  /* 0x00c000006344783b */ /* 0x000fe80000000200 */
[----:B------:R-:W1:Y:S04]  /*4b00*/  LDSM.16.M88.4 R72, [R198+UR5+0x18000] ;  /* 0x01800005c648783b */ /* 0x000e680008000200 */
[----:B------:R-:W3:Y:S04]  /*4b10*/  LDSM.16.M88.4 R76, [R198+UR5+0x18800] ;  /* 0x01880005c64c783b */ /* 0x000ee80008000200 */
[----:B------:R-:W-:Y:S04]  /*4b20*/  LDSM.16.M88.4 R80, [R98+0xc000] ;  /* 0x00c000006250783b */ /* 0x000fe80000000200 */
[----:B------:R-:W4:Y:S04]  /*4b30*/  LDSM.16.M88.4 R84, [R197+0x6000] ;  /* 0x00600000c554783b */ /* 0x000f280000000200 */
[----:B------:R-:W4:Y:S04]  /*4b40*/  LDSM.16.M88.4 R88, [R197+0x6800] ;  /* 0x00680000c558783b */ /* 0x000f280000000200 */
[----:B------:R-:W-:Y:S01]  /*4b50*/  LDSM.16.M88.4 R92, [R196+0x6000] ;  /* 0x00600000c45c783b */ /* 0x000fe20000000200 */
[C---:B-1----:R-:W-:Y:S06]  /*4b60*/  HMMA.16816.F32.BF16 R4, R68.reuse, R72, RZ ;  /* 0x000000484404723c */ /* 0x042fec00000418ff */
[C---:B------:R-:W-:Y:S01]  /*4b70*/  HMMA.16816.F32.BF16 R8, R68.reuse, R74, RZ ;  /* 0x0000004a4408723c */ /* 0x040fe200000418ff */
[----:B------:R-:W1:Y:S05]  /*4b80*/  LDSM.16.M88.4 R72, [R97+0xc000] ;  /* 0x00c000006148783b */ /* 0x000e6a0000000200 */
[C---:B---3--:R-:W-:Y:S06]  /*4b90*/  HMMA.16816.F32.BF16 R12, R68.reuse, R76, RZ ;  /* 0x0000004c440c723c */ /* 0x048fec00000418ff */
[----:B------:R-:W-:Y:S01]  /*4ba0*/  HMMA.16816.F32.BF16 R16, R68, R78, RZ ;  /* 0x0000004e4410723c */ /* 0x000fe200000418ff */
[----:B------:R-:W3:Y:S04]  /*4bb0*/  LDSM.16.M88.4 R68, [R196+0x6800] ;  /* 0x00680000c444783b */ /* 0x000ee80000000200 */
[----:B------:R-:W-:Y:S01]  /*4bc0*/  LDSM.16.M88.4 R76, [R96+0xc000] ;  /* 0x00c00000604c783b */ /* 0x000fe20000000200 */
[C---:B----4-:R-:W-:Y:S06]  /*4bd0*/  HMMA.16816.F32.BF16 R4, R80.reuse, R84, R4 ;  /* 0x000000545004723c */ /* 0x050fec0000041804 */
[C---:B------:R-:W-:Y:S01]  /*4be0*/  HMMA.16816.F32.BF16 R8, R80.reuse, R86, R8 ;  /* 0x000000565008723c */ /* 0x040fe20000041808 */
[----:B------:R-:W4:Y:S05]  /*4bf0*/  LDSM.16.M88.4 R84, [R195+0x6000] ;  /* 0x00600000c354783b */ /* 0x000f2a0000000200 */
[C---:B------:R-:W-:Y:S06]  /*4c00*/  HMMA.16816.F32.BF16 R12, R80.reuse, R88, R12 ;  /* 0x00000058500c723c */ /* 0x040fec000004180c */
[----:B------:R-:W-:Y:S01]  /*4c10*/  HMMA.16816.F32.BF16 R16, R80, R90, R16 ;  /* 0x0000005a5010723c */ /* 0x000fe20000041810 */
[----:B------:R-:W4:Y:S04]  /*4c20*/  LDSM.16.M88.4 R80, [R195+0x6800] ;  /* 0x00680000c350783b */ /* 0x000f280000000200 */
[----:B------:R-:W-:Y:S01]  /*4c30*/  LDSM.16.M88.4 R88, [R99+0xe000] ;  /* 0x00e000006358783b */ /* 0x000fe20000000200 */
[C---:B-1----:R-:W-:Y:S06]  /*4c40*/  HMMA.16816.F32.BF16 R4, R72.reuse, R92, R4 ;  /* 0x0000005c4804723c */ /* 0x042fec0000041804 */
[C---:B------:R-:W-:Y:S01]  /*4c50*/  HMMA.16816.F32.BF16 R8, R72.reuse, R94, R8 ;  /* 0x0000005e4808723c */ /* 0x040fe20000041808 */
[----:B------:R-:W1:Y:S05]  /*4c60*/  LDSM.16.M88.4 R92, [R198+UR5+0x1a000] ;  /* 0x01a00005c65c783b */ /* 0x000e6a0008000200 */
[C---:B---3--:R-:W-:Y:S06]  /*4c70*/  HMMA.16816.F32.BF16 R12, R72.reuse, R68, R12 ;  /* 0x00000044480c723c */ /* 0x048fec000004180c */
[----:B------:R-:W-:Y:S01]  /*4c80*/  HMMA.16816.F32.BF16 R16, R72, R70, R16 ;  /* 0x000000464810723c */ /* 0x000fe20000041810 */
[----:B------:R-:W3:Y:S04]  /*4c90*/  LDSM.16.M88.4 R68, [R198+UR5+0x1a800] ;  /* 0x01a80005c644783b */ /* 0x000ee80008000200 */
        /* <DEDUP_REMOVED lines=10> */
[----:B------:R-:W1:Y:S05]  /*4d40*/  LDSM.16.M88.4 R92, [R196+0x8000] ;  /* 0x00800000c45c783b */ /* 0x000e6a0000000200 */
[C---:B---3--:R-:W-:Y:S06]  /*4d50*/  HMMA.16816.F32.BF16 R12, R88.reuse, R68, R12 ;  /* 0x00000044580c723c */ /* 0x048fec000004180c */
[----:B------:R-:W-:Y:S01]  /*4d60*/  HMMA.16816.F32.BF16 R16, R88, R70, R16 ;  /* 0x000000465810723c */ /* 0x000fe20000041810 */
        /* <DEDUP_REMOVED lines=21> */
[----:B------:R-:W2:Y:S04]  /*4ec0*/  LDSM.16.M88.4 R72, [R197+0xa800] ;  /* 0x00a80000c548783b */ /* 0x000ea80000000200 */
        /* <DEDUP_REMOVED lines=11> */
[C---:B--2---:R-:W-:Y:S06]  /*4f80*/  HMMA.16816.F32.BF16 R12, R80.reuse, R72, R12 ;  /* 0x00000048500c723c */ /* 0x044fec000004180c */
[----:B------:R-:W-:Y:S01]  /*4f90*/  HMMA.16816.F32.BF16 R16, R80, R74, R16 ;  /* 0x0000004a5010723c */ /* 0x000fe20000041810 */
[----:B------:R-:W2:Y:S05]  /*4fa0*/  LDSM.16.M88.4 R72, [R195+0xa800] ;  /* 0x00a80000c348783b */ /* 0x000eaa0000000200 */
[C---:B-1----:R-:W-:Y:S06]  /*4fb0*/  HMMA.16816.F32.BF16 R4, R84.reuse, R92, R4 ;  /* 0x0000005c5404723c */ /* 0x042fec0000041804 */
[C---:B------:R-:W-:Y:S06]  /*4fc0*/  HMMA.16816.F32.BF16 R8, R84.reuse, R94, R8 ;  /* 0x0000005e5408723c */ /* 0x040fec0000041808 */
[C---:B---3--:R-:W-:Y:S06]  /*4fd0*/  HMMA.16816.F32.BF16 R12, R84.reuse, R68, R12 ;  /* 0x00000044540c723c */ /* 0x048fec000004180c */
[----:B------:R-:W-:Y:S06]  /*4fe0*/  HMMA.16816.F32.BF16 R16, R84, R70, R16 ;  /* 0x000000465410723c */ /* 0x000fec0000041810 */
[C---:B----4-:R-:W-:Y:S06]  /*4ff0*/  HMMA.16816.F32.BF16 R4, R76.reuse, R88, R4 ;  /* 0x000000584c04723c */ /* 0x050fec0000041804 */
[C---:B------:R-:W-:Y:S06]  /*5000*/  HMMA.16816.F32.BF16 R8, R76.reuse, R90, R8 ;  /* 0x0000005a4c08723c */ /* 0x040fec0000041808 */
[C---:B--2---:R-:W-:Y:S06]  /*5010*/  HMMA.16816.F32.BF16 R12, R76.reuse, R72, R12 ;  /* 0x000000484c0c723c */ /* 0x044fec000004180c */
[----:B------:R-:W-:Y:S06]  /*5020*/  HMMA.16816.F32.BF16 R16, R76, R74, R16 ;  /* 0x0000004a4c10723c */ /* 0x000fec0000041810 */
[C---:B------:R-:W-:Y:S01]  /*5030*/  FADD.FTZ R99, -R163.reuse, R4 ;  /* 0x00000004a3637221 */ /* 0x040fe20000010100 */
[----:B------:R-:W-:Y:S04]  /*5040*/  FADD.FTZ R166, -R163, R5 ;  /* 0x00000005a3a67221 */ /* 0x000fe80000010100 */
[----:B------:R-:W-:Y:S01]  /*5050*/  FMUL.FTZ R99, R148, R99 ;  /* 0x0000006394637220 */ /* 0x000fe20000410000 */
[----:B------:R-:W-:Y:S01]  /*5060*/  FMUL.FTZ R166, R149, R166 ;  /* 0x000000a695a67220 */ /* 0x000fe20000410000 */
[C---:B------:R-:W-:Y:S01]  /*5070*/  FADD.FTZ R149, -R163.reuse, R8 ;  /* 0x00000008a3957221 */ /* 0x040fe20000010100 */
[----:B------:R-:W-:Y:S03]  /*5080*/  FADD.FTZ R148, -R163, R9 ;  /* 0x00000009a3947221 */ /* 0x000fe60000010100 */
[----:B------:R-:W-:Y:S01]  /*5090*/  F2FP.BF16.F32.PACK_AB R166, R166, R99 ;  /* 0x00000063a6a6723e */ /* 0x000fe200000010ff */
[----:B------:R-:W-:Y:S01]  /*50a0*/  FMUL.FTZ R149, R152, R149 ;  /* 0x0000009598957220 */ /* 0x000fe20000410000 */
[----:B------:R-:W-:Y:S01]  /*50b0*/  FMUL.FTZ R148, R153, R148 ;  /* 0x0000009499947220 */ /* 0x000fe20000410000 */
[C---:B------:R-:W-:Y:S01]  /*50c0*/  FADD.FTZ R152, -R163.reuse, R13 ;  /* 0x0000000da3987221 */ /* 0x040fe20000010100 */
[----:B------:R-:W-:Y:S03]  /*50d0*/  FADD.FTZ R99, -R163, R12 ;  /* 0x0000000ca3637221 */ /* 0x000fe60000010100 */
[----:B------:R-:W-:Y:S01]  /*50e0*/  FMUL.FTZ R152, R157, R152 ;  /* 0x000000989d987220 */ /* 0x000fe20000410000 */
[----:B------:R-:W-:Y:S01]  /*50f0*/  F2FP.BF16.F32.PACK_AB R149, R148, R149 ;  /* 0x000000959495723e */ /* 0x000fe200000010ff */
[C---:B------:R-:W-:Y:S01]  /*5100*/  FADD.FTZ R157, -R164.reuse, R6 ;  /* 0x00000006a49d7221 */ /* 0x040fe20000010100 */
[----:B------:R-:W-:Y:S01]  /*5110*/  FADD.FTZ R148, -R164, R7 ;  /* 0x00000007a4947221 */ /* 0x000fe20000010100 */
[----:B------:R-:W-:Y:S01]  /*5120*/  FMUL.FTZ R99, R156, R99 ;  /* 0x000000639c637220 */ /* 0x000fe20000410000 */
[----:B------:R-:W-:Y:S01]  /*5130*/  FADD.FTZ R153, -R163, R16 ;  /* 0x00000010a3997221 */ /* 0x000fe20000010100 */
[----:B------:R-:W-:Y:S01]  /*5140*/  FMUL.FTZ R157, R150, R157 ;  /* 0x0000009d969d7220 */ /* 0x000fe20000410000 */
[----:B------:R-:W-:Y:S01]  /*5150*/  FMUL.FTZ R148, R151, R148 ;  /* 0x0000009497947220 */ /* 0x000fe20000410000 */
[C---:B------:R-:W-:Y:S01]  /*5160*/  FADD.FTZ R151, -R164.reuse, R10 ;  /* 0x0000000aa4977221 */ /* 0x040fe20000010100 */
[----:B------:R-:W-:Y:S01]  /*5170*/  FADD.FTZ R150, -R164, R11 ;  /* 0x0000000ba4967221 */ /* 0x000fe20000010100 */
[----:B------:R-:W-:Y:S01]  /*5180*/  FADD.FTZ R168, -R163, R17 ;  /* 0x00000011a3a87221 */ /* 0x000fe20000010100 */
[----:B------:R-:W-:Y:S01]  /*5190*/  F2FP.BF16.F32.PACK_AB R152, R152, R99 ;  /* 0x000000639898723e */ /* 0x000fe200000010ff */
[----:B------:R-:W-:Y:S01]  /*51a0*/  FMUL.FTZ R151, R154, R151 ;  /* 0x000000979a977220 */ /* 0x000fe20000410000 */
[----:B------:R-:W-:Y:S01]  /*51b0*/  FMUL.FTZ R150, R155, R150 ;  /* 0x000000969b967220 */ /* 0x000fe20000410000 */
[----:B------:R-:W-:Y:S01]  /*51c0*/  FMUL.FTZ R153, R160, R153 ;  /* 0x00000099a0997220 */ /* 0x000fe20000410000 */
[----:B------:R-:W-:Y:S01]  /*51d0*/  FMUL.FTZ R168, R161, R168 ;  /* 0x000000a8a1a87220 */ /* 0x000fe20000410000 */
[C---:B------:R-:W-:Y:S01]  /*51e0*/  FADD.FTZ R99, -R164.reuse, R14 ;  /* 0x0000000ea4637221 */ /* 0x040fe20000010100 */
[C---:B------:R-:W-:Y:S01]  /*51f0*/  FADD.FTZ R154, -R164.reuse, R15 ;  /* 0x0000000fa49a7221 */ /* 0x040fe20000010100 */
[C---:B------:R-:W-:Y:S01]  /*5200*/  FADD.FTZ R155, -R164.reuse, R18 ;  /* 0x00000012a49b7221 */ /* 0x040fe20000010100 */
[----:B------:R-:W-:Y:S01]  /*5210*/  FADD.FTZ R164, -R164, R19 ;  /* 0x00000013a4a47221 */ /* 0x000fe20000010100 */
[----:B------:R-:W-:Y:S01]  /*5220*/  F2FP.BF16.F32.PACK_AB R153, R168, R153 ;  /* 0x00000099a899723e */ /* 0x000fe200000010ff */
[----:B------:R-:W-:Y:S01]  /*5230*/  FMUL.FTZ R99, R158, R99 ;  /* 0x000000639e637220 */ /* 0x000fe20000410000 */
[----:B------:R-:W-:Y:S01]  /*5240*/  F2FP.BF16.F32.PACK_AB R148, R148, R157 ;  /* 0x0000009d9494723e */ /* 0x000fe200000010ff */
[----:B------:R-:W-:Y:S01]  /*5250*/  FMUL.FTZ R154, R159, R154 ;  /* 0x0000009a9f9a7220 */ /* 0x000fe20000410000 */
[----:B------:R-:W-:Y:S01]  /*5260*/  FMUL.FTZ R155, R162, R155 ;  /* 0x0000009ba29b7220 */ /* 0x000fe20000410000 */
[----:B------:R-:W-:Y:S01]  /*5270*/  FMUL.FTZ R164, R165, R164 ;  /* 0x000000a4a5a47220 */ /* 0x000fe20000410000 */
[----:B------:R-:W-:Y:S06]  /*5280*/  @!P6 BRA `(.L_x_156) ;  /* 0x00000004002ce947 */ /* 0x000fec0003800000 */
[----:B------:R-:W1:Y:S01]  /*5290*/  LDC R5, c[0x0][0x240] ;  /* 0x00009000ff057b82 */ /* 0x000e620000000800 */
[----:B------:R-:W-:Y:S02]  /*52a0*/  ISETP.GE.AND P3, PT, R210, UR4, PT ;  /* 0x00000004d2007c0c */ /* 0x000fe4000bf66270 */
[----:B------:R-:W-:Y:S02]  /*52b0*/  ISETP.GE.AND P2, PT, R214, UR4, PT ;  /* 0x00000004d6007c0c */ /* 0x000fe4000bf46270 */
[----:B------:R-:W-:Y:S02]  /*52c0*/  ISETP.GE.AND P1, PT, R213, UR4, PT ;  /* 0x00000004d5007c0c */ /* 0x000fe4000bf26270 */
[----:B------:R-:W-:Y:S01]  /*52d0*/  LOP3.LUT R6, R238, 0x1, RZ, 0xc0, !PT ;  /* 0x00000001ee067812 */ /* 0x000fe200078ec0ff */
[----:B------:R-:W2:Y:S03]  /*52e0*/  LDC R4, c[0x0][0x244] ;  /* 0x00009100ff047b82 */ /* 0x000ea60000000800 */
[----:B------:R-:W-:Y:S01]  /*52f0*/  ISETP.NE.U32.AND P4, PT, R6, 0x1, PT ;  /* 0x000000010600780c */ /* 0x000fe20003f85070 */
[----:B------:R-:W-:Y:S02]  /*5300*/  IMAD.MOV.U32 R6, RZ, RZ, -0x6000 ;  /* 0xffffa000ff067424 */ /* 0x000fe400078e00ff */
[----:B-1----:R-:W-:Y:S05]  /*5310*/  IMAD.U32 R7, R5, -0x40, RZ ;  /* 0xffffffc005077824 */ /* 0x002fea00078e00ff */
[-C--:B------:R-:W-:Y:S02]  /*5320*/  LEA R10, P0, R7, R248.reuse, 0x1 ;  /* 0x000000f8070a7211 */ /* 0x080fe400078008ff */
[----:B------:R-:W-:Y:S02]  /*5330*/  LEA R9, P5, R5, R7, 0x5 ;  /* 0x0000000705097211 */ /* 0x000fe400078a28ff */
[-C--:B------:R-:W-:Y:S02]  /*5340*/  LEA.HI.X.SX32 R11, R7, R249.reuse, 0x1, P0 ;  /* 0x000000f9070b7211 */ /* 0x080fe400000f0eff */
[CC--:B------:R-:W-:Y:S02]  /*5350*/  @!P1 LEA R14, P0, R9.reuse, R248.reuse, 0x1 ;  /* 0x000000f8090e9211 */ /* 0x0c0fe400078008ff */
[----:B------:R-:W-:Y:S02]  /*5360*/  SHF.R.S32.HI R8, RZ, 0x1f, R7 ;  /* 0x0000001fff087819 */ /* 0x000fe40000011407 */
[----:B------:R-:W-:Y:S02]  /*5370*/  SEL R7, R6, 0x6000, !P4 ;  /* 0x0000600006077807 */ /* 0x000fe40006000000 */
[----:B------:R-:W-:Y:S02]  /*5380*/  @!P2 LEA R12, P4, R9, R248, 0x1 ;  /* 0x000000f8090ca211 */ /* 0x000fe400078808ff */
[----:B--2---:R-:W-:Y:S01]  /*5390*/  LEA.HI.X R248, R5, R8, R4, 0x5, P5 ;  /* 0x0000000805f87211 */ /* 0x004fe200028f2c04 */
[--C-:B------:R-:W-:Y:S01]  /*53a0*/  IMAD.IADD R237, R237, 0x1, R7.reuse ;  /* 0x00000001eded7824 */ /* 0x100fe200078e0207 */
[----:B------:R-:W-:Y:S01]  /*53b0*/  @!P3 LEA R8, P5, R5, R10, 0x6 ;  /* 0x0000000a0508b211 */ /* 0x000fe200078a30ff */
[--C-:B------:R-:W-:Y:S01]  /*53c0*/  IMAD.IADD R234, R234, 0x1, R7.reuse ;  /* 0x00000001eaea7824 */ /* 0x100fe200078e0207 */
[CCC-:B------:R-:W-:Y:S01]  /*53d0*/  @!P2 LEA.HI.X R13, R9.reuse, R249.reuse, R248.reuse, 0x1, P4 ;  /* 0x000000f9090da211 */ /* 0x1c0fe200020f0cf8 */
[----:B------:R-:W-:Y:S01]  /*53e0*/  IMAD.IADD R192, R192, 0x1, R7 ;  /* 0x00000001c0c07824 */ /* 0x000fe200078e0207 */
[----:B------:R1:W-:Y:S01]  /*53f0*/  @P3 STS [R237], RZ ;  /* 0x000000ffed003388 */ /* 0x0003e20000000800 */
[----:B------:R-:W-:Y:S01]  /*5400*/  @!P1 LEA.HI.X R15, R9, R249, R248, 0x1, P0 ;  /* 0x000000f9090f9211 */ /* 0x000fe200000f0cf8 */
[----:B------:R-:W-:Y:S01]  /*5410*/  IMAD.MOV.U32 R248, RZ, RZ, R10 ;  /* 0x000000fffff87224 */ /* 0x000fe200078e000a */
[----:B------:R-:W-:Y:S01]  /*5420*/  @!P3 LEA.HI.X R9, R5, R11, R4, 0x6, P5 ;  /* 0x0000000b0509b211 */ /* 0x000fe200028f3404 */
[----:B------:R1:W-:Y:S01]  /*5430*/  @P3 STS [R237+0x4], RZ ;  /* 0x000004ffed003388 */ /* 0x0003e20000000800 */
[----:B------:R-:W-:Y:S03]  /*5440*/  IMAD.MOV.U32 R249, RZ, RZ, R11 ;  /* 0x000000fffff97224 */ /* 0x000fe600078e000b */
        /* <DEDUP_REMOVED lines=46> */
[----:B------:R-:W0:Y:S02]  /*5730*/  LDGDEPBAR ;  /* 0x00000000000079af */ /* 0x000e240000000000 */
.L_x_156:
[----:B------:R-:W-:Y:S01]  /*5740*/  F2FP.BF16.F32.PACK_AB R151, R150, R151 ;  /* 0x000000979697723e */ /* 0x000fe200000010ff */
[----:B------:R-:W-:Y:S01]  /*5750*/  STS [R219+0x1e000], R166 ;  /* 0x01e000a6db007388 */ /* 0x000fe20000000800 */
[----:B------:R-:W-:Y:S01]  /*5760*/  F2FP.BF16.F32.PACK_AB R154, R154, R99 ;  /* 0x000000639a9a723e */ /* 0x000fe200000010ff */
[----:B------:R-:W-:Y:S01]  /*5770*/  IMAD R243, R223, UR6, RZ ;  /* 0x00000006dff37c24 */ /* 0x000fe2000f8e02ff */
[----:B------:R-:W-:Y:S01]  /*5780*/  F2FP.BF16.F32.PACK_AB R155, R164, R155 ;  /* 0x0000009ba49b723e */ /* 0x000fe200000010ff */
[----:B------:R-:W-:Y:S01]  /*5790*/  STS [R219+0x1e400], R148 ;  /* 0x01e40094db007388 */ /* 0x000fe20000000800 */
[----:B------:R-:W-:Y:S03]  /*57a0*/  LEA R201, R199, UR5, 0x1 ;  /* 0x00000005c7c97c11 */ /* 0x000fe6000f8e08ff */
[----:B------:R-:W-:Y:S04]  /*57b0*/  STS [R222+0x1e000], R149 ;  /* 0x01e00095de007388 */ /* 0x000fe80000000800 */
[----:B------:R-:W-:Y:S04]  /*57c0*/  STS [R222+0x1e400], R151 ;  /* 0x01e40097de007388 */ /* 0x000fe80000000800 */
[----:B------:R-:W-:Y:S04]  /*57d0*/  STS [R221+0x1e000], R152 ;  /* 0x01e00098dd007388 */ /* 0x000fe80000000800 */
[----:B------:R-:W-:Y:S04]  /*57e0*/  STS [R221+0x1e400], R154 ;  /* 0x01e4009add007388 */ /* 0x000fe80000000800 */
[----:B------:R-:W-:Y:S04]  /*57f0*/  STS [R228+0x1e000], R153 ;  /* 0x01e00099e4007388 */ /* 0x000fe80000000800 */
[----:B------:R-:W-:Y:S01]  /*5800*/  STS [R228+0x1e400], R155 ;  /* 0x01e4009be4007388 */ /* 0x000fe20000000800 */
[----:B------:R-:W-:Y:S06]  /*5810*/  BAR.SYNC.DEFER_BLOCKING 0x0 ;  /* 0x0000000000007b1d */ /* 0x000fec0000010000 */
[----:B------:R-:W-:Y:S04]  /*5820*/  LDSM.16.MT88.4 R4, [R194+0x20000] ;  /* 0x02000000c204783b */ /* 0x000fe80000004200 */
[----:B-1----:R-:W1:Y:S04]  /*5830*/  LDSM.16.MT88.4 R8, [R201+0xc000] ;  /* 0x00c00000c908783b */ /* 0x002e680000004200 */
[----:B------:R-:W2:Y:S04]  /*5840*/  LDSM.16.MT88.4 R12, [R0+0x20000] ;  /* 0x02000000000c783b */ /* 0x000ea80000004200 */
[----:B------:R-:W3:Y:S04]  /*5850*/  LDSM.16.MT88.4 R16, [R201+0xe000] ;  /* 0x00e00000c910783b */ /* 0x000ee80000004200 */
[----:B------:R-:W4:Y:S04]  /*5860*/  LDSM.16.MT88.4 R68, [R201+0x10000] ;  /* 0x01000000c944783b */ /* 0x000f280000004200 */
[----:B------:R-:W-:Y:S04]  /*5870*/  LDSM.16.MT88.4 R72, [R194+0x20800] ;  /* 0x02080000c248783b */ /* 0x000fe80000004200 */
[----:B------:R-:W5:Y:S04]  /*5880*/  LDSM.16.MT88.4 R76, [R201+0xc800] ;  /* 0x00c80000c94c783b */ /* 0x000f680000004200 */
[----:B------:R-:W5:Y:S04]  /*5890*/  LDSM.16.MT88.4 R80, [R0+0x20800] ;  /* 0x020800000050783b */ /* 0x000f680000004200 */
[----:B------:R-:W5:Y:S04]  /*58a0*/  LDSM.16.MT88.4 R84, [R201+0xe800] ;  /* 0x00e80000c954783b */ /* 0x000f680000004200 */
[----:B------:R-:W5:Y:S01]  /*58b0*/  LDSM.16.MT88.4 R88, [R201+0x10800] ;  /* 0x01080000c958783b */ /* 0x000f620000004200 */
[-C--:B-1----:R-:W-:Y:S06]  /*58c0*/  HMMA.16816.F32.BF16 R20, R4, R8.reuse, R20 ;  /* 0x000000080414723c */ /* 0x082fec0000041814 */
[C---:B--2---:R-:W-:Y:S06]  /*58d0*/  HMMA.16816.F32.BF16 R24, R12.reuse, R8, R24 ;  /* 0x000000080c18723c */ /* 0x044fec0000041818 */
[-C--:B------:R-:W-:Y:S06]  /*58e0*/  HMMA.16816.F32.BF16 R28, R12, R10.reuse, R28 ;  /* 0x0000000a0c1c723c */ /* 0x080fec000004181c */
[C---:B------:R-:W-:Y:S01]  /*58f0*/  HMMA.16816.F32.BF16 R32, R4.reuse, R10, R32 ;  /* 0x0000000a0420723c */ /* 0x040fe20000041820 */
[----:B------:R-:W-:Y:S05]  /*5900*/  LDSM.16.MT88.4 R8, [R201+0xd000] ;  /* 0x00d00000c908783b */ /* 0x000fea0000004200 */
        /* <DEDUP_REMOVED lines=10> */
[----:B------:R-:W1:Y:S04]  /*59b0*/  LDSM.16.MT88.4 R4, [R194+0x21000] ;  /* 0x02100000c204783b */ /* 0x000e680000004200 */
[----:B------:R-:W2:Y:S01]  /*59c0*/  LDSM.16.MT88.4 R68, [R201+0x11000] ;  /* 0x01100000c944783b */ /* 0x000ea20000004200 */
[-C--:B-----5:R-:W-:Y:S06]  /*59d0*/  HMMA.16816.F32.BF16 R20, R72, R76.reuse, R20 ;  /* 0x0000004c4814723c */ /* 0x0a0fec0000041814 */
        /* <DEDUP_REMOVED lines=12> */
[----:B------:R-:W3:Y:S05]  /*5aa0*/  LDSM.16.MT88.4 R80, [R201+0xd800] ;  /* 0x00d80000c950783b */ /* 0x000eea0000004200 */
[----:B------:R-:W-:Y:S01]  /*5ab0*/  HMMA.16816.F32.BF16 R64, R72, R90, R64 ;  /* 0x0000005a4840723c */ /* 0x000fe20000041840 */
[----:B------:R-:W4:Y:S04]  /*5ac0*/  LDSM.16.MT88.4 R72, [R201+0xf800] ;  /* 0x00f80000c948783b */ /* 0x000f280000004200 */
[----:B------:R-:W5:Y:S01]  /*5ad0*/  LDSM.16.MT88.4 R88, [R201+0x11800] ;  /* 0x01180000c958783b */ /* 0x000f620000004200 */
[-C--:B-1----:R-:W-:Y:S01]  /*5ae0*/  HMMA.16816.F32.BF16 R20, R4, R8.reuse, R20 ;  /* 0x000000080414723c */ /* 0x082fe20000041814 */
[----:B------:R-:W-:Y:S05]  /*5af0*/  BAR.SYNC.DEFER_BLOCKING 0x0 ;  /* 0x0000000000007b1d */ /* 0x000fea0000010000 */
[C---:B------:R-:W-:Y:S06]  /*5b00*/  HMMA.16816.F32.BF16 R24, R12.reuse, R8, R24 ;  /* 0x000000080c18723c */ /* 0x040fec0000041818 */
[-C--:B------:R-:W-:Y:S06]  /*5b10*/  HMMA.16816.F32.BF16 R28, R12, R10.reuse, R28 ;  /* 0x0000000a0c1c723c */ /* 0x080fec000004181c */
[C---:B------:R-:W-:Y:S06]  /*5b20*/  HMMA.16816.F32.BF16 R32, R4.reuse, R10, R32 ;  /* 0x0000000a0420723c */ /* 0x040fec0000041820 */
[-C--:B------:R-:W-:Y:S06]  /*5b30*/  HMMA.16816.F32.BF16 R36, R4, R16.reuse, R36 ;  /* 0x000000100424723c */ /* 0x080fec0000041824 */
[C---:B------:R-:W-:Y:S06]  /*5b40*/  HMMA.16816.F32.BF16 R40, R12.reuse, R16, R40 ;  /* 0x000000100c28723c */ /* 0x040fec0000041828 */
[-C--:B------:R-:W-:Y:S06]  /*5b50*/  HMMA.16816.F32.BF16 R44, R12, R18.reuse, R44 ;  /* 0x000000120c2c723c */ /* 0x080fec000004182c */
[C---:B------:R-:W-:Y:S06]  /*5b60*/  HMMA.16816.F32.BF16 R48, R4.reuse, R18, R48 ;  /* 0x000000120430723c */ /* 0x040fec0000041830 */
[-C--:B--2---:R-:W-:Y:S06]  /*5b70*/  HMMA.16816.F32.BF16 R52, R4, R68.reuse, R52 ;  /* 0x000000440434723c */ /* 0x084fec0000041834 */
[C---:B------:R-:W-:Y:S06]  /*5b80*/  HMMA.16816.F32.BF16 R56, R12.reuse, R68, R56 ;  /* 0x000000440c38723c */ /* 0x040fec0000041838 */
[-C--:B------:R-:W-:Y:S06]  /*5b90*/  HMMA.16816.F32.BF16 R60, R12, R70.reuse, R60 ;  /* 0x000000460c3c723c */ /* 0x080fec000004183c */
[----:B------:R-:W-:Y:S06]  /*5ba0*/  HMMA.16816.F32.BF16 R64, R4, R70, R64 ;  /* 0x000000460440723c */ /* 0x000fec0000041840 */
[-C--:B---3--:R-:W-:Y:S05]  /*5bb0*/  HMMA.16816.F32.BF16 R20, R76, R80.reuse, R20 ;  /* 0x000000504c14723c */ /* 0x088fea0000041814 */
[----:B------:R-:W-:Y:S01]  /*5bc0*/  IMAD.U32 R5, R243, -0x40, RZ ;  /* 0xffffffc0f3057824 */ /* 0x000fe200078e00ff */
[C---:B------:R-:W-:Y:S05]  /*5bd0*/  HMMA.16816.F32.BF16 R24, R84.reuse, R80, R24 ;  /* 0x000000505418723c */ /* 0x040fea0000041818 */
[C---:B------:R-:W-:Y:S01]  /*5be0*/  LEA R244, P0, R5.reuse, R244, 0x2 ;  /* 0x000000f405f47211 */ /* 0x040fe200078010ff */
[-C--:B------:R-:W-:Y:S05]  /*5bf0*/  HMMA.16816.F32.BF16 R28, R84, R82.reuse, R28 ;  /* 0x00000052541c723c */ /* 0x080fea000004181c */
[----:B------:R-:W-:Y:S01]  /*5c00*/  LEA.HI.X.SX32 R245, R5, R245, 0x2, P0 ;  /* 0x000000f505f57211 */ /* 0x000fe200000f16ff */
[C---:B------:R-:W-:Y:S06]  /*5c10*/  HMMA.16816.F32.BF16 R32, R76.reuse, R82, R32 ;  /* 0x000000524c20723c */ /* 0x040fec0000041820 */
[-C--:B----4-:R-:W-:Y:S06]  /*5c20*/  HMMA.16816.F32.BF16 R36, R76, R72.reuse, R36 ;  /* 0x000000484c24723c */ /* 0x090fec0000041824 */
[C---:B------:R-:W-:Y:S06]  /*5c30*/  HMMA.16816.F32.BF16 R40, R84.reuse, R72, R40 ;  /* 0x000000485428723c */ /* 0x040fec0000041828 */
[-C--:B------:R-:W-:Y:S06]  /*5c40*/  HMMA.16816.F32.BF16 R44, R84, R74.reuse, R44 ;  /* 0x0000004a542c723c */ /* 0x080fec000004182c */
[C---:B------:R-:W-:Y:S06]  /*5c50*/  HMMA.16816.F32.BF16 R48, R76.reuse, R74, R48 ;  /* 0x0000004a4c30723c */ /* 0x040fec0000041830 */
[-C--:B-----5:R-:W-:Y:S06]  /*5c60*/  HMMA.16816.F32.BF16 R52, R76, R88.reuse, R52 ;  /* 0x000000584c34723c */ /* 0x0a0fec0000041834 */
[C---:B------:R-:W-:Y:S06]  /*5c70*/  HMMA.16816.F32.BF16 R56, R84.reuse, R88, R56 ;  /* 0x000000585438723c */ /* 0x040fec0000041838 */
[-C--:B------:R-:W-:Y:S06]  /*5c80*/  HMMA.16816.F32.BF16 R60, R84, R90.reuse, R60 ;  /* 0x0000005a543c723c */ /* 0x080fec000004183c */
[----:B------:R-:W-:Y:S01]  /*5c90*/  HMMA.16816.F32.BF16 R64, R76, R90, R64 ;  /* 0x0000005a4c40723c */ /* 0x000fe20000041840 */
[----:B------:R-:W-:Y:S11]  /*5ca0*/  @!UPT UIADD3 URZ, URZ, URZ, URZ ;  /* 0x0000003f3f3ff290 */ /* 0x000ff6000fffe03f */
[----:B------:R-:W-:Y:S01]  /*5cb0*/  @!UPT UIADD3 URZ, URZ, URZ, URZ ;  /* 0x0000003f3f3ff290 */ /* 0x000fe2000fffe03f */
[----:B------:R-:W-:Y:S11]  /*5cc0*/  @!P6 BRA `(.L_x_157) ;  /* 0x0000000000c8e947 */ /* 0x000ff60003800000 */
[----:B------:R-:W1:Y:S01]  /*5cd0*/  LDC R5, c[0x0][0x420] ;  /* 0x00010800ff057b82 */ /* 0x000e620000000800 */
[----:B------:R-:W-:Y:S02]  /*5ce0*/  ISETP.GE.AND P3, PT, R210, UR4, PT ;  /* 0x00000004d2007c0c */ /* 0x000fe4000bf66270 */
[----:B------:R-:W-:Y:S02]  /*5cf0*/  ISETP.GE.AND P2, PT, R214, UR4, PT ;  /* 0x00000004d6007c0c */ /* 0x000fe4000bf46270 */
[----:B------:R-:W-:Y:S03]  /*5d00*/  ISETP.GE.AND P1, PT, R213, UR4, PT ;  /* 0x00000004d5007c0c */ /* 0x000fe6000bf26270 */
[----:B------:R-:W2:Y:S06]  /*5d10*/  LDC R4, c[0x0][0x424] ;  /* 0x00010900ff047b82 */ /* 0x000eac0000000800 */
[----:B------:R3:W-:Y:S01]  /*5d20*/  @P3 STS.128 [R217+0xc000], RZ ;  /* 0x00c000ffd9003388 */ /* 0x0007e20000000c00 */
[----:B-1----:R-:W-:Y:S05]  /*5d30*/  IMAD.U32 R7, R5, -0x40, RZ ;  /* 0xffffffc005077824 */ /* 0x002fea00078e00ff */
[-C--:B------:R-:W-:Y:S02]  /*5d40*/  LEA R10, P0, R7, R246.reuse, 0x1 ;  /* 0x000000f6070a7211 */ /* 0x080fe400078008ff */
[----:B------:R-:W-:Y:S02]  /*5d50*/  LEA R9, P5, R5, R7, 0x5 ;  /* 0x0000000705097211 */ /* 0x000fe400078a28ff */
[-C--:B------:R-:W-:Y:S02]  /*5d60*/  LEA.HI.X.SX32 R11, R7, R247.reuse, 0x1, P0 ;  /* 0x000000f7070b7211 */ /* 0x080fe400000f0eff */
[CC--:B------:R-:W-:Y:S02]  /*5d70*/  @!P2 LEA R12, P4, R9.reuse, R246.reuse, 0x1 ;  /* 0x000000f6090ca211 */ /* 0x0c0fe400078808ff */
[----:B------:R-:W-:Y:S01]  /*5d80*/  @!P1 LEA R8, P0, R9, R246, 0x1 ;  /* 0x000000f609089211 */ /* 0x000fe200078008ff */
[----:B------:R-:W-:Y:S01]  /*5d90*/  @!PT LDS RZ, [RZ] ;  /* 0x00000000fffff984 */ /* 0x000fe20000000800 */
[----:B------:R-:W-:Y:S01]  /*5da0*/  @!PT LDS RZ, [RZ] ;  /* 0x00000000fffff984 */ /* 0x000fe20000000800 */
[----:B------:R-:W-:Y:S01]  /*5db0*/  @!PT LDS RZ, [RZ] ;  /* 0x00000000fffff984 */ /* 0x000fe20000000800 */
[----:B------:R3:W-:Y:S01]  /*5dc0*/  @!P3 LDGSTS.E.BYPASS.LTC128B.128 [R217+0xc000], desc[UR14][R10.64] ;  /* 0x0c0000000ad9bfae */ /* 0x0007e2000b901d4e */
[----:B------:R-:W-:Y:S03]  /*5dd0*/  SHF.R.S32.HI R6, RZ, 0x1f, R7 ;  /* 0x0000001fff067819 */ /* 0x000fe60000011407 */
[----:B------:R3:W-:Y:S01]  /*5de0*/  @P2 STS.128 [R217+0xe000], RZ ;  /* 0x00e000ffd9002388 */ /* 0x0007e20000000c00 */
[C---:B--2---:R-:W-:Y:S02]  /*5df0*/  LEA.HI.X R246, R5.reuse, R6, R4, 0x5, P5 ;  /* 0x0000000605f67211 */ /* 0x044fe400028f2c04 */
[----:B------:R-:W-:Y:S01]  /*5e00*/  @!P3 LEA R6, P5, R5, R10, 0x6 ;  /* 0x0000000a0506b211 */ /* 0x000fe200078a30ff */
[----:B------:R-:W-:Y:S01]  /*5e10*/  @!PT LDS RZ, [RZ] ;  /* 0x00000000fffff984 */ /* 0x000fe20000000800 */
[----:B------:R-:W-:Y:S01]  /*5e20*/  @!PT LDS RZ, [RZ] ;  /* 0x00000000fffff984 */ /* 0x000fe20000000800 */
[----:B------:R-:W-:Y:S01]  /*5e30*/  @!PT LDS RZ, [RZ] ;  /* 0x00000000fffff984 */ /* 0x000fe20000000800 */
[----:B------:R3:W-:Y:S01]  /*5e40*/  @!P2 LDGSTS.E.BYPASS.LTC128B.128 [R217+0xe000], desc[UR14][R10.64+0x80] ;  /* 0x0e0000800ad9afae */ /* 0x0007e2000b901d4e */
[----:B------:R-:W-:Y:S02]  /*5e50*/  @!P2 LEA.HI.X R13, R9, R247, R246, 0x1, P4 ;  /* 0x000000f7090da211 */ /* 0x000fe400020f0cf6 */
[----:B------:R-:W-:Y:S01]  /*5e60*/  @!P3 LEA.HI.X R7, R5, R11, R4, 0x6, P5 ;  /* 0x0000000b0507b211 */ /* 0x000fe200028f3404 */
[----:B------:R3:W-:Y:S01]  /*5e70*/  @P1 STS.128 [R217+0x10000], RZ ;  /* 0x010000ffd9001388 */ /* 0x0007e20000000c00 */
[----:B------:R-:W-:Y:S01]  /*5e80*/  @!P1 LEA.HI.X R9, R9, R247, R246, 0x1, P0 ;  /* 0x000000f709099211 */ /* 0x000fe200000f0cf6 */
[----:B------:R-:W-:Y:S02]  /*5e90*/  IMAD.MOV.U32 R246, RZ, RZ, R10 ;  /* 0x000000fffff67224 */ /* 0x000fe400078e000a */
[----:B------:R-:W-:Y:S01]  /*5ea0*/  @!PT LDS RZ, [RZ] ;  /* 0x00000000fffff984 */ /* 0x000fe20000000800 */
[----:B------:R-:W-:Y:S01]  /*5eb0*/  @!PT LDS RZ, [RZ] ;  /* 0x00000000fffff984 */ /* 0x000fe20000000800 */
[----:B------:R-:W-:Y:S01]  /*5ec0*/  @!PT LDS RZ, [RZ] ;  /* 0x00000000fffff984 */ /* 0x000fe20000000800 */
[----:B------:R3:W-:Y:S01]  /*5ed0*/  @!P1 LDGSTS.E.BYPASS.LTC128B.128 [R217+0x10000], desc[UR14][R10.64+0x100] ;  /* 0x100001000ad99fae */ /* 0x0007e2000b901d4e */
[----:B------:R-:W-:Y:S03]  /*5ee0*/  IMAD.MOV.U32 R247, RZ, RZ, R11 ;  /* 0x000000fffff77224 */ /* 0x000fe600078e000b */
        /* <DEDUP_REMOVED lines=15> */
[----:B------:R-:W0:Y:S02]  /*5fe0*/  LDGDEPBAR ;  /* 0x00000000000079af */ /* 0x000e240000000000 */
.L_x_157:
[----:B------:R-:W-:Y:S04]  /*5ff0*/  LDSM.16.M88.4 R148, [R193] ;  /* 0x00000000c194783b */ /* 0x000fe80000000200 */
[----:B------:R-:W3:Y:S04]  /*6000*/  LDSM.16.MT88.4 R16, [R201+0x12000] ;  /* 0x01200000c910783b */ /* 0x000ee80000004200 */
[----:B------:R-:W1:Y:S04]  /*6010*/  LDSM.16.M88.4 R92, [R193+0x1000] ;  /* 0x00100000c15c783b */ /* 0x000e680000000200 */
[----:B------:R-:W2:Y:S04]  /*6020*/  LDSM.16.MT88.4 R80, [R201+0x14000] ;  /* 0x01400000c950783b */ /* 0x000ea80000004200 */
[----:B------:R-:W4:Y:S04]  /*6030*/  LDSM.16.MT88.4 R96, [R201+0x16000] ;  /* 0x01600000c960783b */ /* 0x000f280000004200 */
[----:B------:R-:W-:Y:S04]  /*6040*/  LDSM.16.M88.4 R152, [R188] ;  /* 0x00000000bc98783b */ /* 0x000fe80000000200 */
[----:B------:R-:W4:Y:S04]  /*6050*/  LDSM.16.MT88.4 R156, [R201+0x12800] ;  /* 0x01280000c99c783b */ /* 0x000f280000004200 */
[----:B------:R-:W4:Y:S04]  /*6060*/  LDSM.16.M88.4 R160, [R188+0x1000] ;  /* 0x00100000bca0783b */ /* 0x000f280000000200 */
[----:B------:R-:W4:Y:S04]  /*6070*/  LDSM.16.MT88.4 R164, [R201+0x14800] ;  /* 0x01480000c9a4783b */ /* 0x000f280000004200 */
[----:B------:R-:W4:Y:S04]  /*6080*/  LDSM.16.MT88.4 R168, [R201+0x16800] ;  /* 0x01680000c9a8783b */ /* 0x000f280000004200 */
[----:B------:R-:W-:Y:S01]  /*6090*/  LDSM.16.MT88.4 R172, [R201+0x13000] ;  /* 0x01300000c9ac783b */ /* 0x000fe20000004200 */
[-C--:B---3--:R-:W-:Y:S03]  /*60a0*/  HMMA.16816.F32.BF16 R4, R148, R16.reuse, RZ ;  /* 0x000000109404723c */ /* 0x088fe600000418ff */
[----:B------:R-:W-:Y:S04]  /*60b0*/  LDSM.16.M88.4 R176, [R2+0x1000] ;  /* 0x0010000002b0783b */ /* 0x000fe80000000200 */
[----:B------:R-:W-:Y:S01]  /*60c0*/  LDSM.16.MT88.4 R180, [R201+0x15000] ;  /* 0x01500000c9b4783b */ /* 0x000fe20000004200 */
[C---:B-1----:R-:W-:Y:S03]  /*60d0*/  HMMA.16816.F32.BF16 R8, R92.reuse, R16, RZ ;  /* 0x000000105c08723c */ /* 0x042fe600000418ff */
[----:B------:R-:W-:Y:S03]  /*60e0*/  LDSM.16.MT88.4 R184, [R201+0x17000] ;  /* 0x01700000c9b8783b */ /* 0x000fe60000004200 */
[-C--:B------:R-:W-:Y:S06]  /*60f0*/  HMMA.16816.F32.BF16 R12, R92, R18.reuse, RZ ;  /* 0x000000125c0c723c */ /* 0x080fec00000418ff */
[C---:B------:R-:W-:Y:S06]  /*6100*/  HMMA.16816.F32.BF16 R16, R148.reuse, R18, RZ ;  /* 0x000000129410723c */ /* 0x040fec00000418ff */
[-C--:B--2---:R-:W-:Y:S06]  /*6110*/  HMMA.16816.F32.BF16 R68, R148, R80.reuse, RZ ;  /* 0x000000509444723c */ /* 0x084fec00000418ff */
[C---:B------:R-:W-:Y:S06]  /*6120*/  HMMA.16816.F32.BF16 R72, R92.reuse, R80, RZ ;  /* 0x000000505c48723c */ /* 0x040fec00000418ff */
[-C--:B------:R-:W-:Y:S06]  /*6130*/  HMMA.16816.F32.BF16 R76, R92, R82.reuse, RZ ;  /* 0x000000525c4c723c */ /* 0x080fec00000418ff */
[C---:B------:R-:W-:Y:S06]  /*6140*/  HMMA.16816.F32.BF16 R80, R148.reuse, R82, RZ ;  /* 0x000000529450723c */ /* 0x040fec00000418ff */
[-C--:B----4-:R-:W-:Y:S06]  /*6150*/  HMMA.16816.F32.BF16 R84, R148, R96.reuse, RZ ;  /* 0x000000609454723c */ /* 0x090fec00000418ff */
[C---:B------:R-:W-:Y:S06]  /*6160*/  HMMA.16816.F32.BF16 R88, R92.reuse, R96, RZ ;  /* 0x000000605c58723c */ /* 0x040fec00000418ff */
[-C--:B------:R-:W-:Y:S06]  /*6170*/  HMMA.16816.F32.BF16 R92, R92, R98.reuse, RZ ;  /* 0x000000625c5c723c */ /* 0x080fec00000418ff */
[----:B------:R-:W-:Y:S01]  /*6180*/  HMMA.16816.F32.BF16 R96, R148, R98, RZ ;  /* 0x000000629460723c */ /* 0x000fe200000418ff */
[----:B------:R-:W1:Y:S05]  /*6190*/  LDSM.16.M88.4 R148, [R2] ;  /* 0x000000000294783b */ /* 0x000e6a0000000200 */
[-C--:B------:R-:W-:Y:S06]  /*61a0*/  HMMA.16816.F32.BF16 R4, R152, R156.reuse, R4 ;  /* 0x0000009c9804723c */ /* 0x080fec0000041804 */
[C---:B------:R-:W-:Y:S06]  /*61b0*/  HMMA.16816.F32.BF16 R8, R160.reuse, R156, R8 ;  /* 0x0000009ca008723c */ /* 0x040fec0000041808 */
[-C--:B------:R-:W-:Y:S06]  /*61c0*/  HMMA.16816.F32.BF16 R12, R160, R158.reuse, R12 ;  /* 0x0000009ea00c723c */ /* 0x080fec000004180c */
[C---:B------:R-:W-:Y:S01]  /*61d0*/  HMMA.16816.F32.BF16 R16, R152.reuse, R158, R16 ;  /* 0x0000009e9810723c */ /* 0x040fe20000041810 */
[----:B------:R-:W-:Y:S05]  /*61e0*/  LDSM.16.M88.4 R156, [R3] ;  /* 0x00000000039c783b */ /* 0x000fea0000000200 */
[-C--:B------:R-:W-:Y:S06]  /*61f0*/  HMMA.16816.F32.BF16 R68, R152, R164.reuse, R68 ;  /* 0x000000a49844723c */ /* 0x080fec0000041844 */
[C---:B------:R-:W-:Y:S06]  /*6200*/  HMMA.16816.F32.BF16 R72, R160.reuse, R164, R72 ;  /* 0x000000a4a048723c */ /* 0x040fec0000041848 */
[-C--:B------:R-:W-:Y:S06]  /*6210*/  HMMA.16816.F32.BF16 R76, R160, R166.reuse, R76 ;  /* 0x000000a6a04c723c */ /* 0x080fec000004184c */
[C---:B------:R-:W-:Y:S01]  /*6220*/  HMMA.16816.F32.BF16 R80, R152.reuse, R166, R80 ;  /* 0x000000a69850723c */ /* 0x040fe20000041850 */
[----:B------:R-:W-:Y:S05]  /*6230*/  LDSM.16.M88.4 R164, [R3+0x1000] ;  /* 0x0010000003a4783b */ /* 0x000fea0000000200 */
[-C--:B------:R-:W-:Y:S06]  /*6240*/  HMMA.16816.F32.BF16 R84, R152, R168.reuse, R84 ;  /* 0x000000a89854723c */ /* 0x080fec0000041854 */
[C---:B------:R-:W-:Y:S06]  /*6250*/  HMMA.16816.F32.BF16 R88, R160.reuse, R168, R88 ;  /* 0x000000a8a058723c */ /* 0x040fec0000041858 */
[-C--:B------:R-:W-:Y:S01]  /*6260*/  HMMA.16816.F32.BF16 R92, R160, R170.reuse, R92 ;  /* 0x000000aaa05c723c */ /* 0x080fe2000004185c */
[----:B------:R-:W2:Y:S05]  /*6270*/  LDSM.16.MT88.4 R160, [R201+0x13800] ;  /* 0x01380000c9a0783b */ /* 0x000eaa0000004200 */
[----:B------:R-:W-:Y:S01]  /*6280*/  HMMA.16816.F32.BF16 R96, R152, R170, R96 ;  /* 0x000000aa9860723c */ /* 0x000fe20000041860 */
[----:B------:R-:W3:Y:S04]  /*6290*/  LDSM.16.MT88.4 R152, [R201+0x15800] ;  /* 0x01580000c998783b */ /* 0x000ee80000004200 */
[----:B------:R-:W4:Y:S01]  /*62a0*/  LDSM.16.MT88.4 R168, [R201+0x17800] ;  /* 0x01780000c9a8783b */ /* 0x000f220000004200 */
[-C--:B-1----:R-:W-:Y:S06]  /*62b0*/  HMMA.16816.F32.BF16 R4, R148, R172.reuse, R4 ;  /* 0x000000ac9404723c */ /* 0x082fec0000041804 */
[C---:B------:R-:W-:Y:S06]  /*62c0*/  HMMA.16816.F32.BF16 R8, R176.reuse, R172, R8 ;  /* 0x000000acb008723c */ /* 0x040fec0000041808 */
[-C--:B------:R-:W-:Y:S06]  /*62d0*/  HMMA.16816.F32.BF16 R12, R176, R174.reuse, R12 ;  /* 0x000000aeb00c723c */ /* 0x080fec000004180c */
        /* <DEDUP_REMOVED lines=8> */
[----:B------:R-:W-:Y:S06]  /*6360*/  HMMA.16816.F32.BF16 R96, R148, R186, R96 ;  /* 0x000000ba9460723c */ /* 0x000fec0000041860 */
[-C--:B--2---:R-:W-:Y:S06]  /*6370*/  HMMA.16816.F32.BF16 R4, R156, R160.reuse, R4 ;  /* 0x000000a09c04723c */ /* 0x084fec0000041804 */
[C---:B------:R-:W-:Y:S06]  /*6380*/  HMMA.16816.F32.BF16 R8, R164.reuse, R160, R8 ;  /* 0x000000a0a408723c */ /* 0x040fec0000041808 */
[-C--:B------:R-:W-:Y:S05]  /*6390*/  HMMA.16816.F32.BF16 R12, R164, R162.reuse, R12 ;  /* 0x000000a2a40c723c */ /* 0x080fea000004180c */
[C---:B------:R-:W-:Y:S01]  /*63a0*/  IMAD.SHL.U32 R161, R243.reuse, 0x10, RZ ;  /* 0x00000010f3a17824 */ /* 0x040fe200078e00ff */
[C---:B------:R-:W-:Y:S06]  /*63b0*/  HMMA.16816.F32.BF16 R16, R156.reuse, R162, R16 ;  /* 0x000000a29c10723c */ /* 0x040fec0000041810 */
[-C--:B---3--:R-:W-:Y:S06]  /*63c0*/  HMMA.16816.F32.BF16 R68, R156, R152.reuse, R68 ;  /* 0x000000989c44723c */ /* 0x088fec0000041844 */
[C---:B------:R-:W-:Y:S06]  /*63d0*/  HMMA.16816.F32.BF16 R72, R164.reuse, R152, R72 ;  /* 0x00000098a448723c */ /* 0x040fec0000041848 */
[-C--:B------:R-:W-:Y:S05]  /*63e0*/  HMMA.16816.F32.BF16 R76, R164, R154.reuse, R76 ;  /* 0x0000009aa44c723c */ /* 0x080fea000004184c */
[----:B------:R-:W-:Y:S01]  /*63f0*/  IMAD.SHL.U32 R153, R243, 0x8, RZ ;  /* 0x00000008f3997824 */ /* 0x000fe200078e00ff */
[C---:B------:R-:W-:Y:S06]  /*6400*/  HMMA.16816.F32.BF16 R80, R156.reuse, R154, R80 ;  /* 0x0000009a9c50723c */ /* 0x040fec0000041850 */
[-C--:B----4-:R-:W-:Y:S05]  /*6410*/  HMMA.16816.F32.BF16 R84, R156, R168.reuse, R84 ;  /* 0x000000a89c54723c */ /* 0x090fea0000041854 */
[----:B------:R-:W-:Y:S01]  /*6420*/  @P6 IADD3 R154, P0, R233, R232, RZ ;  /* 0x000000e8e99a6210 */ /* 0x000fe20007f1e0ff */
[C---:B------:R-:W-:Y:S05]  /*6430*/  HMMA.16816.F32.BF16 R88, R164.reuse, R168, R88 ;  /* 0x000000a8a458723c */ /* 0x040fea0000041858 */
[----:B------:R-:W-:Y:S01]  /*6440*/  @P6 IMAD.X R155, R216, 0x1, R231, P0 ;  /* 0x00000001d89b6824 */ /* 0x000fe200000e06e7 */
[-C--:B------:R-:W-:Y:S04]  /*6450*/  HMMA.16816.F32.BF16 R92, R164, R170.reuse, R92 ;  /* 0x000000aaa45c723c */ /* 0x080fe8000004185c */
[----:B------:R-:W5:Y:S01]  /*6460*/  @P6 LDG.E R235, desc[UR14][R154.64+-0x100] ;  /* 0xffff000e9aeb6981 */ /* 0x000f62000c1e1900 */
[-C--:B------:R-:W-:Y:S01]  /*6470*/  LEA R162, P0, R153, R244.reuse, 0x2 ;  /* 0x000000f499a27211 */ /* 0x080fe200078010ff */
[----:B------:R-:W-:Y:S02]  /*6480*/  HMMA.16816.F32.BF16 R96, R156, R170, R96 ;  /* 0x000000aa9c60723c */ /* 0x000fe40000041860 */
[----:B------:R1:W5:Y:S03]  /*6490*/  @P6 LDG.E R236, desc[UR14][R154.64+-0xe0] ;  /* 0xffff200e9aec6981 */ /* 0x000366000c1e1900 */
[-C--:B------:R-:W-:Y:S01]  /*64a0*/  LEA R166, P1, R161, R244.reuse, 0x2 ;  /* 0x000000f4a1a67211 */ /* 0x080fe200078210ff */
[----:B------:R-:W-:Y:S01]  /*64b0*/  REDG.E.ADD.F32.FTZ.RN.STRONG.GPU desc[UR14][R244.64], R4 ;  /* 0x00000004f40079a6 */ /* 0x000fe2000c10f38e */
[----:B------:R-:W-:Y:S01]  /*64c0*/  IMAD R157, R243, 0x18, RZ ;  /* 0x00000018f39d7824 */ /* 0x000fe200078e02ff */
[-C--:B------:R-:W-:Y:S03]  /*64d0*/  LEA.HI.X.SX32 R163, R153, R245.reuse, 0x2, P0 ;  /* 0x000000f599a37211 */ /* 0x080fe600000f16ff */
[-C--:B------:R-:W-:Y:S01]  /*64e0*/  LEA.HI.X.SX32 R167, R161, R245.reuse, 0x2, P1 ;  /* 0x000000f5a1a77211 */ /* 0x080fe200008f16ff */
[----:B------:R-:W-:Y:S01]  /*64f0*/  IMAD.SHL.U32 R159, R243, 0x20, RZ ;  /* 0x00000020f39f7824 */ /* 0x000fe200078e00ff */
[CC--:B------:R-:W-:Y:S01]  /*6500*/  LEA R164, P0, R157.reuse, R244.reuse, 0x2 ;  /* 0x000000f49da47211 */ /* 0x0c0fe200078010ff */
[----:B------:R2:W-:Y:S03]  /*6510*/  REDG.E.ADD.F32.FTZ.RN.STRONG.GPU desc[UR14][R162.64], R5 ;  /* 0x00000005a20079a6 */ /* 0x0005e6000c10f38e */
[-C--:B------:R-:W-:Y:S01]  /*6520*/  LEA.HI.X.SX32 R165, R157, R245.reuse, 0x2, P0 ;  /* 0x000000f59da57211 */ /* 0x080fe200000f16ff */
[----:B------:R-:W-:Y:S01]  /*6530*/  REDG.E.ADD.F32.FTZ.RN.STRONG.GPU desc[UR14][R166.64], R6 ;  /* 0x00000006a60079a6 */ /* 0x000fe2000c10f38e */
[-C--:B------:R-:W-:Y:S01]  /*6540*/  LEA R158, P1, R159, R244.reuse, 0x2 ;  /* 0x000000f49f9e7211 */ /* 0x080fe200078210ff */
[----:B------:R-:W-:Y:S02]  /*6550*/  IMAD R157, R243, 0x30, RZ ;  /* 0x00000030f39d7824 */ /* 0x000fe400078e02ff */
[----:B------:R3:W-:Y:S01]  /*6560*/  REDG.E.ADD.F32.FTZ.RN.STRONG.GPU desc[UR14][R164.64], R7 ;  /* 0x00000007a40079a6 */ /* 0x0007e2000c10f38e */
[-C--:B------:R-:W-:Y:S02]  /*6570*/  LEA.HI.X.SX32 R159, R159, R245.reuse, 0x2, P1 ;  /* 0x000000f59f9f7211 */ /* 0x080fe400008f16ff */
[-C--:B------:R-:W-:Y:S01]  /*6580*/  LEA R156, P1, R157, R244.reuse, 0x2 ;  /* 0x000000f49d9c7211 */ /* 0x080fe200078210ff */
[C---:B-1----:R-:W-:Y:S02]  /*6590*/  IMAD R155, R243.reuse, 0x28, RZ ;  /* 0x00000028f39b7824 */ /* 0x042fe400078e02ff */
[----:B------:R1:W-:Y:S01]  /*65a0*/  REDG.E.ADD.F32.FTZ.RN.STRONG.GPU desc[UR14][R158.64], R8 ;  /* 0x000000089e0079a6 */ /* 0x0003e2000c10f38e */
[----:B------:R-:W-:Y:S01]  /*65b0*/  IMAD R243, R243, 0x38, RZ ;  /* 0x00000038f3f37824 */ /* 0x000fe200078e02ff */
[-C--:B------:R-:W-:Y:S02]  /*65c0*/  LEA.HI.X.SX32 R157, R157, R245.reuse, 0x2, P1 ;  /* 0x000000f59d9d7211 */ /* 0x080fe400008f16ff */
[CC--:B------:R-:W-:Y:S04]  /*65d0*/  LEA R154, P0, R155.reuse, R244.reuse, 0x2 ;  /* 0x000000f49b9a7211 */ /* 0x0c0fe800078010ff */
[-C--:B------:R-:W-:Y:S02]  /*65e0*/  LEA.HI.X.SX32 R155, R155, R245.reuse, 0x2, P0 ;  /* 0x000000f59b9b7211 */ /* 0x080fe400000f16ff */
[CC--:B------:R-:W-:Y:S03]  /*65f0*/  LEA R168, P0, R243.reuse, R244.reuse, 0x2 ;  /* 0x000000f4f3a87211 */ /* 0x0c0fe600078010ff */
[----:B------:R4:W-:Y:S01]  /*6600*/  REDG.E.ADD.F32.FTZ.RN.STRONG.GPU desc[UR14][R154.64], R9 ;  /* 0x000000099a0079a6 */ /* 0x0009e2000c10f38e */
[-C--:B------:R-:W-:Y:S01]  /*6610*/  LEA.HI.X.SX32 R169, R243, R245.reuse, 0x2, P0 ;  /* 0x000000f5f3a97211 */ /* 0x080fe200000f16ff */
[----:B--2---:R-:W-:Y:S02]  /*6620*/  VIADD R5, R161, 0x20 ;  /* 0x00000020a1057836 */ /* 0x004fe40000000000 */
[----:B------:R2:W-:Y:S04]  /*6630*/  REDG.E.ADD.F32.FTZ.RN.STRONG.GPU desc[UR14][R156.64], R10 ;  /* 0x0000000a9c0079a6 */ /* 0x0005e8000c10f38e */
[----:B------:R2:W-:Y:S01]  /*6640*/  REDG.E.ADD.F32.FTZ.RN.STRONG.GPU desc[UR14][R168.64], R11 ;  /* 0x0000000ba80079a6 */ /* 0x0005e2000c10f38e */
[-C--:B---3--:R-:W-:Y:S01]  /*6650*/  LEA R164, P0, R5, R244.reuse, 0x2 ;  /* 0x000000f405a47211 */ /* 0x088fe200078010ff */
[----:B------:R-:W-:Y:S02]  /*6660*/  IMAD.IADD R7, R153, 0x1, R5 ;  /* 0x0000000199077824 */ /* 0x000fe400078e0205 */
[----:B------:R3:W-:Y:S01]  /*6670*/  REDG.E.ADD.F32.FTZ.RN.STRONG.GPU desc[UR14][R244.64+0x80], R16 ;  /* 0x00008010f40079a6 */ /* 0x0007e2000c10f38e */
[-C--:B------:R-:W-:Y:S01]  /*6680*/  LEA.HI.X.SX32 R165, R5, R245.reuse, 0x2, P0 ;  /* 0x000000f505a57211 */ /* 0x080fe200000f16ff */
[----:B------:R-:W-:Y:S01]  /*6690*/  IMAD.IADD R5, R153, 0x1, R7 ;  /* 0x0000000199057824 */ /* 0x000fe200078e0207 */
[CC--:B-1----:R-:W-:Y:S01]  /*66a0*/  LEA R158, P0, R7.reuse, R244.reuse, 0x2 ;  /* 0x000000f4079e7211 */ /* 0x0c2fe200078010ff */
[----:B------:R1:W-:Y:S03]  /*66b0*/  REDG.E.ADD.F32.FTZ.RN.STRONG.GPU desc[UR14][R162.64+0x80], R17 ;  /* 0x00008011a20079a6 */ /* 0x0003e6000c10f38e */
[-C--:B------:R-:W-:Y:S01]  /*66c0*/  LEA.HI.X.SX32 R159, R7, R245.reuse, 0x2, P0 ;  /* 0x000000f5079f7211 */ /* 0x080fe200000f16ff */
[----:B------:R-:W-:Y:S01]  /*66d0*/  IMAD.IADD R7, R153, 0x1, R5 ;  /* 0x0000000199077824 */ /* 0x000fe200078e0205 */
[----:B------:R1:W-:Y:S04]  /*66e0*/  REDG.E.ADD.F32.FTZ.RN.STRONG.GPU desc[UR14][R164.64], R18 ;  /* 0x00000012a40079a6 */ /* 0x0003e8000c10f38e */
[-C--:B------:R-:W-:Y:S01]  /*66f0*/  LEA R6, P0, R7, R244.reuse, 0x2 ;  /* 0x000000f407067211 */ /* 0x080fe200078010ff */
[----:B------:R1:W-:Y:S01]  /*6700*/  REDG.E.ADD.F32.FTZ.RN.STRONG.GPU desc[UR14][R158.64], R19 ;  /* 0x000000139e0079a6 */ /* 0x0003e2000c10f38e */
[-C--:B----4-:R-:W-:Y:S01]  /*6710*/  LEA R154, P1, R5, R244.reuse, 0x2 ;  /* 0x000000f4059a7211 */ /* 0x090fe200078210ff */
[----:B------:R-:W-:Y:S01]  /*6720*/  IMAD.IADD R9, R153, 0x1, R7 ;  /* 0x0000000199097824 */ /* 0x000fe200078e0207 */
[-C--:B------:R-:W-:Y:S02]  /*6730*/  LEA.HI.X.SX32 R7, R7, R245.reuse, 0x2, P0 ;  /* 0x000000f507077211 */ /* 0x080fe400000f16ff */
[-C--:B------:R-:W-:Y:S01]  /*6740*/  LEA.HI.X.SX32 R155, R5, R245.reuse, 0x2, P1 ;  /* 0x000000f5059b7211 */ /* 0x080fe200008f16ff */
[----:B------:R-:W-:Y:S01]  /*6750*/  IMAD.IADD R5, R153, 0x1, R9 ;  /* 0x0000000199057824 */ /* 0x000fe200078e0209 */
[CC--:B--2---:R-:W-:Y:S03]  /*6760*/  LEA R10, P0, R9.reuse, R244.reuse, 0x2 ;  /* 0x000000f4090a7211 */ /* 0x0c4fe600078010ff */
[----:B------:R2:W-:Y:S01]  /*6770*/  REDG.E.ADD.F32.FTZ.RN.STRONG.GPU desc[UR14][R154.64], R12 ;  /* 0x0000000c9a0079a6 */ /* 0x0005e2000c10f38e */
[-C--:B------:R-:W-:Y:S01]  /*6780*/  LEA.HI.X.SX32 R11, R9, R245.reuse, 0x2, P0 ;  /* 0x000000f5090b7211 */ /* 0x080fe200000f16ff */
[----:B------:R-:W-:Y:S01]  /*6790*/  VIADD R9, R161, 0x40 ;  /* 0x00000040a1097836 */ /* 0x000fe20000000000 */
[CC--:B---3--:R-:W-:Y:S01]  /*67a0*/  LEA R16, P0, R5.reuse, R244.reuse, 0x2 ;  /* 0x000000f405107211 */ /* 0x0c8fe200078010ff */
[----:B------:R-:W-:Y:S03]  /*67b0*/  REDG.E.ADD.F32.FTZ.RN.STRONG.GPU desc[UR14][R6.64], R13 ;  /* 0x0000000d060079a6 */ /* 0x000fe6000c10f38e */
[-C--:B-1----:R-:W-:Y:S01]  /*67c0*/  LEA.HI.X.SX32 R17, R5, R245.reuse, 0x2, P0 ;  /* 0x000000f505117211 */ /* 0x082fe200000f16ff */
[----:B------:R1:W-:Y:S01]  /*67d0*/  REDG.E.ADD.F32.FTZ.RN.STRONG.GPU desc[UR14][R10.64], R14 ;  /* 0x0000000e0a0079a6 */ /* 0x0003e2000c10f38e */
[----:B------:R-:W-:Y:S01]  /*67e0*/  IMAD.IADD R5, R153, 0x1, R9 ;  /* 0x0000000199057824 */ /* 0x000fe200078e0209 */
[CC--:B------:R-:W-:Y:S02]  /*67f0*/  LEA R18, P0, R9.reuse, R244.reuse, 0x2 ;  /* 0x000000f409127211 */ /* 0x0c0fe400078010ff */
[----:B------:R3:W-:Y:S02]  /*6800*/  REDG.E.ADD.F32.FTZ.RN.STRONG.GPU desc[UR14][R16.64], R15 ;  /* 0x0000000f100079a6 */ /* 0x0007e4000c10f38e */
[-C--:B------:R-:W-:Y:S02]  /*6810*/  LEA.HI.X.SX32 R19, R9, R245.reuse, 0x2, P0 ;  /* 0x000000f509137211 */ /* 0x080fe400000f16ff */
[----:B------:R-:W-:Y:S01]  /*6820*/  REDG.E.ADD.F32.FTZ.RN.STRONG.GPU desc[UR14][R244.64+0x100], R68 ;  /* 0x00010044f40079a6 */ /* 0x000fe2000c10f38e */
[----:B------:R-:W-:Y:S03]  /*6830*/  IMAD.IADD R9, R153, 0x1, R5 ;  /* 0x0000000199097824 */ /* 0x000fe600078e0205 */
[----:B------:R-:W-:Y:S04]  /*6840*/  REDG.E.ADD.F32.FTZ.RN.STRONG.GPU desc[UR14][R162.64+0x100], R69 ;  /* 0x00010045a20079a6 */ /* 0x000fe8000c10f38e */
[----:B------:R-:W-:Y:S01]  /*6850*/  REDG.E.ADD.F32.FTZ.RN.STRONG.GPU desc[UR14][R18.64], R70 ;  /* 0x00000046120079a6 */ /* 0x000fe2000c10f38e */
[CC--:B--2---:R-:W-:Y:S04]  /*6860*/  LEA R154, P0, R5.reuse, R244.reuse, 0x2 ;  /* 0x000000f4059a7211 */ /* 0x0c4fe800078010ff */
[-C--:B------:R-:W-:Y:S01]  /*6870*/  LEA.HI.X.SX32 R155, R5, R245.reuse, 0x2, P0 ;  /* 0x000000f5059b7211 */ /* 0x080fe200000f16ff */
[----:B------:R-:W-:Y:S01]  /*6880*/  IMAD.IADD R5, R153, 0x1, R9 ;  /* 0x0000000199057824 */ /* 0x000fe200078e0209 */
[-C--:B-1----:R-:W-:Y:S03]  /*6890*/  LEA R10, P1, R9, R244.reuse, 0x2 ;  /* 0x000000f4090a7211 */ /* 0x082fe600078210ff */
[----:B------:R-:W-:Y:S01]  /*68a0*/  IMAD.IADD R7, R153, 0x1, R5 ;  /* 0x0000000199077824 */ /* 0x000fe200078e0205 */
[-C--:B------:R-:W-:Y:S01]  /*68b0*/  LEA R8, P0, R5, R244.reuse, 0x2 ;  /* 0x000000f405087211 */ /* 0x080fe200078010ff */
[----:B------:R-:W-:Y:S01]  /*68c0*/  REDG.E.ADD.F32.FTZ.RN.STRONG.GPU desc[UR14][R154.64], R71 ;  /* 0x000000479a0079a6 */ /* 0x000fe2000c10f38e */
[-C--:B------:R-:W-:Y:S02]  /*68d0*/  LEA.HI.X.SX32 R11, R9, R245.reuse, 0x2, P1 ;  /* 0x000000f5090b7211 */ /* 0x080fe400008f16ff */
[-C--:B------:R-:W-:Y:S01]  /*68e0*/  LEA.HI.X.SX32 R9, R5, R245.reuse, 0x2, P0 ;  /* 0x000000f505097211 */ /* 0x080fe200000f16ff */
[----:B------:R-:W-:Y:S01]  /*68f0*/  IMAD.IADD R5, R153, 0x1, R7 ;  /* 0x0000000199057824 */ /* 0x000fe200078e0207 */
[CC--:B------:R-:W-:Y:S01]  /*6900*/  LEA R12, P0, R7.reuse, R244.reuse, 0x2 ;  /* 0x000000f4070c7211 */ /* 0x0c0fe200078010ff */
[----:B------:R1:W-:Y:S03]  /*6910*/  REDG.E.ADD.F32.FTZ.RN.STRONG.GPU desc[UR14][R10.64], R72 ;  /* 0x000000480a0079a6 */ /* 0x0003e6000c10f38e */
[-C--:B------:R-:W-:Y:S01]  /*6920*/  LEA.HI.X.SX32 R13, R7, R245.reuse, 0x2, P0 ;  /* 0x000000f5070d7211 */ /* 0x080fe200000f16ff */
[----:B------:R-:W-:Y:S01]  /*6930*/  REDG.E.ADD.F32.FTZ.RN.STRONG.GPU desc[UR14][R8.64], R73 ;  /* 0x00000049080079a6 */ /* 0x000fe2000c10f38e */
[-C--:B------:R-:W-:Y:S01]  /*6940*/  LEA R14, P0, R5, R244.reuse, 0x2 ;  /* 0x000000f4050e7211 */ /* 0x080fe200078010ff */
[----:B------:R-:W-:Y:S02]  /*6950*/  VIADD R7, R161, 0x60 ;  /* 0x00000060a1077836 */ /* 0x000fe40000000000 */
[----:B------:R2:W-:Y:S01]  /*6960*/  REDG.E.ADD.F32.FTZ.RN.STRONG.GPU desc[UR14][R12.64], R74 ;  /* 0x0000004a0c0079a6 */ /* 0x0005e2000c10f38e */
[-C--:B---3--:R-:W-:Y:S01]  /*6970*/  LEA.HI.X.SX32 R15, R5, R245.reuse, 0x2, P0 ;  /* 0x000000f5050f7211 */ /* 0x088fe200000f16ff */
[----:B------:R-:W-:Y:S01]  /*6980*/  IMAD.IADD R5, R153, 0x1, R7 ;  /* 0x0000000199057824 */ /* 0x000fe200078e0207 */
[CC--:B------:R-:W-:Y:S01]  /*6990*/  LEA R16, P0, R7.reuse, R244.reuse, 0x2 ;  /* 0x000000f407107211 */ /* 0x0c0fe200078010ff */
[----:B------:R-:W-:Y:S03]  /*69a0*/  LDSM.16.MT88.4 R68, [R191+0x4000] ;  /* 0x00400000bf44783b */ /* 0x000fe60000004200 */
[-C--:B------:R-:W-:Y:S01]  /*69b0*/  LEA.HI.X.SX32 R17, R7, R245.reuse, 0x2, P0 ;  /* 0x000000f507117211 */ /* 0x080fe200000f16ff */
[----:B------:R3:W-:Y:S01]  /*69c0*/  REDG.E.ADD.F32.FTZ.RN.STRONG.GPU desc[UR14][R14.64], R75 ;  /* 0x0000004b0e0079a6 */ /* 0x0007e2000c10f38e */
[----:B------:R-:W-:Y:S03]  /*69d0*/  IMAD.IADD R7, R153, 0x1, R5 ;  /* 0x0000000199077824 */ /* 0x000fe600078e0205 */
[----:B------:R-:W-:Y:S04]  /*69e0*/  REDG.E.ADD.F32.FTZ.RN.STRONG.GPU desc[UR14][R244.64+0x180], R80 ;  /* 0x00018050f40079a6 */ /* 0x000fe8000c10f38e */
[----:B------:R-:W-:Y:S01]  /*69f0*/  REDG.E.ADD.F32.FTZ.RN.STRONG.GPU desc[UR14][R162.64+0x180], R81 ;  /* 0x00018051a20079a6 */ /* 0x000fe2000c10f38e */
[CC--:B-1----:R-:W-:Y:S03]  /*6a00*/  LEA R10, P0, R5.reuse, R244.reuse, 0x2 ;  /* 0x000000f4050a7211 */ /* 0x0c2fe600078010ff */
[----:B------:R1:W-:Y:S01]  /*6a10*/  REDG.E.ADD.F32.FTZ.RN.STRONG.GPU desc[UR14][R16.64], R82 ;  /* 0x00000052100079a6 */ /* 0x0003e2000c10f38e */
[-C--:B------:R-:W-:Y:S01]  /*6a20*/  LEA.HI.X.SX32 R11, R5, R245.reuse, 0x2, P0 ;  /* 0x000000f5050b7211 */ /* 0x080fe200000f16ff */
[----:B------:R-:W-:Y:S02]  /*6a30*/  IMAD.IADD R5, R153, 0x1, R7 ;  /* 0x0000000199057824 */ /* 0x000fe400078e0207 */
[----:B------:R-:W-:Y:S01]  /*6a40*/  LDSM.16.MT88.4 R72, [R194+0x1e800] ;  /* 0x01e80000c248783b */ /* 0x000fe20000004200 */
[-C--:B--2---:R-:W-:Y:S01]  /*6a50*/  LEA R12, P1, R7, R244.reuse, 0x2 ;  /* 0x000000f4070c7211 */ /* 0x084fe200078210ff */
[----:B------:R-:W-:Y:S02]  /*6a60*/  IMAD.IADD R9, R153, 0x1, R5 ;  /* 0x0000000199097824 */ /* 0x000fe400078e0205 */
[----:B------:R2:W-:Y:S01]  /*6a70*/  REDG.E.ADD.F32.FTZ.RN.STRONG.GPU desc[UR14][R10.64], R83 ;  /* 0x000000530a0079a6 */ /* 0x0005e2000c10f38e */
[-C--:B------:R-:W-:Y:S02]  /*6a80*/  LEA R6, P0, R5, R244.reuse, 0x2 ;  /* 0x000000f405067211 */ /* 0x080fe400078010ff */
[-C--:B------:R-:W-:Y:S02]  /*6a90*/  LEA.HI.X.SX32 R13, R7, R245.reuse, 0x2, P1 ;  /* 0x000000f5070d7211 */ /* 0x080fe400008f16ff */
[-C--:B------:R-:W-:Y:S01]  /*6aa0*/  LEA.HI.X.SX32 R7, R5, R245.reuse, 0x2, P0 ;  /* 0x000000f505077211 */ /* 0x080fe200000f16ff */
[----:B------:R-:W-:Y:S01]  /*6ab0*/  IMAD.IADD R5, R153, 0x1, R9 ;  /* 0x0000000199057824 */ /* 0x000fe200078e0209 */
[CC--:B---3--:R-:W-:Y:S01]  /*6ac0*/  LEA R14, P0, R9.reuse, R244.reuse, 0x2 ;  /* 0x000000f4090e7211 */ /* 0x0c8fe200078010ff */
[----:B------:R3:W-:Y:S03]  /*6ad0*/  REDG.E.ADD.F32.FTZ.RN.STRONG.GPU desc[UR14][R12.64], R76 ;  /* 0x0000004c0c0079a6 */ /* 0x0007e6000c10f38e */
[-C--:B------:R-:W-:Y:S01]  /*6ae0*/  LEA.HI.X.SX32 R15, R9, R245.reuse, 0x2, P0 ;  /* 0x000000f5090f7211 */ /* 0x080fe200000f16ff */
[----:B------:R-:W-:Y:S01]  /*6af0*/  REDG.E.ADD.F32.FTZ.RN.STRONG.GPU desc[UR14][R6.64], R77 ;  /* 0x0000004d060079a6 */ /* 0x000fe2000c10f38e */
[C---:B------:R-:W-:Y:S02]  /*6b00*/  VIADD R9, R161.reuse, 0x80 ;  /* 0x00000080a1097836 */ /* 0x040fe40000000000 */
[----:B------:R-:W-:Y:S01]  /*6b10*/  VIADD R161, R161, 0xa0 ;  /* 0x000000a0a1a17836 */ /* 0x000fe20000000000 */
[----:B------:R4:W-:Y:S01]  /*6b20*/  REDG.E.ADD.F32.FTZ.RN.STRONG.GPU desc[UR14][R14.64], R78 ;  /* 0x0000004e0e0079a6 */ /* 0x0009e2000c10f38e */
[CC--:B-1----:R-:W-:Y:S04]  /*6b30*/  LEA R16, P0, R5.reuse, R244.reuse, 0x2 ;  /* 0x000000f405107211 */ /* 0x0c2fe800078010ff */
[-C--:B------:R-:W-:Y:S01]  /*6b40*/  LEA.HI.X.SX32 R17, R5, R245.reuse, 0x2, P0 ;  /* 0x000000f505117211 */ /* 0x080fe200000f16ff */
[----:B------:R-:W-:Y:S04]  /*6b50*/  IMAD.IADD R5, R153, 0x1, R9 ;  /* 0x0000000199057824 */ /* 0x000fe800078e0209 */
[----:B------:R-:W-:Y:S01]  /*6b60*/  REDG.E.ADD.F32.FTZ.RN.STRONG.GPU desc[UR14][R16.64], R79 ;  /* 0x0000004f100079a6 */ /* 0x000fe2000c10f38e */
[CC--:B--2---:R-:W-:Y:S03]  /*6b70*/  LEA R10, P0, R9.reuse, R244.reuse, 0x2 ;  /* 0x000000f4090a7211 */ /* 0x0c4fe600078010ff */
[----:B------:R-:W-:Y:S01]  /*6b80*/  REDG.E.ADD.F32.FTZ.RN.STRONG.GPU desc[UR14][R244.64+0x200], R84 ;  /* 0x00020054f40079a6 */ /* 0x000fe2000c10f38e */
[-C--:B------:R-:W-:Y:S01]  /*6b90*/  LEA.HI.X.SX32 R11, R9, R245.reuse, 0x2, P0 ;  /* 0x000000f5090b7211 */ /* 0x080fe200000f16ff */
[----:B------:R-:W-:Y:S02]  /*6ba0*/  IMAD.IADD R9, R153, 0x1, R5 ;  /* 0x0000000199097824 */ /* 0x000fe400078e0205 */
[----:B------:R-:W-:Y:S01]  /*6bb0*/  REDG.E.ADD.F32.FTZ.RN.STRONG.GPU desc[UR14][R162.64+0x200], R85 ;  /* 0x00020055a20079a6 */ /* 0x000fe2000c10f38e */
[CC--:B---3--:R-:W-:Y:S03]  /*6bc0*/  LEA R12, P0, R5.reuse, R244.reuse, 0x2 ;  /* 0x000000f4050c7211 */ /* 0x0c8fe600078010ff */
[----:B------:R1:W-:Y:S01]  /*6bd0*/  REDG.E.ADD.F32.FTZ.RN.STRONG.GPU desc[UR14][R10.64], R86 ;  /* 0x000000560a0079a6 */ /* 0x0003e2000c10f38e */
[-C--:B------:R-:W-:Y:S01]  /*6be0*/  LEA.HI.X.SX32 R13, R5, R245.reuse, 0x2, P0 ;  /* 0x000000f5050d7211 */ /* 0x080fe200000f16ff */
[----:B------:R-:W-:Y:S01]  /*6bf0*/  IMAD.IADD R5, R153, 0x1, R9 ;  /* 0x0000000199057824 */ /* 0x000fe200078e0209 */
[-C--:B----4-:R-:W-:Y:S01]  /*6c00*/  LEA R14, P1, R9, R244.reuse, 0x2 ;  /* 0x000000f4090e7211 */ /* 0x090fe200078210ff */
[----:B------:R-:W-:Y:S02]  /*6c10*/  LDSM.16.MT88.4 R76, [R191+0x800] ;  /* 0x00080000bf4c783b */ /* 0x000fe40000004200 */
[----:B------:R-:W-:Y:S01]  /*6c20*/  IMAD.IADD R7, R153, 0x1, R5 ;  /* 0x0000000199077824 */ /* 0x000fe200078e0205 */
[-C--:B------:R-:W-:Y:S02]  /*6c30*/  LEA R8, P0, R5, R244.reuse, 0x2 ;  /* 0x000000f405087211 */ /* 0x080fe400078010ff */
[-C--:B------:R-:W-:Y:S01]  /*6c40*/  LEA.HI.X.SX32 R15, R9, R245.reuse, 0x2, P1 ;  /* 0x000000f5090f7211 */ /* 0x080fe200008f16ff */
[----:B------:R2:W-:Y:S01]  /*6c50*/  REDG.E.ADD.F32.FTZ.RN.STRONG.GPU desc[UR14][R12.64], R87 ;  /* 0x000000570c0079a6 */ /* 0x0005e2000c10f38e */
[-C--:B------:R-:W-:Y:S01]  /*6c60*/  LEA.HI.X.SX32 R9, R5, R245.reuse, 0x2, P0 ;  /* 0x000000f505097211 */ /* 0x080fe200000f16ff */
[----:B------:R-:W-:Y:S01]  /*6c70*/  IMAD.IADD R5, R153, 0x1, R7 ;  /* 0x0000000199057824 */ /* 0x000fe200078e0207 */
[CC--:B------:R-:W-:Y:S01]  /*6c80*/  LEA R6, P0, R7.reuse, R244.reuse, 0x2 ;  /* 0x000000f407067211 */ /* 0x0c0fe200078010ff */
[----:B------:R-:W-:Y:S03]  /*6c90*/  REDG.E.ADD.F32.FTZ.RN.STRONG.GPU desc[UR14][R14.64], R88 ;  /* 0x000000580e0079a6 */ /* 0x000fe6000c10f38e */
[-C--:B------:R-:W-:Y:S01]  /*6ca0*/  LEA.HI.X.SX32 R7, R7, R245.reuse, 0x2, P0 ;  /* 0x000000f507077211 */ /* 0x080fe200000f16ff */
[----:B------:R3:W-:Y:S04]  /*6cb0*/  REDG.E.ADD.F32.FTZ.RN.STRONG.GPU desc[UR14][R8.64], R89 ;  /* 0x00000059080079a6 */ /* 0x0007e8000c10f38e */
[----:B------:R4:W-:Y:S01]  /*6cc0*/  REDG.E.ADD.F32.FTZ.RN.STRONG.GPU desc[UR14][R6.64], R90 ;  /* 0x0000005a060079a6 */ /* 0x0009e2000c10f38e */
[CC--:B-1----:R-:W-:Y:S04]  /*6cd0*/  LEA R10, P0, R5.reuse, R244.reuse, 0x2 ;  /* 0x000000f4050a7211 */ /* 0x0c2fe800078010ff */
[-C--:B------:R-:W-:Y:S01]  /*6ce0*/  LEA.HI.X.SX32 R11, R5, R245.reuse, 0x2, P0 ;  /* 0x000000f5050b7211 */ /* 0x080fe200000f16ff */
[----:B------:R-:W-:Y:S01]  /*6cf0*/  IMAD.IADD R5, R153, 0x1, R161 ;  /* 0x0000000199057824 */ /* 0x000fe200078e02a1 */
[-C--:B------:R-:W-:Y:S03]  /*6d00*/  LEA R16, P0, R161, R244.reuse, 0x2 ;  /* 0x000000f4a1107211 */ /* 0x080fe600078010ff */
[----:B------:R1:W-:Y:S01]  /*6d10*/  REDG.E.ADD.F32.FTZ.RN.STRONG.GPU desc[UR14][R10.64], R91 ;  /* 0x0000005b0a0079a6 */ /* 0x0003e2000c10f38e */
[----:B--2---:R-:W-:Y:S01]  /*6d20*/  IMAD.IADD R13, R153, 0x1, R5 ;  /* 0x00000001990d7824 */ /* 0x004fe200078e0205 */
[-C--:B------:R-:W-:Y:S02]  /*6d30*/  LEA.HI.X.SX32 R17, R161, R245.reuse, 0x2, P0 ;  /* 0x000000f5a1117211 */ /* 0x080fe400000f16ff */
[CC--:B------:R-:W-:Y:S01]  /*6d40*/  LEA R18, P0, R5.reuse, R244.reuse, 0x2 ;  /* 0x000000f405127211 */ /* 0x0c0fe200078010ff */
[----:B------:R-:W-:Y:S03]  /*6d50*/  REDG.E.ADD.F32.FTZ.RN.STRONG.GPU desc[UR14][R244.64+0x280], R96 ;  /* 0x00028060f40079a6 */ /* 0x000fe6000c10f38e */
[-C--:B------:R-:W-:Y:S01]  /*6d60*/  LEA.HI.X.SX32 R19, R5, R245.reuse, 0x2, P0 ;  /* 0x000000f505137211 */ /* 0x080fe200000f16ff */
[----:B---3--:R-:W-:Y:S01]  /*6d70*/  IMAD.IADD R9, R153, 0x1, R13 ;  /* 0x0000000199097824 */ /* 0x008fe200078e020d */
[-C--:B------:R-:W-:Y:S01]  /*6d80*/  LEA R80, P0, R13, R244.reuse, 0x2 ;  /* 0x000000f40d507211 */ /* 0x080fe200078010ff */
[----:B------:R-:W-:Y:S02]  /*6d90*/  REDG.E.ADD.F32.FTZ.RN.STRONG.GPU desc[UR14][R162.64+0x280], R97 ;  /* 0x00028061a20079a6 */ /* 0x000fe4000c10f38e */
[----:B------:R-:W-:Y:S01]  /*6da0*/  IMAD.IADD R5, R153, 0x1, R9 ;  /* 0x0000000199057824 */ /* 0x000fe200078e0209 */
[-C--:B------:R-:W-:Y:S01]  /*6db0*/  LEA R84, P2, R9, R244.reuse, 0x2 ;  /* 0x000000f409547211 */ /* 0x080fe200078410ff */
[----:B------:R-:W-:Y:S01]  /*6dc0*/  REDG.E.ADD.F32.FTZ.RN.STRONG.GPU desc[UR14][R16.64], R98 ;  /* 0x00000062100079a6 */ /* 0x000fe2000c10f38e */
[-C--:B------:R-:W-:Y:S01]  /*6dd0*/  LEA.HI.X.SX32 R81, R13, R245.reuse, 0x2, P0 ;  /* 0x000000f50d517211 */ /* 0x080fe200000f16ff */
[----:B------:R-:W-:Y:S01]  /*6de0*/  IMAD.IADD R153, R153, 0x1, R5 ;  /* 0x0000000199997824 */ /* 0x000fe200078e0205 */
[-C--:B----4-:R-:W-:Y:S01]  /*6df0*/  LEA R90, P1, R5, R244.reuse, 0x2 ;  /* 0x000000f4055a7211 */ /* 0x090fe200078210ff */
[----:B------:R-:W-:Y:S01]  /*6e00*/  LDSM.16.MT88.4 R12, [R0+0x1e000] ;  /* 0x01e00000000c783b */ /* 0x000fe20000004200 */
[-C--:B------:R-:W-:Y:S02]  /*6e10*/  LEA.HI.X.SX32 R85, R9, R245.reuse, 0x2, P2 ;  /* 0x000000f509557211 */ /* 0x080fe400010f16ff */
[C---:B------:R-:W-:Y:S01]  /*6e20*/  LEA R88, P0, R153.reuse, R244, 0x2 ;  /* 0x000000f499587211 */ /* 0x040fe200078010ff */
[----:B------:R-:W-:Y:S03]  /*6e30*/  LDSM.16.MT88.4 R8, [R191] ;  /* 0x00000000bf08783b */ /* 0x000fe60000004200 */
[-C--:B------:R-:W-:Y:S01]  /*6e40*/  LEA.HI.X.SX32 R89, R153, R245.reuse, 0x2, P0 ;  /* 0x000000f599597211 */ /* 0x080fe200000f16ff */
[----:B------:R-:W-:Y:S01]  /*6e50*/  REDG.E.ADD.F32.FTZ.RN.STRONG.GPU desc[UR14][R18.64], R99 ;  /* 0x00000063120079a6 */ /* 0x000fe2000c10f38e */
[----:B-1----:R-:W-:Y:S02]  /*6e60*/  LEA.HI.X.SX32 R91, R5, R245, 0x2, P1 ;  /* 0x000000f5055b7211 */ /* 0x002fe400008f16ff */
[----:B------:R-:W-:Y:S01]  /*6e70*/  @P6 IADD3 R230, P1, R230, -0x100, RZ ;  /* 0xffffff00e6e66810 */ /* 0x000fe20007f3e0ff */
[----:B------:R-:W1:Y:S03]  /*6e80*/  LDSM.16.MT88.4 R4, [R194+0x1e000] ;  /* 0x01e00000c204783b */ /* 0x000e660000004200 */
[----:B------:R-:W-:Y:S01]  /*6e90*/  @P6 IADD3.X R229, R229, -0x1, RZ, P1, !PT ;  /* 0xffffffffe5e56810 */ /* 0x000fe20000ffe4ff */
[----:B------:R-:W2:Y:S04]  /*6ea0*/  LDSM.16.MT88.4 R16, [R191+0x2000] ;  /* 0x00200000bf10783b */ /* 0x000ea80000004200 */
[----:B------:R-:W-:Y:S04]  /*6eb0*/  REDG.E.ADD.F32.FTZ.RN.STRONG.GPU desc[UR14][R80.64], R92 ;  /* 0x0000005c500079a6 */ /* 0x000fe8000c10f38e */
[----:B------:R-:W-:Y:S04]  /*6ec0*/  REDG.E.ADD.F32.FTZ.RN.STRONG.GPU desc[UR14][R84.64], R93 ;  /* 0x0000005d540079a6 */ /* 0x000fe8000c10f38e */
[----:B------:R-:W3:Y:S04]  /*6ed0*/  LDSM.16.MT88.4 R80, [R0+0x1e800] ;  /* 0x01e800000050783b */ /* 0x000ee80000004200 */
[----:B------:R-:W4:Y:S04]  /*6ee0*/  LDSM.16.MT88.4 R84, [R191+0x2800] ;  /* 0x00280000bf54783b */ /* 0x000f280000004200 */
[----:B------:R-:W-:Y:S04]  /*6ef0*/  REDG.E.ADD.F32.FTZ.RN.STRONG.GPU desc[UR14][R90.64], R94 ;  /* 0x0000005e5a0079a6 */ /* 0x000fe8000c10f38e */
[----:B------:R-:W-:Y:S04]  /*6f00*/  REDG.E.ADD.F32.FTZ.RN.STRONG.GPU desc[UR14][R88.64], R95 ;  /* 0x0000005f580079a6 */ /* 0x000fe8000c10f38e */
[----:B------:R-:W4:Y:S04]  /*6f10*/  LDSM.16.MT88.4 R88, [R191+0x4800] ;  /* 0x00480000bf58783b */ /* 0x000f280000004200 */
[----:B------:R-:W-:Y:S01]  /*6f20*/  LDSM.16.MT88.4 R92, [R191+0x3800] ;  /* 0x00380000bf5c783b */ /* 0x000fe20000004200 */
[-C--:B-1----:R-:W-:Y:S06]  /*6f30*/  HMMA.16816.F32.BF16 R100, R4, R8.reuse, R100 ;  /* 0x000000080464723c */ /* 0x082fec0000041864 */
[C---:B------:R-:W-:Y:S06]  /*6f40*/  HMMA.16816.F32.BF16 R104, R12.reuse, R8, R104 ;  /* 0x000000080c68723c */ /* 0x040fec0000041868 */
[-C--:B------:R-:W-:Y:S06]  /*6f50*/  HMMA.16816.F32.BF16 R108, R12, R10.reuse, R108 ;  /* 0x0000000a0c6c723c */ /* 0x080fec000004186c */
[C---:B------:R-:W-:Y:S01]  /*6f60*/  HMMA.16816.F32.BF16 R112, R4.reuse, R10, R112 ;  /* 0x0000000a0470723c */ /* 0x040fe20000041870 */
[----:B------:R-:W-:Y:S05]  /*6f70*/  LDSM.16.MT88.4 R8, [R191+0x1000] ;  /* 0x00100000bf08783b */ /* 0x000fea0000004200 */
[-C--:B--2---:R-:W-:Y:S06]  /*6f80*/  HMMA.16816.F32.BF16 R116, R4, R16.reuse, R116 ;  /* 0x000000100474723c */ /* 0x084fec0000041874 */
        /* <DEDUP_REMOVED lines=9> */
[----:B------:R-:W1:Y:S04]  /*7020*/  LDSM.16.MT88.4 R4, [R194+0x1f000] ;  /* 0x01f00000c204783b */ /* 0x000e680000004200 */
[----:B------:R-:W2:Y:S01]  /*7030*/  LDSM.16.MT88.4 R68, [R191+0x5000] ;  /* 0x00500000bf44783b */ /* 0x000ea20000004200 */
[-C--:B------:R-:W-:Y:S06]  /*7040*/  HMMA.16816.F32.BF16 R100, R72, R76.reuse, R100 ;  /* 0x0000004c4864723c */ /* 0x080fec0000041864 */
[C---:B---3--:R-:W-:Y:S06]  /*7050*/  HMMA.16816.F32.BF16 R104, R80.reuse, R76, R104 ;  /* 0x0000004c5068723c */ /* 0x048fec0000041868 */
[-C--:B------:R-:W-:Y:S06]  /*7060*/  HMMA.16816.F32.BF16 R108, R80, R78.reuse, R108 ;  /* 0x0000004e506c723c */ /* 0x080fec000004186c */
[C---:B------:R-:W-:Y:S01]  /*7070*/  HMMA.16816.F32.BF16 R112, R72.reuse, R78, R112 ;  /* 0x0000004e4870723c */ /* 0x040fe20000041870 */
[----:B------:R-:W-:Y:S05]  /*7080*/  LDSM.16.MT88.4 R76, [R194+0x1f800] ;  /* 0x01f80000c24c783b */ /* 0x000fea0000004200 */
[-C--:B----4-:R-:W-:Y:S06]  /*7090*/  HMMA.16816.F32.BF16 R116, R72, R84.reuse, R116 ;  /* 0x000000544874723c */ /* 0x090fec0000041874 */
        /* <DEDUP_REMOVED lines=9> */
[----:B------:R-:W4:Y:S05]  /*7130*/  LDSM.16.MT88.4 R72, [R191+0x5800] ;  /* 0x00580000bf48783b */ /* 0x000f2a0000004200 */
        /* <DEDUP_REMOVED lines=13> */
[----:B------:R-:W-:Y:S01]  /*7210*/  VIADD R5, R191, 0xffffa000 ;  /* 0xffffa000bf057836 */ /* 0x000fe20000000000 */
[C---:B------:R-:W-:Y:S05]  /*7220*/  HMMA.16816.F32.BF16 R104, R84.reuse, R80, R104 ;  /* 0x000000505468723c */ /* 0x040fea0000041868 */
[----:B------:R-:W-:Y:S01]  /*7230*/  LOP3.LUT R4, R238, 0x1, RZ, 0xc0, !PT ;  /* 0x00000001ee047812 */ /* 0x000fe200078ec0ff */
[-C--:B------:R-:W-:Y:S03]  /*7240*/  HMMA.16816.F32.BF16 R108, R84, R82.reuse, R108 ;  /* 0x00000052546c723c */ /* 0x080fe6000004186c */
[----:B------:R-:W-:Y:S02]  /*7250*/  ISETP.NE.U32.AND P0, PT, R4, 0x1, PT ;  /* 0x000000010400780c */ /* 0x000fe40003f05070 */
[----:B------:R-:W-:Y:S01]  /*7260*/  @P6 IADD3 R4, P2, R232, -0x100, RZ ;  /* 0xffffff00e8046810 */ /* 0x000fe20007f5e0ff */
[C---:B------:R-:W-:Y:S05]  /*7270*/  HMMA.16816.F32.BF16 R112, R76.reuse, R82, R112 ;  /* 0x000000524c70723c */ /* 0x040fea0000041870 */
[----:B------:R-:W-:Y:S01]  /*7280*/  @P6 IMAD.MOV.U32 R232, RZ, RZ, R4 ;  /* 0x000000ffffe86224 */ /* 0x000fe200078e0004 */
[-C--:B------:R-:W-:Y:S05]  /*7290*/  HMMA.16816.F32.BF16 R116, R76, R92.reuse, R116 ;  /* 0x0000005c4c74723c */ /* 0x080fea0000041874 */
[----:B------:R-:W-:Y:S01]  /*72a0*/  @P6 IADD3.X R4, R231, -0x1, RZ, P2, !PT ;  /* 0xffffffffe7046810 */ /* 0x000fe200017fe4ff */
[C---:B------:R-:W-:Y:S04]  /*72b0*/  HMMA.16816.F32.BF16 R120, R84.reuse, R92, R120 ;  /* 0x0000005c5478723c */ /* 0x040fe80000041878 */
[C---:B------:R-:W-:Y:S01]  /*72c0*/  ISETP.GT.AND P2, PT, R238.reuse, R227, PT ;  /* 0x000000e3ee00720c */ /* 0x040fe20003f44270 */
[----:B------:R-:W-:Y:S01]  /*72d0*/  @P0 VIADD R5, R191, 0x6000 ;  /* 0x00006000bf050836 */ /* 0x000fe20000000000 */
[-C--:B------:R-:W-:Y:S05]  /*72e0*/  HMMA.16816.F32.BF16 R124, R84, R94.reuse, R124 ;  /* 0x0000005e547c723c */ /* 0x080fea000004187c */
[----:B------:R-:W-:Y:S01]  /*72f0*/  VIADD R238, R238, 0xffffffff ;  /* 0xffffffffeeee7836 */ /* 0x000fe20000000000 */
[C---:B------:R-:W-:Y:S05]  /*7300*/  HMMA.16816.F32.BF16 R128, R76.reuse, R94, R128 ;  /* 0x0000005e4c80723c */ /* 0x040fea0000041880 */
[----:B------:R-:W-:Y:S01]  /*7310*/  @P6 IMAD.MOV.U32 R231, RZ, RZ, R4 ;  /* 0x000000ffffe76224 */ /* 0x000fe200078e0004 */
[-C--:B----4-:R-:W-:Y:S05]  /*7320*/  HMMA.16816.F32.BF16 R132, R76, R72.reuse, R132 ;  /* 0x000000484c84723c */ /* 0x090fea0000041884 */
[----:B------:R-:W-:Y:S01]  /*7330*/  IMAD.MOV.U32 R191, RZ, RZ, R5 ;  /* 0x000000ffffbf7224 */ /* 0x000fe200078e0005 */
[C---:B------:R-:W-:Y:S06]  /*7340*/  HMMA.16816.F32.BF16 R136, R84.reuse, R72, R136 ;  /* 0x000000485488723c */ /* 0x040fec0000041888 */
[-C--:B------:R-:W-:Y:S06]  /*7350*/  HMMA.16816.F32.BF16 R140, R84, R74.reuse, R140 ;  /* 0x0000004a548c723c */ /* 0x080fec000004188c */
[----:B------:R-:W-:Y:S01]  /*7360*/  HMMA.16816.F32.BF16 R144, R76, R74, R144 ;  /* 0x0000004a4c90723c */ /* 0x000fe20000041890 */
[----:B------:R-:W-:Y:S11]  /*7370*/  @!UPT UIADD3 URZ, URZ, URZ, URZ ;  /* 0x0000003f3f3ff290 */ /* 0x000ff6000fffe03f */
[----:B------:R-:W-:Y:S01]  /*7380*/  @!UPT UIADD3 URZ, URZ, URZ, URZ ;  /* 0x0000003f3f3ff290 */ /* 0x000fe2000fffe03f */
[----:B------:R-:W-:Y:S11]  /*7390*/  @P2 BRA `(.L_x_158) ;  /* 0xffffffc800b42947 */ /* 0x000ff6000383ffff */
[----:B------:R-:W-:Y:S01]  /*73a0*/  BAR.SYNC.DEFER_BLOCKING 0x0 ;  /* 0x0000000000007b1d */ /* 0x000fe20000010000 */
[----:B------:R-:W-:Y:S02]  /*73b0*/  ISETP.NE.AND P0, PT, R242, -0x1, PT ;  /* 0xfffffffff200780c */ /* 0x000fe40003f05270 */
[----:B------:R-:W-:Y:S02]  /*73c0*/  F2FP.BF16.F32.PACK_AB R21, R21, R20 ;  /* 0x000000141515723e */ /* 0x000fe400000010ff */
[----:B------:R-:W-:Y:S01]  /*73d0*/  F2FP.BF16.F32.PACK_AB R23, R23, R22 ;  /* 0x000000161717723e */ /* 0x000fe200000010ff */
[----:B------:R-:W-:Y:S01]  /*73e0*/  ULDC UR4, c[0x0][0x390] ;  /* 0x0000e40000047ab9 */ /* 0x000fe20000000800 */
[----:B------:R-:W-:Y:S01]  /*73f0*/  F2FP.BF16.F32.PACK_AB R33, R33, R32 ;  /* 0x000000202121723e */ /* 0x000fe200000010ff */
[----:B------:R-:W-:Y:S01]  /*7400*/  FMUL.FTZ R100, R100, UR4 ;  /* 0x0000000464647c20 */ /* 0x000fe20008410000 */
        /* <DEDUP_REMOVED lines=23> */
[----:B------:R-:W-:Y:S01]  /*7580*/  F2FP.BF16.F32.PACK_AB R101, R101, R100 ;  /* 0x000000646565723e */ /* 0x000fe200000010ff */
[----:B------:R-:W-:Y:S01]  /*7590*/  FMUL.FTZ R120, R120, UR4 ;  /* 0x0000000478787c20 */ /* 0x000fe20008410000 */
[----:B------:R-:W-:Y:S01]  /*75a0*/  F2FP.BF16.F32.PACK_AB R103, R103, R102 ;  /* 0x000000666767723e */ /* 0x000fe200000010ff */
        /* <DEDUP_REMOVED lines=28> */
[----:B------:R1:W-:Y:S01]  /*7770*/  STS [R218], R101 ;  /* 0x00000065da007388 */ /* 0x0003e20000000800 */
[----:B------:R-:W-:Y:S01]  /*7780*/  F2FP.BF16.F32.PACK_AB R131, R131, R130 ;  /* 0x000000828383723e */ /* 0x000fe200000010ff */
[----:B------:R-:W-:Y:S01]  /*7790*/  FMUL.FTZ R140, R140, UR4 ;  /* 0x000000048c8c7c20 */ /* 0x000fe20008410000 */
[----:B------:R-:W-:Y:S01]  /*77a0*/  FMUL.FTZ R141, R141, UR4 ;  /* 0x000000048d8d7c20 */ /* 0x000fe20008410000 */
[----:B------:R1:W-:Y:S01]  /*77b0*/  STS [R218+0x400], R103 ;  /* 0x00040067da007388 */ /* 0x0003e20000000800 */
[----:B------:R-:W-:Y:S01]  /*77c0*/  FMUL.FTZ R142, R142, UR4 ;  /* 0x000000048e8e7c20 */ /* 0x000fe20008410000 */
[----:B------:R-:W-:Y:S01]  /*77d0*/  FMUL.FTZ R143, R143, UR4 ;  /* 0x000000048f8f7c20 */ /* 0x000fe20008410000 */
[----:B------:R-:W-:Y:S01]  /*77e0*/  F2FP.BF16.F32.PACK_AB R121, R121, R120 ;  /* 0x000000787979723e */ /* 0x000fe200000010ff */
[----:B------:R1:W-:Y:S01]  /*77f0*/  STS [R220], R113 ;  /* 0x00000071dc007388 */ /* 0x0003e20000000800 */
[----:B------:R-:W-:Y:S01]  /*7800*/  F2FP.BF16.F32.PACK_AB R123, R123, R122 ;  /* 0x0000007a7b7b723e */ /* 0x000fe200000010ff */
[----:B------:R-:W2:Y:S01]  /*7810*/  @P0 LDC.64 R2, c[0x0][0x450] ;  /* 0x00011400ff020b82 */ /* 0x000ea20000000a00 */
[----:B------:R-:W-:Y:S01]  /*7820*/  F2FP.BF16.F32.PACK_AB R125, R125, R124 ;  /* 0x0000007c7d7d723e */ /* 0x000fe200000010ff */
[----:B------:R1:W-:Y:S01]  /*7830*/  STS [R220+0x400], R115 ;  /* 0x00040073dc007388 */ /* 0x0003e20000000800 */
[----:B------:R-:W-:-:S02]  /*7840*/  F2FP.BF16.F32.PACK_AB R127, R127, R126 ;  /* 0x0000007e7f7f723e */ /* 0x000fc400000010ff */
[----:B------:R-:W-:Y:S01]  /*7850*/  F2FP.BF16.F32.PACK_AB R133, R133, R132 ;  /* 0x000000848585723e */ /* 0x000fe200000010ff */
[----:B------:R1:W-:Y:S01]  /*7860*/  STS [R218+0x1000], R105 ;  /* 0x00100069da007388 */ /* 0x0003e20000000800 */
[----:B------:R-:W-:Y:S01]  /*7870*/  F2FP.BF16.F32.PACK_AB R135, R135, R134 ;  /* 0x000000868787723e */ /* 0x000fe200000010ff */
[----:B------:R-:W3:Y:S01]  /*7880*/  @P0 LDC.64 R4, c[0x0][0x458] ;  /* 0x00011600ff040b82 */ /* 0x000ee20000000a00 */
[----:B------:R-:W-:Y:S01]  /*7890*/  F2FP.BF16.F32.PACK_AB R145, R145, R144 ;  /* 0x000000909191723e */ /* 0x000fe200000010ff */
[----:B------:R1:W-:Y:S01]  /*78a0*/  STS [R218+0x1400], R107 ;  /* 0x0014006bda007388 */ /* 0x0003e20000000800 */
[----:B------:R-:W-:Y:S02]  /*78b0*/  F2FP.BF16.F32.PACK_AB R147, R147, R146 ;  /* 0x000000929393723e */ /* 0x000fe400000010ff */
[----:B------:R-:W-:Y:S01]  /*78c0*/  F2FP.BF16.F32.PACK_AB R137, R137, R136 ;  /* 0x000000888989723e */ /* 0x000fe200000010ff */
[----:B------:R1:W-:Y:S01]  /*78d0*/  STS [R220+0x1000], R109 ;  /* 0x0010006ddc007388 */ /* 0x0003e20000000800 */
[----:B------:R-:W-:-:S02]  /*78e0*/  F2FP.BF16.F32.PACK_AB R139, R139, R138 ;  /* 0x0000008a8b8b723e */ /* 0x000fc400000010ff */
[----:B------:R-:W-:Y:S01]  /*78f0*/  F2FP.BF16.F32.PACK_AB R141, R141, R140 ;  /* 0x0000008c8d8d723e */ /* 0x000fe200000010ff */
[----:B------:R1:W-:Y:S01]  /*7900*/  STS [R220+0x1400], R111 ;  /* 0x0014006fdc007388 */ /* 0x0003e20000000800 */
[----:B------:R-:W-:Y:S02]  /*7910*/  F2FP.BF16.F32.PACK_AB R143, R143, R142 ;  /* 0x0000008e8f8f723e */ /* 0x000fe400000010ff */
        /* <DEDUP_REMOVED lines=29> */
[CC--:B------:R-:W-:Y:S02]  /*7af0*/  @P0 IADD3 R10, R241.reuse, R242.reuse, RZ ;  /* 0x000000f2f10a0210 */ /* 0x0c0fe40007ffe0ff */
[----:B------:R-:W-:Y:S01]  /*7b00*/  @P0 IADD3 R8, R241, R242, RZ ;  /* 0x000000f2f1080210 */ /* 0x000fe20007ffe0ff */
[----:B------:R1:W-:Y:S01]  /*7b10*/  STS [R220+0x4000], R145 ;  /* 0x00400091dc007388 */ /* 0x0003e20000000800 */
[----:B------:R-:W-:Y:S01]  /*7b20*/  F2FP.BF16.F32.PACK_AB R61, R61, R60 ;  /* 0x0000003c3d3d723e */ /* 0x000fe200000010ff */
[C---:B--2---:R-:W-:Y:S01]  /*7b30*/  @P0 IMAD R44, R10.reuse, R3, RZ ;  /* 0x000000030a2c0224 */ /* 0x044fe200078e02ff */
[----:B------:R-:W-:Y:S01]  /*7b40*/  F2FP.BF16.F32.PACK_AB R63, R63, R62 ;  /* 0x0000003e3f3f723e */ /* 0x000fe200000010ff */
[----:B------:R1:W-:Y:S01]  /*7b50*/  STS [R220+0x4400], R147 ;  /* 0x00440093dc007388 */ /* 0x0003e20000000800 */
[----:B------:R-:W-:-:S03]  /*7b60*/  @P0 IMAD.WIDE.U32 R10, R10, R2, RZ ;  /* 0x000000020a0a0225 */ /* 0x000fc600078e00ff */
[----:B------:R1:W-:Y:S01]  /*7b70*/  STS [R218+0x5000], R137 ;  /* 0x00500089da007388 */ /* 0x0003e20000000800 */
[C---:B---3--:R-:W-:Y:S01]  /*7b80*/  @P0 IMAD R6, R8.reuse, R5, RZ ;  /* 0x0000000508060224 */ /* 0x048fe200078e02ff */
[----:B------:R-:W-:Y:S01]  /*7b90*/  @P0 IADD3 R44, R11, R44, RZ ;  /* 0x0000002c0b2c0210 */ /* 0x000fe20007ffe0ff */
[----:B------:R-:W-:Y:S01]  /*7ba0*/  @P0 IMAD.WIDE.U32 R8, R8, R4, RZ ;  /* 0x0000000408080225 */ /* 0x000fe200078e00ff */
[----:B------:R1:W-:Y:S01]  /*7bb0*/  STS [R218+0x5400], R139 ;  /* 0x0054008bda007388 */ /* 0x0003e20000000800 */
[----:B------:R-:W-:Y:S02]  /*7bc0*/  SHF.R.S32.HI R11, RZ, 0x1f, R212 ;  /* 0x0000001fff0b7819 */ /* 0x000fe400000114d4 */
[----:B------:R-:W-:Y:S01]  /*7bd0*/  @P0 IMAD.MOV.U32 R46, RZ, RZ, R10 ;  /* 0x000000ffff2e0224 */ /* 0x000fe200078e000a */
[----:B------:R1:W-:Y:S01]  /*7be0*/  STS [R220+0x5000], R141 ;  /* 0x0050008ddc007388 */ /* 0x0003e20000000800 */
[----:B------:R-:W-:Y:S01]  /*7bf0*/  @P0 IADD3 R6, R9, R6, RZ ;  /* 0x0000000609060210 */ /* 0x000fe20007ffe0ff */
[----:B------:R-:W-:-:S02]  /*7c00*/  @P0 IMAD.MOV.U32 R56, RZ, RZ, R8 ;  /* 0x000000ffff380224 */ /* 0x000fc400078e0008 */
        /* <DEDUP_REMOVED lines=23> */
[----:B------:R-:W-:Y:S05]  /*7d80*/  @P0 BRA `(.L_x_159) ;  /* 0x00000000002c0947 */ /* 0x000fea0003800000 */
[----:B------:R-:W2:Y:S01]  /*7d90*/  LDC.64 R2, c[0x0][0x450] ;  /* 0x00011400ff027b82 */ /* 0x000ea20000000a00 */
[----:B------:R-:W-:-:S07]  /*7da0*/  SHF.R.S32.HI R7, RZ, 0x1f, R241 ;  /* 0x0000001fff077819 */ /* 0x000fce00000114f1 */
[----:B------:R-:W3:Y:S01]  /*7db0*/  LDC.64 R8, c[0x0][0x438] ;  /* 0x00010e00ff087b82 */ /* 0x000ee20000000a00 */
[-C--:B--2---:R-:W-:Y:S02]  /*7dc0*/  IMAD R10, R7, R2.reuse, RZ ;  /* 0x00000002070a7224 */ /* 0x084fe400078e02ff */
[----:B------:R-:W-:-:S04]  /*7dd0*/  IMAD.WIDE.U32 R12, R241, R2, RZ ;  /* 0x00000002f10c7225 */ /* 0x000fc800078e00ff */
[----:B------:R-:W-:Y:S02]  /*7de0*/  IMAD R10, R241, R3, R10 ;  /* 0x00000003f10a7224 */ /* 0x000fe400078e020a */
[----:B---3--:R-:W-:-:S03]  /*7df0*/  IMAD R7, R11, R8, RZ ;  /* 0x000000080b077224 */ /* 0x008fc600078e02ff */
[----:B------:R-:W-:Y:S01]  /*7e00*/  IADD3 R13, R13, R10, RZ ;  /* 0x0000000a0d0d7210 */ /* 0x000fe20007ffe0ff */
[C---:B------:R-:W-:Y:S02]  /*7e10*/  IMAD R7, R212.reuse, R9, R7 ;  /* 0x00000009d4077224 */ /* 0x040fe400078e0207 */
[----:B-1----:R-:W-:-:S05]  /*7e20*/  IMAD.WIDE.U32 R46, R212, R8, R12 ;  /* 0x00000008d42e7225 */ /* 0x002fca00078e000c */
[----:B------:R-:W-:Y:S02]  /*7e30*/  IADD3 R44, R47, R7, RZ ;  /* 0x000000072f2c7210 */ /* 0x000fe40007ffe0ff */
.L_x_159:
        /* <DEDUP_REMOVED lines=11> */
[----:B------:R-:W-:-:S07]  /*7ef0*/  IADD3 R6, R57, R7, RZ ;  /* 0x0000000739067210 */ /* 0x000fce0007ffe0ff */
.L_x_160:
[----:B------:R-:W-:Y:S01]  /*7f00*/  STS [R220+0xb000], R61 ;  /* 0x00b0003ddc007388 */ /* 0x000fe20000000800 */
[----:B-1----:R-:W-:Y:S01]  /*7f10*/  SHF.R.S32.HI R57, RZ, 0x1f, R239 ;  /* 0x0000001fff397819 */ /* 0x002fe200000114ef */
[----:B------:R-:W-:Y:S01]  /*7f20*/  IMAD.MOV.U32 R62, RZ, RZ, R210 ;  /* 0x000000ffff3e7224 */ /* 0x000fe200078e00d2 */
[----:B------:R-:W-:Y:S01]  /*7f30*/  SHF.R.S32.HI R7, RZ, 0x1f, R209 ;  /* 0x0000001fff077819 */ /* 0x000fe200000114d1 */
[----:B------:R1:W-:Y:S01]  /*7f40*/  STS [R220+0xb400], R63 ;  /* 0x00b4003fdc007388 */ /* 0x0003e20000000800 */
[----:B------:R-:W-:Y:S01]  /*7f50*/  IMAD R47, R215, -0x40, R240 ;  /* 0xffffffc0d72f7824 */ /* 0x000fe200078e02f0 */
[----:B------:R-:W-:Y:S01]  /*7f60*/  ULDC.64 UR6, c[0x0][0x468] ;  /* 0x00011a0000067ab9 */ /* 0x000fe20000000a00 */
[----:B------:R-:W-:Y:S01]  /*7f70*/  IMAD R48, R57, R2, RZ ;  /* 0x0000000239307224 */ /* 0x000fe200078e02ff */
[----:B------:R-:W-:Y:S01]  /*7f80*/  BAR.SYNC.DEFER_BLOCKING 0x0 ;  /* 0x0000000000007b1d */ /* 0x000fe20000010000 */
[----:B------:R-:W-:Y:S02]  /*7f90*/  SHF.R.S32.HI R59, RZ, 0x1f, R208 ;  /* 0x0000001fff3b7819 */ /* 0x000fe400000114d0 */
[----:B------:R-:W-:Y:S01]  /*7fa0*/  ISETP.GE.AND P4, PT, R208, R47, PT ;  /* 0x0000002fd000720c */ /* 0x000fe20003f86270 */
[----:B------:R-:W-:-:S02]  /*7fb0*/  IMAD R45, R239, R3, R48 ;  /* 0x00000003ef2d7224 */ /* 0x000fc400078e0230 */
[----:B------:R-:W-:Y:S01]  /*7fc0*/  BSSY B0, `(.L_x_161) ;  /* 0x0000027000007945 */ /* 0x000fe20003800000 */
[----:B-1----:R-:W-:Y:S01]  /*7fd0*/  SHF.R.S32.HI R63, RZ, 0x1f, R210 ;  /* 0x0000001fff3f7819 */ /* 0x002fe200000114d2 */
[----:B------:R1:W2:Y:S02]  /*7fe0*/  LDS.128 R40, [R217+0x13000] ;  /* 0x01300000d9287984 */ /* 0x0002a40000000c00 */
[----:B------:R-:W-:Y:S02]  /*7ff0*/  IMAD.WIDE.U32 R50, R239, R2, R62 ;  /* 0x00000002ef327225 */ /* 0x000fe400078e003e */
[----:B------:R1:W3:Y:S01]  /*8000*/  LDS.128 R36, [R217+0x15000] ;  /* 0x01500000d9247984 */ /* 0x0002e20000000c00 */
[----:B------:R-:W-:-:S03]  /*8010*/  IADD3 R64, P0, R46, R50, RZ ;  /* 0x000000322e407210 */ /* 0x000fc60007f1e0ff */
[----:B------:R1:W4:Y:S01]  /*8020*/  LDS.128 R32, [R217+0x17000] ;  /* 0x01700000d9207984 */ /* 0x0003220000000c00 */
[----:B------:R-:W-:Y:S02]  /*8030*/  IADD3 R46, R208, 0x20, RZ ;  /* 0x00000020d02e7810 */ /* 0x000fe40007ffe0ff */
[----:B------:R-:W-:Y:S01]  /*8040*/  IADD3.X R65, R44, R51, R45, P0, !PT ;  /* 0x000000332c417210 */ /* 0x000fe200007fe42d */
[----:B------:R1:W1:Y:S01]  /*8050*/  LDS.128 R28, [R217+0x18000] ;  /* 0x01800000d91c7984 */ /* 0x0002620000000c00 */
[----:B------:R-:W-:Y:S01]  /*8060*/  IMAD R44, R7, UR6, RZ ;  /* 0x00000006072c7c24 */ /* 0x000fe2000f8e02ff */
[----:B------:R-:W-:Y:S02]  /*8070*/  ISETP.GE.AND P3, PT, R46, R47, PT ;  /* 0x0000002f2e00720c */ /* 0x000fe40003f66270 */
[----:B------:R1:W1:Y:S01]  /*8080*/  LDS.128 R24, [R217+0x19000] ;  /* 0x01900000d9187984 */ /* 0x0002620000000c00 */
[C---:B------:R-:W-:Y:S02]  /*8090*/  IMAD R44, R209.reuse, UR7, R44 ;  /* 0x00000007d12c7c24 */ /* 0x040fe4000f8e022c */
[----:B------:R-:W-:Y:S01]  /*80a0*/  IMAD.WIDE.U32 R64, R209, UR6, R64 ;  /* 0x00000006d1407c25 */ /* 0x000fe2000f8e0040 */
[----:B------:R1:W1:Y:S03]  /*80b0*/  LDS.128 R20, [R217+0x1a000] ;  /* 0x01a00000d9147984 */ /* 0x0002660000000c00 */
[----:B------:R-:W-:Y:S01]  /*80c0*/  IMAD.IADD R61, R44, 0x1, R65 ;  /* 0x000000012c3d7824 */ /* 0x000fe200078e0241 */
[----:B------:R1:W1:Y:S04]  /*80d0*/  LDS.128 R16, [R217+0x1b000] ;  /* 0x01b00000d9107984 */ /* 0x0002680000000c00 */
[----:B------:R1:W1:Y:S04]  /*80e0*/  LDS.128 R12, [R217+0x1c000] ;  /* 0x01c00000d90c7984 */ /* 0x0002680000000c00 */
[----:B------:R1:W1:Y:S01]  /*80f0*/  LDS.128 R8, [R217+0x1d000] ;  /* 0x01d00000d9087984 */ /* 0x0002620000000c00 */
[----:B------:R-:W-:Y:S05]  /*8100*/  @P4 BRA `(.L_x_162) ;  /* 0x0000000000484947 */ /* 0x000fea0003800000 */
[----:B------:R-:W-:Y:S01]  /*8110*/  ULDC UR4, c[0x0][0x2d0] ;  /* 0x0000b40000047ab9 */ /* 0x000fe20000000800 */
[----:B------:R-:W2:Y:S01]  /*8120*/  LDS.128 R52, [R217+0x14000] ;  /* 0x01400000d9347984 */ /* 0x000ea20000000c00 */
[----:B------:R-:W-:Y:S01]  /*8130*/  ISETP.GE.AND P2, PT, R210, UR4, PT ;  /* 0x00000004d2007c0c */ /* 0x000fe2000bf46270 */
[-C--:B------:R-:W-:Y:S01]  /*8140*/  IMAD R58, R59, R2.reuse, RZ ;  /* 0x000000023b3a7224 */ /* 0x080fe200078e02ff */
[----:B------:R-:W-:Y:S01]  /*8150*/  ISETP.GE.AND P1, PT, R214, UR4, PT ;  /* 0x00000004d6007c0c */ /* 0x000fe2000bf26270 */
[----:B------:R-:W3:Y:S01]  /*8160*/  LDS.128 R48, [R217+0x16000] ;  /* 0x01600000d9307984 */ /* 0x000ee20000000c00 */
[----:B------:R-:W-:Y:S01]  /*8170*/  IMAD.MOV.U32 R60, RZ, RZ, R64 ;  /* 0x000000ffff3c7224 */ /* 0x000fe200078e0040 */
[----:B------:R-:W-:Y:S01]  /*8180*/  ISETP.GE.AND P0, PT, R213, UR4, PT ;  /* 0x00000004d5007c0c */ /* 0x000fe2000bf06270 */
[C---:B------:R-:W-:Y:S01]  /*8190*/  IMAD R58, R208.reuse, R3, R58 ;  /* 0x00000003d03a7224 */ /* 0x040fe200078e023a */
[----:B------:R-:W-:Y:S01]  /*81a0*/  ULDC.64 UR6, c[0x0][0x3f0] ;  /* 0x0000fc0000067ab9 */ /* 0x000fe20000000a00 */
[----:B------:R-:W-:-:S04]  /*81b0*/  IMAD.WIDE.U32 R66, R208, R2, R60 ;  /* 0x00000002d0427225 */ /* 0x000fc800078e003c */
[----:B------:R-:W-:Y:S01]  /*81c0*/  IMAD.IADD R58, R58, 0x1, R67 ;  /* 0x000000013a3a7824 */ /* 0x000fe200078e0243 */
[----:B------:R-:W4:Y:S01]  /*81d0*/  @!P2 LDS.128 R44, [R217+0x12000] ;  /* 0x01200000d92ca984 */ /* 0x000f220000000c00 */
[----:B------:R-:W-:-:S04]  /*81e0*/  LEA R68, P5, R66, UR6, 0x1 ;  /* 0x0000000642447c11 */ /* 0x000fc8000f8a08ff */
[----:B------:R-:W-:-:S05]  /*81f0*/  LEA.HI.X R69, R66, UR7, R58, 0x1, P5 ;  /* 0x0000000742457c11 */ /* 0x000fca000a8f0c3a */
[----:B--2---:R2:W-:Y:S04]  /*8200*/  @!P1 STG.E.128 desc[UR14][R68.64+0x80], R52 ;  /* 0x0000803444009986 */ /* 0x0045e8000c101d0e */
[----:B---3--:R2:W-:Y:S04]  /*8210*/  @!P0 STG.E.128 desc[UR14][R68.64+0x100], R48 ;  /* 0x0001003044008986 */ /* 0x0085e8000c101d0e */
[----:B----4-:R2:W-:Y:S02]  /*8220*/  @!P2 STG.E.128 desc[UR14][R68.64], R44 ;  /* 0x0000002c4400a986 */ /* 0x0105e4000c101d0e */
.L_x_162:
[----:B------:R-:W-:Y:S05]  /*8230*/  BSYNC B0 ;  /* 0x0000000000007941 */ /* 0x000fea0003800000 */
.L_x_161:
[----:B------:R-:W-:Y:S04]  /*8240*/  BSSY B0, `(.L_x_163) ;  /* 0x0000013000007945 */ /* 0x000fe80003800000 */
[----:B------:R-:W-:Y:S05]  /*8250*/  @P3 BRA `(.L_x_164) ;  /* 0x0000000000443947 */ /* 0x000fea0003800000 */
[----:B--2---:R-:W-:Y:S01]  /*8260*/  IADD3 R45, P0, R208, 0x20, RZ ;  /* 0x00000020d02d7810 */ /* 0x004fe20007f1e0ff */
[----:B------:R-:W-:Y:S01]  /*8270*/  IMAD.MOV.U32 R60, RZ, RZ, R64 ;  /* 0x000000ffff3c7224 */ /* 0x000fe200078e0040 */
[----:B------:R-:W-:Y:S01]  /*8280*/  ULDC UR4, c[0x0][0x2d0] ;  /* 0x0000b40000047ab9 */ /* 0x000fe20000000800 */
[----:B------:R-:W-:Y:S01]  /*8290*/  ULDC.64 UR6, c[0x0][0x3f0] ;  /* 0x0000fc0000067ab9 */ /* 0x000fe20000000a00 */
[----:B------:R-:W-:Y:S01]  /*82a0*/  ISETP.GE.AND P2, PT, R210, UR4, PT ;  /* 0x00000004d2007c0c */ /* 0x000fe2000bf46270 */
[----:B------:R-:W-:Y:S01]  /*82b0*/  IMAD.X R47, RZ, RZ, R59, P0 ;  /* 0x000000ffff2f7224 */ /* 0x000fe200000e063b */
[----:B------:R-:W-:Y:S02]  /*82c0*/  ISETP.GE.AND P1, PT, R214, UR4, PT ;  /* 0x00000004d6007c0c */ /* 0x000fe4000bf26270 */
[----:B------:R-:W-:Y:S01]  /*82d0*/  ISETP.GE.AND P0, PT, R213, UR4, PT ;  /* 0x00000004d5007c0c */ /* 0x000fe2000bf06270 */
[-C--:B------:R-:W-:Y:S02]  /*82e0*/  IMAD R44, R47, R2.reuse, RZ ;  /* 0x000000022f2c7224 */ /* 0x080fe400078e02ff */
[----:B------:R-:W-:-:S04]  /*82f0*/  IMAD.WIDE.U32 R46, R45, R2, R60 ;  /* 0x000000022d2e7225 */ /* 0x000fc800078e003c */
[----:B------:R-:W-:Y:S01]  /*8300*/  IMAD R44, R45, R3, R44 ;  /* 0x000000032d2c7224 */ /* 0x000fe200078e022c */
[----:B------:R-:W-:-:S03]  /*8310*/  LEA R2, P5, R46, UR6, 0x1 ;  /* 0x000000062e027c11 */ /* 0x000fc6000f8a08ff */
[----:B------:R-:W-:-:S05]  /*8320*/  IMAD.IADD R44, R44, 0x1, R47 ;  /* 0x000000012c2c7824 */ /* 0x000fca00078e022f */
[----:B------:R-:W-:-:S05]  /*8330*/  LEA.HI.X R3, R46, UR7, R44, 0x1, P5 ;  /* 0x000000072e037c11 */ /* 0x000fca000a8f0c2c */
[----:B------:R2:W-:Y:S04]  /*8340*/  @!P2 STG.E.128 desc[UR14][R2.64], R40 ;  /* 0x000000280200a986 */ /* 0x0005e8000c101d0e */
[----:B---3--:R2:W-:Y:S04]  /*8350*/  @!P1 STG.E.128 desc[UR14][R2.64+0x80], R36 ;  /* 0x0000802402009986 */ /* 0x0085e8000c101d0e */
[----:B----4-:R2:W-:Y:S02]  /*8360*/  @!P0 STG.E.128 desc[UR14][R2.64+0x100], R32 ;  /* 0x0001002002008986 */ /* 0x0105e4000c101d0e */
.L_x_164:
[----:B------:R-:W-:Y:S05]  /*8370*/  BSYNC B0 ;  /* 0x0000000000007941 */ /* 0x000fea0003800000 */
.L_x_163:
[-C--:B------:R-:W-:Y:S01]  /*8380*/  IMAD.WIDE.U32 R62, R239, R4.reuse, R62 ;  /* 0x00000004ef3e7225 */ /* 0x080fe200078e003e */
[----:B------:R-:W-:Y:S01]  /*8390*/  ULDC.64 UR6, c[0x0][0x470] ;  /* 0x00011c0000067ab9 */ /* 0x000fe20000000a00 */
[----:B------:R-:W-:Y:S02]  /*83a0*/  BSSY B0, `(.L_x_165) ;  /* 0x000001a000007945 */ /* 0x000fe40003800000 */
[----:B--2---:R-:W-:Y:S01]  /*83b0*/  IMAD R2, R57, R4, RZ ;  /* 0x0000000439027224 */ /* 0x004fe200078e02ff */
[----:B------:R-:W-:-:S03]  /*83c0*/  IADD3 R56, P0, R56, R62, RZ ;  /* 0x0000003e38387210 */ /* 0x000fc60007f1e0ff */
[----:B------:R-:W-:Y:S02]  /*83d0*/  IMAD R239, R239, R5, R2 ;  /* 0x00000005efef7224 */ /* 0x000fe400078e0202 */
[----:B------:R-:W-:-:S03]  /*83e0*/  IMAD R2, R7, UR6, RZ ;  /* 0x0000000607027c24 */ /* 0x000fc6000f8e02ff */
[----:B------:R-:W-:Y:S01]  /*83f0*/  IADD3.X R57, R6, R63, R239, P0, !PT ;  /* 0x0000003f06397210 */ /* 0x000fe200007fe4ef */
[C---:B------:R-:W-:Y:S02]  /*8400*/  IMAD R3, R209.reuse, UR7, R2 ;  /* 0x00000007d1037c24 */ /* 0x040fe4000f8e0202 */
[----:B------:R-:W-:-:S05]  /*8410*/  IMAD.WIDE.U32 R6, R209, UR6, R56 ;  /* 0x00000006d1067c25 */ /* 0x000fca000f8e0038 */
[----:B------:R-:W-:Y:S01]  /*8420*/  IADD3 R3, R3, R7, RZ ;  /* 0x0000000703037210 */ /* 0x000fe20007ffe0ff */
[----:B------:R-:W-:Y:S06]  /*8430*/  @P4 BRA `(.L_x_166) ;  /* 0x0000000000404947 */ /* 0x000fec0003800000 */
[----:B----4-:R-:W-:Y:S01]  /*8440*/  MOV R33, R3 ;  /* 0x0000000300217202 */ /* 0x010fe20000000f00 */
        /* <DEDUP_REMOVED lines=12> */
[----:B-1----:R2:W-:Y:S04]  /*8510*/  @!P2 STG.E.128 desc[UR14][R34.64], R28 ;  /* 0x0000001c2200a986 */ /* 0x0025e8000c101d0e */
[----:B------:R2:W-:Y:S04]  /*8520*/  @!P1 STG.E.128 desc[UR14][R34.64+0x80], R20 ;  /* 0x0000801422009986 */ /* 0x0005e8000c101d0e */
[----:B------:R2:W-:Y:S02]  /*8530*/  @!P0 STG.E.128 desc[UR14][R34.64+0x100], R12 ;  /* 0x0001000c22008986 */ /* 0x0005e4000c101d0e */
.L_x_166:
[----:B------:R-:W-:Y:S05]  /*8540*/  BSYNC B0 ;  /* 0x0000000000007941 */ /* 0x000fea0003800000 */
.L_x_165:
[----:B------:R-:W-:Y:S05]  /*8550*/  @P3 BRA `(.L_x_137) ;  /* 0x0000000000483947 */ /* 0x000fea0003800000 */
[----:B------:R-:W-:Y:S01]  /*8560*/  IADD3 R2, P0, R208, 0x20, RZ ;  /* 0x00000020d0027810 */ /* 0x000fe20007f1e0ff */
[----:B-12---:R-:W-:Y:S01]  /*8570*/  IMAD.MOV.U32 R12, RZ, RZ, R6 ;  /* 0x000000ffff0c7224 */ /* 0x006fe200078e0006 */
        /* <DEDUP_REMOVED lines=8> */
[----:B------:R-:W-:-:S04]  /*8600*/  IMAD R7, R7, R4, RZ ;  /* 0x0000000407077224 */ /* 0x000fc800078e02ff */
[----:B------:R-:W-:Y:S01]  /*8610*/  IMAD R7, R2, R5, R7 ;  /* 0x0000000502077224 */ /* 0x000fe200078e0207 */
[----:B------:R-:W-:-:S03]  /*8620*/  LEA R2, P3, R12, UR6, 0x1 ;  /* 0x000000060c027c11 */ /* 0x000fc6000f8608ff */
[----:B------:R-:W-:-:S05]  /*8630*/  IMAD.IADD R7, R7, 0x1, R13 ;  /* 0x0000000107077824 */ /* 0x000fca00078e020d */
[----:B------:R-:W-:-:S05]  /*8640*/  LEA.HI.X R3, R12, UR7, R7, 0x1, P3 ;  /* 0x000000070c037c11 */ /* 0x000fca00098f0c07 */
[----:B------:R1:W-:Y:S04]  /*8650*/  @!P2 STG.E.128 desc[UR14][R2.64], R24 ;  /* 0x000000180200a986 */ /* 0x0003e8000c101d0e */
[----:B------:R1:W-:Y:S04]  /*8660*/  @!P1 STG.E.128 desc[UR14][R2.64+0x80], R16 ;  /* 0x0000801002009986 */ /* 0x0003e8000c101d0e */
[----:B------:R1:W-:Y:S02]  /*8670*/  @!P0 STG.E.128 desc[UR14][R2.64+0x100], R8 ;  /* 0x0001000802008986 */ /* 0x0003e4000c101d0e */
.L_x_137:
[----:B------:R-:W-:Y:S05]  /*8680*/  BSYNC B1 ;  /* 0x0000000000017941 */ /* 0x000fea0003800000 */
.L_x_123:
[----:B-1-34-:R-:W1:Y:S02]  /*8690*/  LDC R2, c[0x0][0xc] ;  /* 0x00000300ff027b82 */ /* 0x01ae640000000800 */
[----:B-1----:R-:W-:-:S04]  /*86a0*/  IADD3 R215, R2, R215, RZ ;  /* 0x000000d702d77210 */ /* 0x002fc80007ffe0ff */
[----:B------:R-:W-:-:S13]  /*86b0*/  ISETP.GE.AND P0, PT, R215, UR12, PT ;  /* 0x0000000cd7007c0c */ /* 0x000fda000bf06270 */
[----:B------:R-:W-:Y:S05]  /*86c0*/  @P0 BRA `(.L_x_167) ;  /* 0x0000000000040947 */ /* 0x000fea0003800000 */
[----:B------:R-:W-:Y:S05]  /*86d0*/  BRA `(.L_x_168) ;  /* 0xffffff80008c7947 */ /* 0x000fea000383ffff */
.L_x_167:
[----:B------:R-:W-:Y:S05]  /*86e0*/  EXIT ;  /* 0x000000000000794d */ /* 0x000fea0003800000 */
.L_x_169:
        /* <DEDUP_REMOVED lines=9> */
.L_x_805:


//--------------------- .text._ZN5flash44flash_bwd_dq_dk_dv_loop_seqk_parallel_kernelI23Flash_bwd_kernel_traitsILi192ELi64ELi64ELi8ELi4ELi2ELi2ELb0ELb0EN7cutlass10bfloat16_tE19Flash_kernel_traitsILi192ELi64ELi64ELi8ES3_EELb0ELb1ELb0ELb0ELb0ELb1ELb0EEEvNS_16Flash_bwd_paramsE --------------------------
	.section	.text._ZN5flash44flash_bwd_dq_dk_dv_loop_seqk_parallel_kernelI23Flash_bwd_kernel_traitsILi192ELi64ELi64ELi8ELi4ELi2ELi2ELb0ELb0EN7cutlass10bfloat16_tE19Flash_kernel_traitsILi192ELi64ELi64ELi8ES3_EELb0ELb1ELb0ELb0ELb0ELb1ELb0EEEvNS_16Flash_bwd_paramsE,"ax",@progbits
	.align	128
        .global         _ZN5flash44flash_bwd_dq_dk_dv_loop_seqk_parallel_kernelI23Flash_bwd_kernel_traitsILi192ELi64ELi64ELi8ELi4ELi2ELi2ELb0ELb0EN7cutlass10bfloat16_tE19Flash_kernel_traitsILi192ELi64ELi64ELi8ES3_EELb0ELb1ELb0ELb0ELb0ELb1ELb0EEEvNS_16Flash_bwd_paramsE
        .type           _ZN5flash44flash_bwd_dq_dk_dv_loop_seqk_parallel_kernelI23Flash_bwd_kernel_traitsILi192ELi64ELi64ELi8ELi4ELi2ELi2ELb0ELb0EN7cutlass10bfloat16_tE19Flash_kernel_traitsILi192ELi64ELi64ELi8ES3_EELb0ELb1ELb0ELb0ELb0ELb1ELb0EEEvNS_16Flash_bwd_paramsE,@function
        .size           _ZN5flash44flash_bwd_dq_dk_dv_loop_seqk_parallel_kernelI23Flash_bwd_kernel_traitsILi192ELi64ELi64ELi8ELi4ELi2ELi2ELb0ELb0EN7cutlass10bfloat16_tE19Flash_kernel_traitsILi192ELi64ELi64ELi8ES3_EELb0ELb1ELb0ELb0ELb0ELb1ELb0EEEvNS_16Flash_bwd_paramsE,(.L_x_806 - _ZN5flash44flash_bwd_dq_dk_dv_loop_seqk_parallel_kernelI23Flash_bwd_kernel_traitsILi192ELi64ELi64ELi8ELi4ELi2ELi2ELb0ELb0EN7cutlass10bfloat16_tE19Flash_kernel_traitsILi192ELi64ELi64ELi8ES3_EELb0ELb1ELb0ELb0ELb0ELb1ELb0EEEvNS_16Flash_bwd_paramsE)
        .other          _ZN5flash44flash_bwd_dq_dk_dv_loop_seqk_parallel_kernelI23Flash_bwd_kernel_traitsILi192ELi64ELi64ELi8ELi4ELi2ELi2ELb0ELb0EN7cutlass10bfloat16_tE19Flash_kernel_traitsILi192ELi64ELi64ELi8ES3_EELb0ELb1ELb0ELb0ELb0ELb1ELb0EEEvNS_16Flash_bwd_paramsE,@"STO_CUDA_ENTRY STV_DEFAULT"
_ZN5flash44flash_bwd_dq_dk_dv_loop_seqk_parallel_kernelI23Flash_bwd_kernel_traitsILi192ELi64ELi64ELi8ELi4ELi2ELi2ELb0ELb0EN7cutlass10bfloat16_tE19Flash_kernel_traitsILi192ELi64ELi64ELi8ES3_EELb0ELb1ELb0ELb0ELb0ELb1ELb0EEEvNS_16Flash_bwd_paramsE:
.text._ZN5flash44flash_bwd_dq_dk_dv_loop_seqk_parallel_kernelI23Flash_bwd_kernel_traitsILi192ELi64ELi64ELi8ELi4ELi2ELi2ELb0ELb0EN7cutlass10bfloat16_tE19Flash_kernel_traitsILi192ELi64ELi64ELi8ES3_EELb0ELb1ELb0ELb0ELb0ELb1ELb0EEEvNS_16Flash_bwd_paramsE:
        /* <DEDUP_REMOVED lines=16> */
[----:B------:R-:W-:Y:S01]  /*0100*/  ULDC.64 UR10, c[0x0][0x300] ;  /* 0x0000c000000a7ab9 */ /* 0x000fe20000000a00 */
[----:B------:R-:W4:Y:S01]  /*0110*/  S2R R217, SR_CTAID.Z ;  /* 0x0000000000d97919 */ /* 0x000f220000002700 */
[----:B--2---:R-:W-:-:S04]  /*0120*/  ULEA UR5, UR5, UR4, 0x18 ;  /* 0x0000000405057291 */ /* 0x004fc8000f8ec03f */
[----:B------:R-:W-:Y:S02]  /*0130*/  UIADD3 UR6, UR5, 0x12000, URZ ;  /* 0x0001200005067890 */ /* 0x000fe4000fffe03f */
[----:B------:R-:W-:Y:S01]  /*0140*/  UIADD3 UR4, UR5, 0x1e000, URZ ;  /* 0x0001e00005047890 */ /* 0x000fe2000fffe03f */
[----:B-1----:R-:W-:Y:S01]  /*0150*/  SHF.R.S32.HI R10, RZ, 0x1f, R3 ;  /* 0x0000001fff0a7819 */ /* 0x002fe20000011403 */
[----:B------:R-:W-:-:S03]  /*0160*/  IMAD.SHL.U32 R203, R3, 0x2, RZ ;  /* 0x0000000203cb7824 */ /* 0x000fc600078e00ff */
[CC--:B------:R-:W-:Y:S02]  /*0170*/  LEA.HI R16, R10.reuse, R3.reuse, RZ, 0x4 ;  /* 0x000000030a107211 */ /* 0x0c0fe400078f20ff */
[-C--:B------:R-:W-:Y:S02]  /*0180*/  LEA.HI R14, R10, R3.reuse, RZ, 0x3 ;  /* 0x000000030a0e7211 */ /* 0x080fe400078f18ff */
[----:B------:R-:W-:Y:S02]  /*0190*/  SHF.R.S32.HI R5, RZ, 0x4, R16 ;  /* 0x00000004ff057819 */ /* 0x000fe40000011410 */
[----:B------:R-:W-:Y:S02]  /*01a0*/  LOP3.LUT R2, R14, 0xfffffff8, RZ, 0xc0, !PT ;  /* 0xfffffff80e027812 */ /* 0x000fe400078ec0ff */
[----:B------:R-:W-:Y:S02]  /*01b0*/  SHF.R.S32.HI R209, RZ, 0x3, R14 ;  /* 0x00000003ffd17819 */ /* 0x000fe4000001140e */
[CC--:B------:R-:W-:Y:S01]  /*01c0*/  LEA.HI R7, R10.reuse, R3.reuse, RZ, 0x2 ;  /* 0x000000030a077211 */ /* 0x0c0fe200078f10ff */
[----:B------:R-:W-:Y:S01]  /*01d0*/  IMAD.IADD R2, R3, 0x1, -R2 ;  /* 0x0000000103027824 */ /* 0x000fe200078e0a02 */
[----:B------:R-:W-:Y:S01]  /*01e0*/  LEA.HI R8, R10, R3, RZ, 0x5 ;  /* 0x000000030a087211 */ /* 0x000fe200078f28ff */
[----:B------:R-:W-:Y:S01]  /*01f0*/  IMAD.SHL.U32 R11, R209, 0x40, RZ ;  /* 0x00000040d10b7824 */ /* 0x000fe200078e00ff */
[----:B------:R-:W-:Y:S01]  /*0200*/  LEA.HI R4, R16, R5, RZ, 0x1 ;  /* 0x0000000510047211 */ /* 0x000fe200078f08ff */
[----:B------:R-:W-:Y:S01]  /*0210*/  IMAD.SHL.U32 R210, R2, 0x8, RZ ;  /* 0x0000000802d27824 */ /* 0x000fe200078e00ff */
[----:B------:R-:W-:-:S02]  /*0220*/  SHF.R.S32.HI R9, RZ, 0x2, R7 ;  /* 0x00000002ff097819 */ /* 0x000fc40000011407 */
[----:B------:R-:W-:Y:S02]  /*0230*/  SHF.R.S32.HI R6, RZ, 0x1f, R7 ;  /* 0x0000001fff067819 */ /* 0x000fe40000011407 */
[----:B------:R-:W-:Y:S02]  /*0240*/  SHF.R.S32.HI R207, RZ, 0x5, R8 ;  /* 0x00000005ffcf7819 */ /* 0x000fe40000011408 */
[----:B------:R-:W-:Y:S02]  /*0250*/  LOP3.LUT R4, R4, 0xfffffffe, RZ, 0xc0, !PT ;  /* 0xfffffffe04047812 */ /* 0x000fe400078ec0ff */
[----:B------:R-:W-:Y:S02]  /*0260*/  LEA.HI R6, R6, R9, RZ, 0x3 ;  /* 0x0000000906067211 */ /* 0x000fe400078f18ff */
[----:B------:R-:W-:Y:S01]  /*0270*/  LOP3.LUT R11, R11, 0x1c0, RZ, 0xc0, !PT ;  /* 0x000001c00b0b7812 */ /* 0x000fe200078ec0ff */
[----:B------:R-:W-:Y:S01]  /*0280*/  IMAD.IADD R4, R5, 0x1, -R4 ;  /* 0x0000000105047824 */ /* 0x000fe200078e0a04 */
[----:B------:R-:W-:-:S02]  /*0290*/  LEA.HI R0, R8, R207, RZ, 0x1 ;  /* 0x000000cf08007211 */ /* 0x000fc400078f08ff */
[----:B------:R-:W-:Y:S02]  /*02a0*/  LOP3.LUT R6, R6, 0xfffffff8, RZ, 0xc0, !PT ;  /* 0xfffffff806067812 */ /* 0x000fe400078ec0ff */
[----:B------:R-:W-:Y:S02]  /*02b0*/  LOP3.LUT R16, R16, 0xfffffff0, RZ, 0xc0, !PT ;  /* 0xfffffff010107812 */ /* 0x000fe400078ec0ff */
[----:B------:R-:W-:Y:S01]  /*02c0*/  LOP3.LUT R5, R11, 0x38, R210, 0xf8, !PT ;  /* 0x000000380b057812 */ /* 0x000fe200078ef8d2 */
[----:B------:R-:W-:Y:S01]  /*02d0*/  IMAD.IADD R6, R9, 0x1, -R6 ;  /* 0x0000000109067824 */ /* 0x000fe200078e0a06 */
[----:B------:R-:W-:Y:S01]  /*02e0*/  SHF.R.U32.HI R208, RZ, 0x3, R11 ;  /* 0x00000003ffd07819 */ /* 0x000fe2000001160b */
[----:B------:R-:W-:Y:S01]  /*02f0*/  IMAD.IADD R16, R3, 0x1, -R16 ;  /* 0x0000000103107824 */ /* 0x000fe200078e0a10 */
[----:B------:R-:W-:Y:S01]  /*0300*/  LOP3.LUT R0, R0, 0xfffffffe, RZ, 0xc0, !PT ;  /* 0xfffffffe00007812 */ /* 0x000fe200078ec0ff */
[----:B------:R-:W-:Y:S01]  /*0310*/  IMAD.SHL.U32 R9, R2, 0x40, RZ ;  /* 0x0000004002097824 */ /* 0x000fe200078e00ff */
[----:B------:R-:W-:Y:S01]  /*0320*/  LOP3.LUT R208, R5, R208, RZ, 0x3c, !PT ;  /* 0x000000d005d07212 */ /* 0x000fe200078e3cff */
[----:B------:R-:W-:Y:S01]  /*0330*/  IMAD.SHL.U32 R216, R6, 0x40, RZ ;  /* 0x0000004006d87824 */ /* 0x000fe200078e00ff */
[----:B------:R-:W-:Y:S01]  /*0340*/  SHF.R.S32.HI R11, RZ, 0x1f, R16 ;  /* 0x0000001fff0b7819 */ /* 0x000fe20000011410 */
[----:B------:R-:W-:Y:S01]  /*0350*/  IMAD.IADD R5, R207, 0x1, -R0 ;  /* 0x00000001cf057824 */ /* 0x000fe200078e0a00 */
[----:B------:R-:W-:-:S02]  /*0360*/  LOP3.LUT R9, R9, 0x1c0, RZ, 0xc0, !PT ;  /* 0x000001c009097812 */ /* 0x000fc400078ec0ff */
[C---:B------:R-:W-:Y:S01]  /*0370*/  LOP3.LUT P4, RZ, R2.reuse, 0x2, RZ, 0xc0, !PT ;  /* 0x0000000202ff7812 */ /* 0x040fe2000788c0ff */
[----:B------:R-:W-:Y:S01]  /*0380*/  IMAD.SHL.U32 R12, R5, 0x10, RZ ;  /* 0x00000010050c7824 */ /* 0x000fe200078e00ff */
[----:B------:R-:W-:Y:S02]  /*0390*/  LOP3.LUT P3, RZ, R2, 0x4, RZ, 0xc0, !PT ;  /* 0x0000000402ff7812 */ /* 0x000fe4000786c0ff */
[----:B------:R-:W-:Y:S02]  /*03a0*/  LEA.HI R2, R10, R3, RZ, 0x7 ;  /* 0x000000030a027211 */ /* 0x000fe400078f38ff */
[----:B------:R-:W-:Y:S02]  /*03b0*/  LEA.HI R0, R11, R16, RZ, 0x3 ;  /* 0x000000100b007211 */ /* 0x000fe400078f18ff */
[C---:B------:R-:W-:Y:S02]  /*03c0*/  LOP3.LUT R11, R9.reuse, 0x10, R12, 0xf8, !PT ;  /* 0x00000010090b7812 */ /* 0x040fe400078ef80c */
[----:B------:R-:W-:-:S02]  /*03d0*/  LOP3.LUT R13, R9, 0x8, R14, 0xf8, !PT ;  /* 0x00000008090d7812 */ /* 0x000fc400078ef80e */
[----:B------:R-:W-:Y:S01]  /*03e0*/  SHF.R.U32.HI R194, RZ, 0x3, R9 ;  /* 0x00000003ffc27819 */ /* 0x000fe20000011609 */
[----:B------:R-:W-:Y:S01]  /*03f0*/  IMAD.SHL.U32 R9, R4, 0x200, RZ ;  /* 0x0000020004097824 */ /* 0x000fe200078e00ff */
[----:B------:R-:W-:Y:S02]  /*0400*/  SHF.R.S32.HI R2, RZ, 0x7, R2 ;  /* 0x00000007ff027819 */ /* 0x000fe40000011402 */
[----:B------:R-:W-:Y:S02]  /*0410*/  LOP3.LUT R11, R11, 0x8, R14, 0xf8, !PT ;  /* 0x000000080b0b7812 */ /* 0x000fe400078ef80e */
[----:B------:R-:W-:Y:S01]  /*0420*/  LOP3.LUT R198, R13, R194, RZ, 0x3c, !PT ;  /* 0x000000c20dc67212 */ /* 0x000fe200078e3cff */
[C---:B------:R-:W-:Y:S01]  /*0430*/  IMAD R13, R2.reuse, 0x800, R9 ;  /* 0x00000800020d7824 */ /* 0x040fe200078e0209 */
[----:B------:R-:W-:Y:S01]  /*0440*/  LOP3.LUT R194, R9, R11, R194, 0xf6, !PT ;  /* 0x0000000b09c27212 */ /* 0x000fe200078ef6c2 */
[----:B------:R-:W-:Y:S01]  /*0450*/  IMAD.SHL.U32 R2, R2, 0x20, RZ ;  /* 0x0000002002027824 */ /* 0x000fe200078e00ff */
[----:B------:R-:W-:Y:S01]  /*0460*/  LEA.HI R9, R10, R3, RZ, 0x6 ;  /* 0x000000030a097211 */ /* 0x000fe200078f30ff */
[----:B------:R-:W-:Y:S01]  /*0470*/  IMAD.IADD R198, R13, 0x1, R198 ;  /* 0x000000010dc67824 */ /* 0x000fe200078e02c6 */
[----:B------:R-:W-:-:S02]  /*0480*/  LOP3.LUT R12, R6, 0x1, RZ, 0xc0, !PT ;  /* 0x00000001060c7812 */ /* 0x000fc400078ec0ff */
[----:B------:R-:W-:Y:S01]  /*0490*/  LOP3.LUT R206, R8, 0xffffffe0, RZ, 0xc0, !PT ;  /* 0xffffffe008ce7812 */ /* 0x000fe200078ec0ff */
[----:B------:R-:W-:Y:S01]  /*04a0*/  IMAD.SHL.U32 R198, R198, 0x2, RZ ;  /* 0x00000002c6c67824 */ /* 0x000fe200078e00ff */
[----:B------:R-:W-:Y:S02]  /*04b0*/  SHF.R.S32.HI R9, RZ, 0x6, R9 ;  /* 0x00000006ff097819 */ /* 0x000fe40000011409 */
[----:B------:R-:W-:Y:S01]  /*04c0*/  SHF.R.S32.HI R8, RZ, 0x1f, R8 ;  /* 0x0000001fff087819 */ /* 0x000fe20000011408 */
[----:B------:R-:W-:Y:S01]  /*04d0*/  IMAD.IADD R206, R3, 0x1, -R206 ;  /* 0x0000000103ce7824 */ /* 0x000fe200078e0ace */
[----:B------:R-:W-:Y:S01]  /*04e0*/  LOP3.LUT R205, R0, 0xfffffff8, RZ, 0xc0, !PT ;  /* 0xfffffff800cd7812 */ /* 0x000fe200078ec0ff */
[C---:B------:R-:W-:Y:S01]  /*04f0*/  IMAD R208, R9.reuse, 0x200, R208 ;  /* 0x0000020009d07824 */ /* 0x040fe200078e02d0 */
[----:B------:R-:W-:Y:S01]  /*0500*/  ISETP.NE.U32.AND P0, PT, R12, 0x1, PT ;  /* 0x000000010c00780c */ /* 0x000fe20003f05070 */
[----:B------:R-:W-:Y:S01]  /*0510*/  IMAD.SHL.U32 R9, R9, 0x8, RZ ;  /* 0x0000000809097824 */ /* 0x000fe200078e00ff */
[----:B------:R-:W-:Y:S01]  /*0520*/  LOP3.LUT R12, R7, 0x7ffffffc, RZ, 0xc0, !PT ;  /* 0x7ffffffc070c7812 */ /* 0x000fe200078ec0ff */
[----:B------:R-:W-:Y:S01]  /*0530*/  IMAD.IADD R205, R16, 0x1, -R205 ;  /* 0x0000000110cd7824 */ /* 0x000fe200078e0acd */
[----:B------:R-:W-:Y:S01]  /*0540*/  LEA.HI R8, R8, R207, RZ, 0x2 ;  /* 0x000000cf08087211 */ /* 0x000fe200078f10ff */
[----:B------:R-:W-:Y:S01]  /*0550*/  IMAD.SHL.U32 R0, R0, 0x40, RZ ;  /* 0x0000004000007824 */ /* 0x000fe200078e00ff */
[----:B------:R-:W-:Y:S01]  /*0560*/  LOP3.LUT R216, R216, 0x1c0, RZ, 0xc0, !PT ;  /* 0x000001c0d8d87812 */ /* 0x000fe200078ec0ff */
[----:B------:R-:W-:Y:S01]  /*0570*/  IMAD.IADD R7, R3, 0x1, -R12 ;  /* 0x0000000103077824 */ /* 0x000fe200078e0a0c */
[----:B------:R-:W-:Y:S01]  /*0580*/  LOP3.LUT R8, R8, 0xfffffffc, RZ, 0xc0, !PT ;  /* 0xfffffffc08087812 */ /* 0x000fe200078ec0ff */
[----:B------:R-:W-:Y:S01]  /*0590*/  IMAD.SHL.U32 R199, R205, 0x40, RZ ;  /* 0x00000040cdc77824 */ /* 0x000fe200078e00ff */
[----:B------:R-:W-:Y:S01]  /*05a0*/  R2P PR, R6, 0x6 ;  /* 0x0000000606007804 */ /* 0x000fe20000000000 */
[C---:B------:R-:W-:Y:S01]  /*05b0*/  IMAD.SHL.U32 R6, R4.reuse, 0x20, RZ ;  /* 0x0000002004067824 */ /* 0x040fe200078e00ff */
[----:B------:R-:W-:Y:S01]  /*05c0*/  LOP3.LUT R9, R9, 0x18, RZ, 0xc0, !PT ;  /* 0x0000001809097812 */ /* 0x000fe200078ec0ff */
[----:B------:R-:W-:Y:S01]  /*05d0*/  IMAD.SHL.U32 R4, R4, 0x8, RZ ;  /* 0x0000000804047824 */ /* 0x000fe200078e00ff */
[----:B------:R-:W-:Y:S01]  /*05e0*/  SHF.R.U32.HI R218, RZ, 0x3, R216 ;  /* 0x00000003ffda7819 */ /* 0x000fe200000116d8 */
[----:B------:R-:W-:Y:S01]  /*05f0*/  VIADD R196, R198, UR6 ;  /* 0x00000006c6c47c36 */ /* 0x000fe20008000000 */
[----:B------:R-:W-:-:S02]  /*0600*/  LOP3.LUT R203, R2, 0x6, R203, 0xf8, !PT ;  /* 0x0000000602cb7812 */ /* 0x000fc400078ef8cb */
[----:B------:R-:W-:Y:S01]  /*0610*/  LOP3.LUT R3, R216, 0x20, R2, 0xf8, !PT ;  /* 0x00000020d8037812 */ /* 0x000fe200078ef802 */
[----:B------:R-:W-:Y:S01]  /*0620*/  IMAD.SHL.U32 R2, R7, 0x2, RZ ;  /* 0x0000000207027824 */ /* 0x000fe200078e00ff */
[----:B------:R-:W-:Y:S01]  /*0630*/  LOP3.LUT R216, R218, R216, R9, 0x1e, !PT ;  /* 0x000000d8dad87212 */ /* 0x000fe200078e1e09 */
[----:B------:R-:W-:Y:S01]  /*0640*/  IMAD.IADD R7, R207, 0x1, -R8 ;  /* 0x00000001cf077824 */ /* 0x000fe200078e0a08 */
[----:B------:R-:W-:Y:S02]  /*0650*/  LOP3.LUT R218, R3, R218, RZ, 0x3c, !PT ;  /* 0x000000da03da7212 */ /* 0x000fe400078e3cff */
[----:B------:R-:W-:Y:S01]  /*0660*/  LOP3.LUT R6, R9, 0x20, R6, 0xf8, !PT ;  /* 0x0000002009067812 */ /* 0x000fe200078ef806 */
[----:B------:R-:W-:Y:S01]  /*0670*/  IMAD R9, R7, 0x400, R2 ;  /* 0x0000040007097824 */ /* 0x000fe200078e0202 */
[----:B------:R-:W-:Y:S02]  /*0680*/  LOP3.LUT R199, R199, 0x1c0, RZ, 0xc0, !PT ;  /* 0x000001c0c7c77812 */ /* 0x000fe400078ec0ff */
[----:B------:R-:W-:Y:S01]  /*0690*/  SHF.R.S32.HI R3, RZ, 0x1f, R206 ;  /* 0x0000001fff037819 */ /* 0x000fe200000114ce */
[----:B------:R-:W-:Y:S01]  /*06a0*/  IMAD.IADD R218, R9, 0x1, R218 ;  /* 0x0000000109da7824 */ /* 0x000fe200078e02da */
[----:B------:R-:W-:-:S02]  /*06b0*/  SHF.R.U32.HI R193, RZ, 0x3, R199 ;  /* 0x00000003ffc17819 */ /* 0x000fc400000116c7 */
[----:B------:R-:W-:Y:S01]  /*06c0*/  LEA.HI R204, R3, R206, RZ, 0x2 ;  /* 0x000000ce03cc7211 */ /* 0x000fe200078f10ff */
[----:B------:R-:W-:Y:S01]  /*06d0*/  IMAD R3, R5, 0x400, R2 ;  /* 0x0000040005037824 */ /* 0x000fe200078e0202 */
[----:B------:R-:W-:Y:S02]  /*06e0*/  LOP3.LUT R4, R199, 0x8, R4, 0xf8, !PT ;  /* 0x00000008c7047812 */ /* 0x000fe400078ef804 */
[----:B------:R-:W-:Y:S01]  /*06f0*/  LOP3.LUT R0, R0, 0xfffffe00, RZ, 0xc0, !PT ;  /* 0xfffffe0000007812 */ /* 0x000fe200078ec0ff */
[----:B------:R-:W-:Y:S01]  /*0700*/  IMAD.IADD R216, R3, 0x1, R216 ;  /* 0x0000000103d87824 */ /* 0x000fe200078e02d8 */
[----:B------:R-:W-:Y:S01]  /*0710*/  LOP3.LUT R199, R193, R6, R199, 0x1e, !PT ;  /* 0x00000006c1c77212 */ /* 0x000fe200078e1ec7 */
[----:B------:R-:W-:Y:S01]  /*0720*/  IMAD.MOV.U32 R3, RZ, RZ, -0x10 ;  /* 0xfffffff0ff037424 */ /* 0x000fe200078e00ff */
[----:B------:R-:W-:Y:S01]  /*0730*/  LOP3.LUT R193, R4, R193, RZ, 0x3c, !PT ;  /* 0x000000c104c17212 */ /* 0x000fe200078e3cff */
[--C-:B------:R-:W-:Y:S01]  /*0740*/  IMAD R200, R7, 0x400, R0.reuse ;  /* 0x0000040007c87824 */ /* 0x100fe200078e0200 */
[----:B------:R-:W-:Y:S01]  /*0750*/  LEA R218, R218, UR5, 0x1 ;  /* 0x00000005dada7c11 */ /* 0x000fe2000f8e08ff */
[----:B------:R-:W-:Y:S01]  /*0760*/  IMAD R2, R5, 0x400, R0 ;  /* 0x0000040005027824 */ /* 0x000fe200078e0200 */
[----:B------:R-:W-:Y:S01]  /*0770*/  SEL R197, R197, 0xffffffe0, !P4 ;  /* 0xffffffe0c5c57807 */ /* 0x000fe20006000000 */
[----:B------:R-:W-:Y:S01]  /*0780*/  IMAD.IADD R200, R200, 0x1, R193 ;  /* 0x00000001c8c87824 */ /* 0x000fe200078e02c1 */
[----:B------:R-:W-:Y:S01]  /*0790*/  SEL R195, R195, 0xffffffc0, !P3 ;  /* 0xffffffc0c3c37807 */ /* 0x000fe20005800000 */
[----:B------:R-:W-:Y:S01]  /*07a0*/  IMAD.IADD R193, R193, 0x1, R2 ;  /* 0x00000001c1c17824 */ /* 0x000fe200078e0202 */
[----:B------:R-:W-:Y:S01]  /*07b0*/  LEA R194, R194, UR5, 0x1 ;  /* 0x00000005c2c27c11 */ /* 0x000fe2000f8e08ff */
[----:B------:R-:W-:Y:S01]  /*07c0*/  VIADD R220, R218, 0x20 ;  /* 0x00000020dadc7836 */ /* 0x000fe20000000000 */
[----:B------:R-:W-:Y:S01]  /*07d0*/  LEA R216, R216, UR6, 0x1 ;  /* 0x00000006d8d87c11 */ /* 0x000fe2000f8e08ff */
[----:B------:R-:W-:Y:S01]  /*07e0*/  IMAD.IADD R197, R196, 0x1, R197 ;  /* 0x00000001c4c57824 */ /* 0x000fe200078e02c5 */
[----:B------:R-:W-:Y:S01]  /*07f0*/  SHF.R.S32.HI R204, RZ, 0x2, R204 ;  /* 0x00000002ffcc7819 */ /* 0x000fe200000114cc */
[----:B------:R-:W-:Y:S01]  /*0800*/  @P1 VIADD R220, R218, 0xffffffe0 ;  /* 0xffffffe0dadc1836 */ /* 0x000fe20000000000 */
[----:B------:R-:W-:Y:S01]  /*0810*/  SEL R3, R3, 0x10, !P0 ;  /* 0x0000001003037807 */ /* 0x000fe20004000000 */
[----:B------:R-:W-:Y:S01]  /*0820*/  IMAD.IADD R196, R196, 0x1, R195 ;  /* 0x00000001c4c47824 */ /* 0x000fe200078e02c3 */
[----:B------:R-:W-:Y:S01]  /*0830*/  LOP3.LUT R199, R199, R0, RZ, 0xfc, !PT ;  /* 0x00000000c7c77212 */ /* 0x000fe200078efcff */
[----:B------:R-:W-:Y:S01]  /*0840*/  IMAD.IADD R0, R195, 0x1, R194 ;  /* 0x00000001c3007824 */ /* 0x000fe200078e02c2 */
[----:B---3--:R-:W-:Y:S01]  /*0850*/  SHF.R.S32.HI R215, RZ, 0x1f, R202 ;  /* 0x0000001fffd77819 */ /* 0x008fe200000114ca */
[----:B------:R-:W-:Y:S01]  /*0860*/  VIADD R219, R216, 0x40 ;  /* 0x00000040d8db7836 */ /* 0x000fe20000000000 */
[----:B------:R-:W-:Y:S01]  /*0870*/  SHF.R.S32.HI R213, RZ, 0x1f, R209 ;  /* 0x0000001fffd57819 */ /* 0x000fe200000114d1 */
[----:B------:R-:W-:Y:S01]  /*0880*/  IMAD R204, R7, 0x10, R204 ;  /* 0x0000001007cc7824 */ /* 0x000fe200078e02cc */
[----:B------:R-:W-:Y:S01]  /*0890*/  SHF.R.S32.HI R211, RZ, 0x1f, R210 ;  /* 0x0000001fffd37819 */ /* 0x000fe200000114d2 */
[----:B------:R-:W-:Y:S01]  /*08a0*/  IMAD.IADD R195, R197, 0x1, R195 ;  /* 0x00000001c5c37824 */ /* 0x000fe200078e02c3 */
[----:B------:R-:W-:Y:S01]  /*08b0*/  LEA R214, R208, UR5, 0x1 ;  /* 0x00000005d0d67c11 */ /* 0x000fe2000f8e08ff */
[----:B------:R-:W-:Y:S01]  /*08c0*/  IMAD.IADD R221, R218, 0x1, R3 ;  /* 0x00000001dadd7824 */ /* 0x000fe200078e0203 */
[----:B------:R-:W-:Y:S01]  /*08d0*/  LEA R193, R193, UR4, 0x1 ;  /* 0x00000004c1c17c11 */ /* 0x000fe2000f8e08ff */
[----:B------:R-:W-:-:S02]  /*08e0*/  @P2 VIADD R219, R216, 0xffffffc0 ;  /* 0xffffffc0d8db2836 */ /* 0x000fc40000000000 */
[----:B----4-:R-:W-:-:S07]  /*08f0*/  IMAD.IADD R226, R3, 0x1, R220 ;  /* 0x0000000103e27824 */ /* 0x010fce00078e02dc */
.L_x_198:
[----:B------:R-:W1:Y:S01]  /*0900*/  LDC.64 R4, c[0x0][0x2f0] ;  /* 0x0000bc00ff047b82 */ /* 0x000e620000000a00 */
[C---:B--2---:R-:W-:Y:S01]  /*0910*/  IMAD.SHL.U32 R9, R202.reuse, 0x4, RZ ;  /* 0x00000004ca097824 */ /* 0x044fe200078e00ff */
[----:B------:R-:W-:Y:S01]  /*0920*/  SHF.L.U64.HI R6, R202, 0x2, R215 ;  /* 0x00000002ca067819 */ /* 0x000fe200000102d7 */
[----:B------:R-:W-:Y:S01]  /*0930*/  IMAD.MOV.U32 R17, RZ, RZ, -0x1 ;  /* 0xffffffffff117424 */ /* 0x000fe200078e00ff */
[----:B------:R-:W-:-:S04]  /*0940*/  ISETP.NE.U32.AND P3, PT, RZ, UR10, PT ;  /* 0x0000000aff007c0c */ /* 0x000fc8000bf65070 */
[----:B------:R-:W2:Y:S01]  /*0950*/  LDC.64 R2, c[0x0][0x308] ;  /* 0x0000c200ff027b82 */ /* 0x000ea20000000a00 */
[----:B------:R-:W-:Y:S02]  /*0960*/  ISETP.NE.AND.EX P3, PT, RZ, UR11, PT, P3 ;  /* 0x0000000bff007c0c */ /* 0x000fe4000bf65330 */
[----:B-1----:R-:W-:Y:S02]  /*0970*/  ISETP.NE.U32.AND P4, PT, R4, RZ, PT ;  /* 0x000000ff0400720c */ /* 0x002fe40003f85070 */
[----:B----4-:R-:W-:Y:S02]  /*0980*/  IADD3 R14, P0, R9, R4, RZ ;  /* 0x00000004090e7210 */ /* 0x010fe40007f1e0ff */
        /* <DEDUP_REMOVED lines=16> */
[----:B-1----:R-:W-:-:S02]  /*0a90*/  ISETP.NE.AND P3, PT, R7, RZ, PT ;  /* 0x000000ff0700720c */ /* 0x002fc40003f65270 */
[----:B---3--:R-:W-:-:S04]  /*0aa0*/  ISETP.EQ.U32.AND P1, PT, R4, RZ, PT ;  /* 0x000000ff0400720c */ /* 0x008fc80003f22070 */
[----:B------:R-:W-:Y:S02]  /*0ab0*/  ISETP.EQ.OR.EX P1, PT, R5, RZ, !P3, P1 ;  /* 0x000000ff0500720c */ /* 0x000fe40005f22710 */
[----:B------:R-:W-:Y:S01]  /*0ac0*/  IADD3 R8, P0, R9, R4, RZ ;  /* 0x0000000409087210 */ /* 0x000fe20007f1e0ff */
[----:B------:R-:W-:-:S04]  /*0ad0*/  IMAD.MOV.U32 R241, RZ, RZ, -0x1 ;  /* 0xfffffffffff17424 */ /* 0x000fc800078e00ff */
[----:B------:R-:W-:Y:S02]  /*0ae0*/  IMAD.X R9, R6, 0x1, R5, P0 ;  /* 0x0000000106097824 */ /* 0x000fe400000e0605 */
[----:B------:R-:W1:Y:S01]  /*0af0*/  @!P2 LDC R6, c[0x0][0x2cc] ;  /* 0x0000b300ff06ab82 */ /* 0x000e620000000800 */
[----:B------:R-:W-:-:S03]  /*0b00*/  @!P2 ISETP.NE.U32.AND P0, PT, R2, RZ, PT ;  /* 0x000000ff0200a20c */ /* 0x000fc60003f05070 */
[----:B-----5:R3:W5:Y:S01]  /*0b10*/  @!P1 LDG.E R241, desc[UR14][R8.64] ;  /* 0x0000000e08f19981 */ /* 0x020762000c1e1900 */
[----:B------:R-:W-:-:S03]  /*0b20*/  ISETP.NE.U32.AND P1, PT, R4, RZ, PT ;  /* 0x000000ff0400720c */ /* 0x000fc60003f25070 */
[----:B------:R-:W2:Y:S01]  /*0b30*/  LDC R2, c[0x0][0x2c8] ;  /* 0x0000b200ff027b82 */ /* 0x000ea20000000800 */
[----:B------:R-:W-:Y:S02]  /*0b40*/  ISETP.NE.AND.EX P1, PT, R5, RZ, PT, P1 ;  /* 0x000000ff0500720c */ /* 0x000fe40003f25310 */
[----:B------:R-:W-:-:S04]  /*0b50*/  @!P2 ISETP.NE.AND.EX P0, PT, R3, RZ, PT, P0 ;  /* 0x000000ff0300a20c */ /* 0x000fc80003f05300 */
[----:B-1----:R-:W-:Y:S01]  /*0b60*/  @!P2 SEL R3, R6, RZ, P0 ;  /* 0x000000ff0603a207 */ /* 0x002fe20000000000 */
[----:B--2---:R-:W-:-:S06]  /*0b70*/  @P4 IMAD.IADD R242, R242, 0x1, -R17 ;  /* 0x00000001f2f24824 */ /* 0x004fcc00078e0a11 */
[----:B------:R-:W1:Y:S01]  /*0b80*/  @!P4 LDC R242, c[0x0][0x2c4] ;  /* 0x0000b100fff2cb82 */ /* 0x000e620000000800 */
[----:B----4-:R-:W-:Y:S01]  /*0b90*/  @P2 IMAD.IADD R239, R239, 0x1, -R240 ;  /* 0x00000001efef2824 */ /* 0x010fe200078e0af0 */
[----:B---3--:R-:W-:Y:S06]  /*0ba0*/  @!P1 BRA `(.L_x_170) ;  /* 0x00000000000c9947 */ /* 0x008fec0003800000 */
[----:B------:R-:W2:Y:S02]  /*0bb0*/  @P3 LDG.E R2, desc[UR14][R8.64+0x4] ;  /* 0x0000040e08023981 */ /* 0x000ea4000c1e1900 */
[----:B--2--5:R-:W-:-:S06]  /*0bc0*/  @P3 IADD3 R2, R2, -R241, RZ ;  /* 0x800000f102023210 */ /* 0x024fcc0007ffe0ff */
[----:B------:R2:W5:Y:S02]  /*0bd0*/  @!P3 LDG.E R2, desc[UR14][R8.64] ;  /* 0x0000000e0802b981 */ /* 0x000564000c1e1900 */
.L_x_170:
[----:B------:R-:W-:Y:S01]  /*0be0*/  IMAD.SHL.U32 R237, R212, 0x40, RZ ;  /* 0x00000040d4ed7824 */ /* 0x000fe200078e00ff */
[----:B-----5:R-:W-:-:S04]  /*0bf0*/  @!P2 IADD3 R239, R3, R2, -R240 ;  /* 0x0000000203efa210 */ /* 0x020fc80007ffe8f0 */
[----:B------:R-:W-:-:S13]  /*0c00*/  ISETP.GT.AND P0, PT, R239, R237, PT ;  /* 0x000000edef00720c */ /* 0x000fda0003f04270 */
[----:B------:R-:W-:Y:S05]  /*0c10*/  @!P0 BRA `(.L_x_171) ;  /* 0x00000064009c8947 */ /* 0x000fea0003800000 */
[----:B------:R-:W3:Y:S01]  /*0c20*/  LDC R6, c[0x0][0x278] ;  /* 0x00009e00ff067b82 */ /* 0x000ee20000000800 */
[----:B--2---:R-:W-:Y:S01]  /*0c30*/  MOV R8, RZ ;  /* 0x000000ff00087202 */ /* 0x004fe20000000f00 */
[----:B------:R-:W2:Y:S01]  /*0c40*/  S2R R32, SR_CTAID.X ;  /* 0x0000000000207919 */ /* 0x000ea20000002500 */
[----:B------:R-:W-:Y:S01]  /*0c50*/  IABS R4, R217 ;  /* 0x000000d900047213 */ /* 0x000fe20000000000 */
[----:B------:R-:W-:Y:S01]  /*0c60*/  IMAD.SHL.U32 R31, R202, 0x80, RZ ;  /* 0x00000080ca1f7824 */ /* 0x000fe200078e00ff */
[----:B------:R-:W-:Y:S02]  /*0c70*/  ISETP.NE.AND P0, PT, R241, -0x1, PT ;  /* 0xfffffffff100780c */ /* 0x000fe40003f05270 */
[----:B------:R-:W-:Y:S01]  /*0c80*/  ISETP.NE.AND P1, PT, R17, -0x1, PT ;  /* 0xffffffff1100780c */ /* 0x000fe20003f25270 */
[----:B------:R-:W4:Y:S01]  /*0c90*/  LDC R25, c[0x0][0x2d4] ;  /* 0x0000b500ff197b82 */ /* 0x000f220000000800 */
[----:B------:R-:W-:Y:S02]  /*0ca0*/  SEL R31, R31, RZ, P4 ;  /* 0x000000ff1f1f7207 */ /* 0x000fe40002000000 */
[----:B------:R-:W-:-:S05]  /*0cb0*/  SHF.R.S32.HI R233, RZ, 0x1f, R217 ;  /* 0x0000001fffe97819 */ /* 0x000fca00000114d9 */
[----:B------:R-:W5:Y:S01]  /*0cc0*/  LDC R23, c[0x0][0x2dc] ;  /* 0x0000b700ff177b82 */ /* 0x000f620000000800 */
[----:B---3--:R-:W-:-:S07]  /*0cd0*/  IABS R7, R6 ;  /* 0x0000000600077213 */ /* 0x008fce0000000000 */
[----:B------:R-:W3:Y:S01]  /*0ce0*/  LDC R22, c[0x0][0x270] ;  /* 0x00009c00ff167b82 */ /* 0x000ee20000000800 */
[----:B------:R-:W1:Y:S01]  /*0cf0*/  I2F.RP R11, R7 ;  /* 0x00000007000b7306 */ /* 0x000e620000209400 */
[----:B----4-:R-:W-:-:S06]  /*0d00*/  IMAD.WIDE.U32 R28, R202, R25, RZ ;  /* 0x00000019ca1c7225 */ /* 0x010fcc00078e00ff */
[----:B------:R-:W4:Y:S01]  /*0d10*/  LDC R33, c[0x0][0x2c4] ;  /* 0x0000b100ff217b82 */ /* 0x000f220000000800 */
[----:B-----5:R-:W-:-:S07]  /*0d20*/  IMAD R35, R217, R23, RZ ;  /* 0x00000017d9237224 */ /* 0x020fce00078e02ff */
[----:B------:R-:W5:Y:S01]  /*0d30*/  LDC.U8 R34, c[0x0][0x480] ;  /* 0x00012000ff227b82 */ /* 0x000f620000000000 */
[----:B-1----:R-:W1:Y:S01]  /*0d40*/  MUFU.RCP R10, R11 ;  /* 0x0000000b000a7308 */ /* 0x002e620000001000 */
[----:B---3--:R-:W-:-:S04]  /*0d50*/  IMAD.WIDE R38, R23, R22, RZ ;  /* 0x0000001617267225 */ /* 0x008fc800078e02ff */
[----:B------:R-:W-:Y:S01]  /*0d60*/  IMAD R19, R39, R28, RZ ;  /* 0x0000001c27137224 */ /* 0x000fe200078e02ff */
[----:B-1----:R-:W-:Y:S02]  /*0d70*/  IADD3 R10, R10, 0xffffffe, RZ ;  /* 0x0ffffffe0a0a7810 */ /* 0x002fe40007ffe0ff */
[----:B------:R-:W-:Y:S02]  /*0d80*/  IADD3 R11, R242, 0x3f, RZ ;  /* 0x0000003ff20b7810 */ /* 0x000fe40007ffe0ff */
[----:B------:R-:W1:Y:S02]  /*0d90*/  F2I.FTZ.U32.TRUNC.NTZ R9, R10 ;  /* 0x0000000a00097305 */ /* 0x000e64000021f000 */
[----:B------:R-:W-:-:S04]  /*0da0*/  SHF.R.S32.HI R238, RZ, 0x1f, R11 ;  /* 0x0000001fffee7819 */ /* 0x000fc8000001140b */
[----:B------:R-:W-:-:S04]  /*0db0*/  LEA.HI R238, R238, R11, RZ, 0x6 ;  /* 0x0000000beeee7211 */ /* 0x000fc800078f30ff */
[----:B------:R-:W-:Y:S02]  /*0dc0*/  LOP3.LUT R24, R238, 0xffffffc0, RZ, 0xc0, !PT ;  /* 0xffffffc0ee187812 */ /* 0x000fe400078ec0ff */
[----:B------:R-:W-:Y:S02]  /*0dd0*/  SHF.R.S32.HI R238, RZ, 0x6, R238 ;  /* 0x00000006ffee7819 */ /* 0x000fe400000114ee */
[----:B------:R-:W-:Y:S01]  /*0de0*/  IADD3 R24, R24, -0x40, RZ ;  /* 0xffffffc018187810 */ /* 0x000fe20007ffe0ff */
[----:B-1----:R-:W-:-:S04]  /*0df0*/  IMAD.MOV R2, RZ, RZ, -R9 ;  /* 0x000000ffff027224 */ /* 0x002fc800078e0a09 */
[----:B------:R-:W-:Y:S02]  /*0e00*/  IMAD R5, R2, R7, RZ ;  /* 0x0000000702057224 */ /* 0x000fe400078e02ff */
[----:B------:R-:W1:Y:S02]  /*0e10*/  LDC.64 R2, c[0x0][0x228] ;  /* 0x00008a00ff027b82 */ /* 0x000e640000000a00 */
[----:B------:R-:W-:-:S06]  /*0e20*/  IMAD.HI.U32 R5, R9, R5, R8 ;  /* 0x0000000509057227 */ /* 0x000fcc00078e0008 */
[----:B------:R-:W-:Y:S01]  /*0e30*/  IMAD.HI.U32 R14, R5, R4, RZ ;  /* 0x00000004050e7227 */ /* 0x000fe200078e00ff */
[----:B------:R-:W3:Y:S03]  /*0e40*/  LDC.64 R8, c[0x0][0x240] ;  /* 0x00009000ff087b82 */ /* 0x000ee60000000a00 */
[----:B------:R-:W-:-:S04]  /*0e50*/  IMAD.MOV R10, RZ, RZ, -R14 ;  /* 0x000000ffff0a7224 */ /* 0x000fc800078e0a0e */
[C---:B------:R-:W-:Y:S02]  /*0e60*/  IMAD R10, R7.reuse, R10, R4 ;  /* 0x0000000a070a7224 */ /* 0x040fe400078e0204 */
[----:B------:R-:W2:Y:S03]  /*0e70*/  @P0 LDC.64 R4, c[0x0][0x250] ;  /* 0x00009400ff040b82 */ /* 0x000ea60000000a00 */
[----:B------:R-:W-:Y:S01]  /*0e80*/  ISETP.GT.U32.AND P5, PT, R7, R10, PT ;  /* 0x0000000a0700720c */ /* 0x000fe20003fa4070 */
[-C--:B-1----:R-:W-:Y:S02]  /*0e90*/  IMAD R12, R215, R2.reuse, RZ ;  /* 0x00000002d70c7224 */ /* 0x082fe400078e02ff */
[C---:B------:R-:W-:Y:S02]  /*0ea0*/  IMAD.WIDE.U32 R20, R202.reuse, R2, RZ ;  /* 0x00000002ca147225 */ /* 0x040fe400078e00ff */
[----:B------:R-:W1:Y:S02]  /*0eb0*/  LDC.U8 R2, c[0x0][0x3d8] ;  /* 0x0000f600ff027b82 */ /* 0x000e640000000000 */
[----:B------:R-:W-:-:S02]  /*0ec0*/  IMAD R3, R202, R3, R12 ;  /* 0x00000003ca037224 */ /* 0x000fc400078e020c */
[----:B---3--:R-:W-:-:S04]  /*0ed0*/  IMAD.WIDE.U32 R12, R17, R8, RZ ;  /* 0x00000008110c7225 */ /* 0x008fc800078e00ff */
[-C--:B------:R-:W-:Y:S02]  /*0ee0*/  @!P5 IADD3 R10, R10, -R7.reuse, RZ ;  /* 0x800000070a0ad210 */ /* 0x080fe40007ffe0ff */
[----:B------:R-:W-:Y:S01]  /*0ef0*/  @!P5 IADD3 R14, R14, 0x1, RZ ;  /* 0x000000010e0ed810 */ /* 0x000fe20007ffe0ff */
[----:B------:R-:W-:Y:S01]  /*0f00*/  IMAD.IADD R18, R21, 0x1, R3 ;  /* 0x0000000115127824 */ /* 0x000fe200078e0203 */
[----:B------:R-:W-:Y:S01]  /*0f10*/  ISETP.GE.U32.AND P3, PT, R10, R7, PT ;  /* 0x000000070a00720c */ /* 0x000fe20003f66070 */
[----:B------:R-:W-:Y:S01]  /*0f20*/  IMAD R11, R17, R9, RZ ;  /* 0x00000009110b7224 */ /* 0x000fe200078e02ff */
[----:B------:R-:W-:Y:S01]  /*0f30*/  SHF.R.S32.HI R3, RZ, 0x1f, R25 ;  /* 0x0000001fff037819 */ /* 0x000fe20000011419 */
[----:B------:R-:W-:Y:S01]  /*0f40*/  @P0 IMAD.IADD R7, R240, 0x1, R241 ;  /* 0x00000001f0070824 */ /* 0x000fe200078e02f1 */
[----:B------:R-:W-:Y:S02]  /*0f50*/  LOP3.LUT R10, R217, R6, RZ, 0x3c, !PT ;  /* 0x00000006d90a7212 */ /* 0x000fe400078e3cff */
[----:B------:R-:W-:Y:S01]  /*0f60*/  @P1 IADD3 R18, R13, R11, RZ ;  /* 0x0000000b0d121210 */ /* 0x000fe20007ffe0ff */
[----:B------:R-:W-:Y:S01]  /*0f70*/  IMAD R16, R3, R202, RZ ;  /* 0x000000ca03107224 */ /* 0x000fe200078e02ff */
[----:B------:R-:W-:Y:S01]  /*0f80*/  ISETP.GE.AND P2, PT, R10, RZ, PT ;  /* 0x000000ff0a00720c */ /* 0x000fe20003f46270 */
[----:B--2---:R-:W-:Y:S01]  /*0f90*/  @P0 IMAD.WIDE.U32 R26, R7, R4, RZ ;  /* 0x00000004071a0225 */ /* 0x004fe200078e00ff */
[----:B------:R-:W-:Y:S01]  /*0fa0*/  SEL R21, R20, R12, !P1 ;  /* 0x0000000c14157207 */ /* 0x000fe20004800000 */
[----:B------:R-:W2:Y:S01]  /*0fb0*/  @P1 LDC.64 R10, c[0x0][0x420] ;  /* 0x00010800ff0a1b82 */ /* 0x000ea20000000a00 */
[----:B------:R-:W-:Y:S01]  /*0fc0*/  ISETP.NE.AND P5, PT, R6, RZ, PT ;  /* 0x000000ff0600720c */ /* 0x000fe20003fa5270 */
[----:B------:R-:W-:Y:S01]  /*0fd0*/  IMAD R3, R215, R25, R16 ;  /* 0x00000019d7037224 */ /* 0x000fe200078e0210 */
[----:B------:R-:W-:Y:S01]  /*0fe0*/  @P3 IADD3 R14, R14, 0x1, RZ ;  /* 0x000000010e0e3810 */ /* 0x000fe20007ffe0ff */
[----:B------:R-:W-:Y:S01]  /*0ff0*/  @P0 IMAD R15, R7, R5, RZ ;  /* 0x00000005070f0224 */ /* 0x000fe200078e02ff */
[----:B-1----:R-:W-:Y:S01]  /*1000*/  ISETP.NE.AND P3, PT, R2, RZ, PT ;  /* 0x000000ff0200720c */ /* 0x002fe20003f65270 */
[----:B------:R-:W-:Y:S01]  /*1010*/  IMAD R2, R39, R17, RZ ;  /* 0x0000001127027224 */ /* 0x000fe200078e02ff */
[----:B------:R-:W-:Y:S01]  /*1020*/  IADD3 R3, R29, R3, RZ ;  /* 0x000000031d037210 */ /* 0x000fe20007ffe0ff */
[----:B------:R-:W1:Y:S01]  /*1030*/  @!P1 LDC.64 R12, c[0x0][0x418] ;  /* 0x00010600ff0c9b82 */ /* 0x000e620000000a00 */
[----:B------:R-:W-:Y:S01]  /*1040*/  @P0 IMAD.IADD R15, R27, 0x1, R15 ;  /* 0x000000011b0f0824 */ /* 0x000fe200078e020f */
[----:B------:R-:W-:Y:S01]  /*1050*/  @P0 MOV R16, R26 ;  /* 0x0000001a00100202 */ /* 0x000fe20000000f00 */
[----:B------:R-:W-:-:S04]  /*1060*/  IMAD.WIDE.U32 R28, R38, R28, RZ ;  /* 0x0000001c261c7225 */ /* 0x000fc800078e00ff */
[C---:B------:R-:W-:Y:S02]  /*1070*/  IMAD R19, R38.reuse, R3, R19 ;  /* 0x0000000326137224 */ /* 0x040fe400078e0213 */
[----:B------:R-:W-:Y:S01]  /*1080*/  IMAD.WIDE.U32 R26, R38, R17, RZ ;  /* 0x00000011261a7225 */ /* 0x000fe200078e00ff */
[----:B------:R-:W3:Y:S02]  /*1090*/  @P3 LDC R36, c[0x0][0x2e4] ;  /* 0x0000b900ff243b82 */ /* 0x000ee40000000800 */
[----:B------:R-:W-:Y:S01]  /*10a0*/  IADD3 R19, R29, R19, RZ ;  /* 0x000000131d137210 */ /* 0x000fe20007ffe0ff */
[----:B------:R-:W-:Y:S01]  /*10b0*/  @!P2 IMAD.MOV R14, RZ, RZ, -R14 ;  /* 0x000000ffff0ea224 */ /* 0x000fe200078e0a0e */
[----:B------:R-:W-:Y:S02]  /*10c0*/  @P1 IADD3 R19, R27, R2, RZ ;  /* 0x000000021b131210 */ /* 0x000fe40007ffe0ff */
[----:B------:R-:W-:Y:S01]  /*10d0*/  @!P5 LOP3.LUT R14, RZ, R6, RZ, 0x33, !PT ;  /* 0x00000006ff0ed212 */ /* 0x000fe200078e33ff */
[----:B--2---:R-:W-:Y:S01]  /*10e0*/  @P1 IMAD.WIDE.U32 R42, R17, R10, RZ ;  /* 0x0000000a112a1225 */ /* 0x004fe200078e00ff */
[----:B------:R-:W2:Y:S01]  /*10f0*/  LDC.64 R2, c[0x0][0x488] ;  /* 0x00012200ff027b82 */ /* 0x000ea20000000a00 */
[----:B------:R-:W-:-:S02]  /*1100*/  SEL R20, R28, R26, !P1 ;  /* 0x0000001a1c147207 */ /* 0x000fc40004800000 */
[----:B----4-:R-:W-:Y:S01]  /*1110*/  @P3 IMAD R10, R202, R33, RZ ;  /* 0x00000021ca0a3224 */ /* 0x010fe200078e02ff */
[----:B------:R-:W-:Y:S01]  /*1120*/  IADD3 R31, P2, R24, R31, RZ ;  /* 0x0000001f181f7210 */ /* 0x000fe20007f5e0ff */
[----:B------:R-:W-:Y:S01]  /*1130*/  @P1 IMAD R27, R17, R11, R43 ;  /* 0x0000000b111b1224 */ /* 0x000fe200078e022b */
[----:B------:R-:W-:Y:S01]  /*1140*/  SHF.R.S32.HI R26, RZ, 0x1f, R24 ;  /* 0x0000001fff1a7819 */ /* 0x000fe20000011418 */
[-C--:B-1----:R-:W-:Y:S01]  /*1150*/  @!P1 IMAD R29, R215, R12.reuse, RZ ;  /* 0x0000000cd71d9224 */ /* 0x082fe200078e02ff */
[----:B------:R-:W1:Y:S01]  /*1160*/  @P0 LDC.64 R6, c[0x0][0x248] ;  /* 0x00009200ff060b82 */ /* 0x000e620000000a00 */
[----:B------:R-:W-:Y:S01]  /*1170*/  @!P1 IMAD.WIDE.U32 R40, R202, R12, RZ ;  /* 0x0000000cca289225 */ /* 0x000fe200078e00ff */
[----:B------:R-:W-:-:S03]  /*1180*/  @P3 SEL R10, R10, R17, !P1 ;  /* 0x000000110a0a3207 */ /* 0x000fc60004800000 */
[C---:B------:R-:W-:Y:S01]  /*1190*/  @!P1 IMAD R29, R202.reuse, R13, R29 ;  /* 0x0000000dca1d9224 */ /* 0x040fe200078e021d */
[C---:B------:R-:W-:Y:S01]  /*11a0*/  SHF.L.U64.HI R13, R202.reuse, 0x7, R215 ;  /* 0x00000007ca0d7819 */ /* 0x040fe200000102d7 */
[----:B------:R-:W-:Y:S01]  /*11b0*/  @P1 IMAD.MOV.U32 R28, RZ, RZ, R42 ;  /* 0x000000ffff1c1224 */ /* 0x000fe200078e002a */
[----:B------:R-:W-:Y:S02]  /*11c0*/  @!P1 MOV R28, R40 ;  /* 0x00000028001c9202 */ /* 0x000fe40000000f00 */
[----:B------:R-:W-:Y:S01]  /*11d0*/  @!P1 IADD3 R27, R41, R29, RZ ;  /* 0x0000001d291b9210 */ /* 0x000fe20007ffe0ff */
[----:B---3--:R-:W-:Y:S01]  /*11e0*/  @P3 IMAD R29, R217, R36, R10 ;  /* 0x00000024d91d3224 */ /* 0x008fe200078e020a */
[----:B------:R-:W-:Y:S01]  /*11f0*/  SEL R13, R13, RZ, P4 ;  /* 0x000000ff0d0d7207 */ /* 0x000fe20002000000 */
[----:B------:R-:W-:Y:S02]  /*1200*/  @!P3 IMAD R10, R202, R22, R217 ;  /* 0x00000016ca0ab224 */ /* 0x000fe400078e02d9 */
[----:B--2---:R-:W-:Y:S01]  /*1210*/  IMAD.WIDE.U32 R36, R32, R2, RZ ;  /* 0x0000000220247225 */ /* 0x004fe200078e00ff */
[----:B------:R-:W-:-:S02]  /*1220*/  IADD3.X R11, R26, R13, RZ, P2, !PT ;  /* 0x0000000d1a0b7210 */ /* 0x000fc400017fe4ff */
[----:B-----5:R-:W-:Y:S01]  /*1230*/  ISETP.NE.AND P2, PT, R34, RZ, PT ;  /* 0x000000ff2200720c */ /* 0x020fe20003f45270 */
[----:B------:R-:W-:Y:S01]  /*1240*/  @P0 IMAD.IADD R2, R240, 0x1, R241 ;  /* 0x00000001f0020824 */ /* 0x000fe200078e02f1 */
[----:B------:R-:W-:Y:S01]  /*1250*/  SHF.R.S32.HI R34, RZ, 0x1f, R35 ;  /* 0x0000001fff227819 */ /* 0x000fe20000011423 */
[----:B------:R-:W-:Y:S01]  /*1260*/  @!P3 IMAD R29, R10, R33, RZ ;  /* 0x000000210a1db224 */ /* 0x000fe200078e02ff */
[----:B------:R-:W-:Y:S01]  /*1270*/  SEL R33, R36, RZ, P2 ;  /* 0x000000ff24217207 */ /* 0x000fe20001000000 */
[----:B------:R-:W-:Y:S02]  /*1280*/  IMAD R32, R32, R3, R37 ;  /* 0x0000000320207224 */ /* 0x000fe400078e0225 */
[----:B-1----:R-:W-:Y:S02]  /*1290*/  @P0 IMAD R10, R2, R7, RZ ;  /* 0x00000007020a0224 */ /* 0x002fe400078e02ff */
[----:B------:R-:W-:Y:S01]  /*12a0*/  IMAD R13, R39, R31, RZ ;  /* 0x0000001f270d7224 */ /* 0x000fe200078e02ff */
[----:B------:R-:W-:Y:S01]  /*12b0*/  SEL R32, R32, RZ, P2 ;  /* 0x000000ff20207207 */ /* 0x000fe20001000000 */
[----:B------:R-:W-:-:S04]  /*12c0*/  @P0 IMAD.WIDE.U32 R2, R2, R6, RZ ;  /* 0x0000000602020225 */ /* 0x000fc800078e00ff */
[C---:B------:R-:W-:Y:S01]  /*12d0*/  IMAD R13, R38.reuse, R11, R13 ;  /* 0x0000000b260d7224 */ /* 0x040fe200078e020d */
[----:B------:R-:W-:Y:S01]  /*12e0*/  SHF.R.S32.HI R11, RZ, 0x1f, R237 ;  /* 0x0000001fff0b7819 */ /* 0x000fe200000114ed */
[----:B------:R-:W-:Y:S01]  /*12f0*/  IMAD.WIDE.U32 R30, R38, R31, RZ ;  /* 0x0000001f261e7225 */ /* 0x000fe200078e00ff */
[----:B------:R-:W-:Y:S02]  /*1300*/  @P0 IADD3 R10, R3, R10, RZ ;  /* 0x0000000a030a0210 */ /* 0x000fe40007ffe0ff */
        /* <DEDUP_REMOVED lines=14> */
.L_x_172:
        /* <DEDUP_REMOVED lines=13> */
.L_x_173:
        /* <DEDUP_REMOVED lines=10> */
.L_x_174:
[----:B------:R-:W-:-:S04]  /*1560*/  IMAD R2, R202, R22, R217 ;  /* 0x00000016ca027224 */ /* 0x000fc800078e02d9 */
[----:B------:R-:W-:-:S07]  /*1570*/  IMAD R25, R2, R25, RZ ;  /* 0x0000001902197224 */ /* 0x000fce00078e02ff */
.L_x_175:
[----:B------:R-:W-:Y:S01]  /*1580*/  IMAD R22, R23, R22, RZ ;  /* 0x0000001617167224 */ /* 0x000fe200078e02ff */
[----:B------:R-:W1:Y:S01]  /*1590*/  LDC.64 R2, c[0x0][0x420] ;  /* 0x00010800ff027b82 */ /* 0x000e620000000a00 */
[----:B------:R-:W-:Y:S01]  /*15a0*/  IADD3 R23, -R239, R242, R237 ;  /* 0x000000f2ef177210 */ /* 0x000fe20007ffe1ed */
[----:B------:R-:W-:Y:S01]  /*15b0*/  ULDC UR4, c[0x0][0x398] ;  /* 0x0000e60000047ab9 */ /* 0x000fe20000000800 */
[----:B------:R-:W-:Y:S01]  /*15c0*/  IMAD.SHL.U32 R17, R22, 0x40, RZ ;  /* 0x0000004016117824 */ /* 0x000fe200078e00ff */
[C---:B------:R-:W-:Y:S01]  /*15d0*/  IADD3 R25, R24.reuse, R25, RZ ;  /* 0x0000001918197210 */ /* 0x040fe20007ffe0ff */
[----:B------:R-:W-:Y:S01]  /*15e0*/  IMAD.IADD R29, R24, 0x1, R29 ;  /* 0x00000001181d7824 */ /* 0x000fe200078e021d */
[----:B------:R-:W-:Y:S01]  /*15f0*/  ULDC.64 UR6, c[0x0][0x428] ;  /* 0x00010a0000067ab9 */ /* 0x000fe20000000a00 */
[----:B------:R-:W-:Y:S01]  /*1600*/  ULDC.64 UR8, c[0x0][0x258] ;  /* 0x0000960000087ab9 */ /* 0x000fe20000000a00 */
[----:B------:R-:W-:Y:S01]  /*1610*/  IADD3 R30, P3, P1, R30, R17, R35 ;  /* 0x000000111e1e7210 */ /* 0x000fe2000797e023 */
[----:B------:R-:W-:Y:S01]  /*1620*/  BSSY B1, `(.L_x_171) ;  /* 0x00005c6000017945 */ /* 0x000fe20003800000 */
[----:B------:R-:W-:-:S04]  /*1630*/  SHF.R.S32.HI R17, RZ, 0x1f, R17 ;  /* 0x0000001fff117819 */ /* 0x000fc80000011411 */
[----:B------:R-:W-:Y:S02]  /*1640*/  IADD3.X R34, R37, R17, R34, P3, P1 ;  /* 0x0000001125227210 */ /* 0x000fe40001fe2422 */
[----:B------:R-:W-:Y:S02]  /*1650*/  IADD3 R20, P3, P1, R33, R30, R20 ;  /* 0x0000001e21147210 */ /* 0x000fe4000797e014 */
[----:B------:R-:W2:Y:S02]  /*1660*/  LDC.64 R30, c[0x0][0x2b0] ;  /* 0x0000ac00ff1e7b82 */ /* 0x000ea40000000a00 */
[----:B------:R-:W-:Y:S02]  /*1670*/  IADD3.X R19, R32, R34, R19, P3, P1 ;  /* 0x0000002220137210 */ /* 0x000fe40001fe2413 */
[----:B------:R-:W-:Y:S02]  /*1680*/  IADD3 R32, P1, R210, R28, RZ ;  /* 0x0000001cd2207210 */ /* 0x000fe40007f3e0ff */
[----:B------:R-:W-:-:S03]  /*1690*/  IADD3 R17, P3, R209, R24, RZ ;  /* 0x00000018d1117210 */ /* 0x000fc60007f7e0ff */
[----:B------:R-:W-:Y:S02]  /*16a0*/  IMAD.X R33, R211, 0x1, R27, P1 ;  /* 0x00000001d3217824 */ /* 0x000fe400008e061b */
[----:B------:R-:W-:Y:S02]  /*16b0*/  IMAD R27, R207, R22, R206 ;  /* 0x00000016cf1b7224 */ /* 0x000fe400078e02ce */
[----:B------:R-:W-:Y:S01]  /*16c0*/  VIADD R22, R23, -UR4 ;  /* 0x8000000417167c36 */ /* 0x000fe20008000000 */
[----:B------:R-:W-:Y:S01]  /*16d0*/  IADD3.X R23, R213, R26, RZ, P3, !PT ;  /* 0x0000001ad5177210 */ /* 0x000fe20001ffe4ff */
[----:B-1----:R-:W-:Y:S01]  /*16e0*/  IMAD R26, R26, R2, RZ ;  /* 0x000000021a1a7224 */ /* 0x002fe200078e02ff */
[C---:B------:R-:W-:Y:S01]  /*16f0*/  IADD3 R20, P1, R27.reuse, R20, RZ ;  /* 0x000000141b147210 */ /* 0x040fe20007f3e0ff */
[C---:B------:R-:W-:Y:S01]  /*1700*/  IMAD.WIDE.U32 R32, R24.reuse, R2, R32 ;  /* 0x0000000218207225 */ /* 0x040fe200078e0020 */
[----:B------:R-:W-:Y:S02]  /*1710*/  SHF.R.S32.HI R35, RZ, 0x1f, R22 ;  /* 0x0000001fff237819 */ /* 0x000fe40000011416 */
[----:B------:R-:W-:Y:S01]  /*1720*/  LEA.HI.X.SX32 R19, R27, R19, 0x1, P1 ;  /* 0x000000131b137211 */ /* 0x000fe200008f0eff */
[----:B------:R-:W-:Y:S01]  /*1730*/  IMAD R26, R24, R3, R26 ;  /* 0x00000003181a7224 */ /* 0x000fe200078e021a */
[----:B------:R-:W-:Y:S01]  /*1740*/  LEA.HI R35, R35, R22, RZ, 0x6 ;  /* 0x0000001623237211 */ /* 0x000fe200078f30ff */
[----:B------:R-:W-:-:S02]  /*1750*/  IMAD R24, R23, R8, RZ ;  /* 0x0000000817187224 */ /* 0x000fc400078e02ff */
[----:B------:R-:W-:Y:S01]  /*1760*/  IMAD.IADD R33, R33, 0x1, R26 ;  /* 0x0000000121217824 */ /* 0x000fe200078e021a */
[----:B------:R-:W-:Y:S01]  /*1770*/  SHF.R.S32.HI R35, RZ, 0x6, R35 ;  /* 0x00000006ff237819 */ /* 0x000fe20000011423 */
[----:B------:R-:W-:Y:S01]  /*1780*/  IMAD R22, R233, UR6, RZ ;  /* 0x00000006e9167c24 */ /* 0x000fe2000f8e02ff */
[----:B------:R-:W1:Y:S01]  /*1790*/  LDC.64 R26, c[0x0][0x478] ;  /* 0x00011e00ff1a7b82 */ /* 0x000e620000000a00 */
[C---:B------:R-:W-:Y:S01]  /*17a0*/  IMAD R23, R17.reuse, R9, R24 ;  /* 0x0000000911177224 */ /* 0x040fe200078e0218 */
[----:B------:R-:W-:Y:S01]  /*17b0*/  VIMNMX R225, RZ, R35, !PT ;  /* 0x00000023ffe17248 */ /* 0x000fe20007fe0100 */
[----:B------:R-:W-:-:S04]  /*17c0*/  IMAD.WIDE.U32 R36, R17, R8, R210 ;  /* 0x0000000811247225 */ /* 0x000fc800078e00d2 */
[----:B------:R-:W-:Y:S01]  /*17d0*/  IMAD R17, R217, UR7, R22 ;  /* 0x00000007d9117c24 */ /* 0x000fe2000f8e0216 */
[----:B------:R-:W-:Y:S01]  /*17e0*/  IADD3 R22, P3, R21, R36, RZ ;  /* 0x0000002415167210 */ /* 0x000fe20007f7e0ff */
[----:B------:R-:W-:Y:S01]  /*17f0*/  IMAD.WIDE.U32 R32, R217, UR6, R32 ;  /* 0x00000006d9207c25 */ /* 0x000fe2000f8e0020 */
[----:B------:R-:W-:Y:S02]  /*1800*/  ULDC.64 UR6, c[0x0][0x400] ;  /* 0x0001000000067ab9 */ /* 0x000fe40000000a00 */
[C---:B------:R-:W-:Y:S01]  /*1810*/  LEA R244, P1, R20.reuse, UR6, 0x2 ;  /* 0x0000000614f47c11 */ /* 0x040fe2000f8210ff */
[----:B------:R-:W-:Y:S01]  /*1820*/  IMAD R24, R213, R2, RZ ;  /* 0x00000002d5187224 */ /* 0x000fe200078e02ff */
[----:B------:R-:W-:Y:S01]  /*1830*/  IADD3 R21, R33, R17, RZ ;  /* 0x0000001121157210 */ /* 0x000fe20007ffe0ff */
[----:B--2---:R-:W-:Y:S01]  /*1840*/  IMAD.WIDE R228, R29, 0x4, R30 ;  /* 0x000000041de47825 */ /* 0x004fe200078e021e */
[----:B------:R-:W-:Y:S01]  /*1850*/  LEA.HI.X R245, R20, UR7, R19, 0x2, P1 ;  /* 0x0000000714f57c11 */ /* 0x000fe200088f1413 */
[----:B------:R-:W-:Y:S01]  /*1860*/  ULDC.64 UR6, c[0x0][0x3e0] ;  /* 0x0000f80000067ab9 */ /* 0x000fe20000000a00 */
[----:B------:R-:W-:Y:S01]  /*1870*/  IADD3.X R23, R18, R37, R23, P3, !PT ;  /* 0x0000002512177210 */ /* 0x000fe20001ffe417 */
[----:B------:R-:W-:Y:S01]  /*1880*/  IMAD.MOV.U32 R20, RZ, RZ, R32 ;  /* 0x000000ffff147224 */ /* 0x000fe200078e0020 */
[----:B------:R-:W-:Y:S01]  /*1890*/  MOV R227, R229 ;  /* 0x000000e500e37202 */ /* 0x000fe20000000f00 */
[----:B------:R-:W-:-:S02]  /*18a0*/  IMAD R24, R209, R3, R24 ;  /* 0x00000003d1187224 */ /* 0x000fc400078e0218 */
[----:B------:R-:W-:-:S04]  /*18b0*/  IMAD.WIDE.U32 R20, R209, R2, R20 ;  /* 0x00000002d1147225 */ /* 0x000fc800078e0014 */
[----:B------:R-:W-:Y:S01]  /*18c0*/  IMAD.IADD R24, R21, 0x1, R24 ;  /* 0x0000000115187824 */ /* 0x000fe200078e0218 */
[C---:B------:R-:W-:Y:S01]  /*18d0*/  LEA R246, P1, R20.reuse, UR6, 0x1 ;  /* 0x0000000614f67c11 */ /* 0x040fe2000f8208ff */
[----:B------:R-:W-:Y:S02]  /*18e0*/  IMAD R18, R233, UR8, RZ ;  /* 0x00000008e9127c24 */ /* 0x000fe4000f8e02ff */
[C---:B------:R-:W-:Y:S01]  /*18f0*/  IMAD.WIDE.U32 R22, R217.reuse, UR8, R22 ;  /* 0x00000008d9167c25 */ /* 0x040fe2000f8e0016 */
[----:B------:R-:W-:Y:S02]  /*1900*/  LEA.HI.X R247, R20, UR7, R24, 0x1, P1 ;  /* 0x0000000714f77c11 */ /* 0x000fe400088f0c18 */
[----:B------:R-:W-:Y:S01]  /*1910*/  ISETP.GT.AND P1, PT, R238, R225, PT ;  /* 0x000000e1ee00720c */ /* 0x000fe20003f24270 */
[----:B------:R-:W-:Y:S01]  /*1920*/  IMAD R18, R217, UR9, R18 ;  /* 0x00000009d9127c24 */ /* 0x000fe2000f8e0212 */
[----:B------:R-:W-:Y:S01]  /*1930*/  ULDC.64 UR8, c[0x0][0x210] ;  /* 0x0000840000087ab9 */ /* 0x000fe20000000a00 */
[----:B-1----:R-:W-:Y:S01]  /*1940*/  IMAD.WIDE R230, R25, 0x4, R26 ;  /* 0x0000000419e67825 */ /* 0x002fe200078e021a */
[----:B------:R-:W-:-:S02]  /*1950*/  LEA R248, P3, R22, UR8, 0x1 ;  /* 0x0000000816f87c11 */ /* 0x000fc4000f8608ff */
[----:B------:R-:W-:Y:S01]  /*1960*/  IADD3 R18, R23, R18, RZ ;  /* 0x0000001217127210 */ /* 0x000fe20007ffe0ff */
[----:B------:R-:W-:Y:S01]  /*1970*/  IMAD.MOV.U32 R229, RZ, RZ, R231 ;  /* 0x000000ffffe57224 */ /* 0x000fe200078e00e7 */
[----:B------:R-:W-:Y:S02]  /*1980*/  IADD3 R238, R238, -0x1, RZ ;  /* 0xffffffffeeee7810 */ /* 0x000fe40007ffe0ff */
[----:B------:R-:W-:-:S03]  /*1990*/  LEA.HI.X R249, R22, UR9, R18, 0x1, P3 ;  /* 0x0000000916f97c11 */ /* 0x000fc600098f0c12 */
[----:B------:R-:W-:Y:S05]  /*19a0*/  @P1 BRA `(.L_x_176) ;  /* 0x0000000400e01947 */ /* 0x000fea0003800000 */
[----:B------:R-:W1:Y:S01]  /*19b0*/  @P0 LDC.64 R2, c[0x0][0x458] ;  /* 0x00011600ff020b82 */ /* 0x000e620000000a00 */
[CC--:B------:R-:W-:Y:S02]  /*19c0*/  @P0 IADD3 R12, R240.reuse, R241.reuse, RZ ;  /* 0x000000f1f00c0210 */ /* 0x0c0fe40007ffe0ff */
[----:B------:R-:W-:-:S05]  /*19d0*/  @P0 IADD3 R6, R240, R241, RZ ;  /* 0x000000f1f0060210 */ /* 0x000fca0007ffe0ff */
[----:B------:R-:W2:Y:S01]  /*19e0*/  @P0 LDC.64 R4, c[0x0][0x450] ;  /* 0x00011400ff040b82 */ /* 0x000ea20000000a00 */
[C---:B-1----:R-:W-:Y:S02]  /*19f0*/  @P0 IMAD R9, R12.reuse, R3, RZ ;  /* 0x000000030c090224 */ /* 0x042fe400078e02ff */
[----:B------:R-:W-:-:S05]  /*1a00*/  @P0 IMAD.WIDE.U32 R12, R12, R2, RZ ;  /* 0x000000020c0c0225 */ /* 0x000fca00078e00ff */
[----:B------:R-:W-:Y:S01]  /*1a10*/  @P0 IADD3 R9, R13, R9, RZ ;  /* 0x000000090d090210 */ /* 0x000fe20007ffe0ff */
[C---:B--2---:R-:W-:Y:S02]  /*1a20*/  @P0 IMAD R8, R6.reuse, R5, RZ ;  /* 0x0000000506080224 */ /* 0x044fe400078e02ff */
[----:B------:R-:W-:-:S05]  /*1a30*/  @P0 IMAD.WIDE.U32 R6, R6, R4, RZ ;  /* 0x0000000406060225 */ /* 0x000fca00078e00ff */
        /* <DEDUP_REMOVED lines=15> */
.L_x_177:
        /* <DEDUP_REMOVED lines=12> */
.L_x_178:
[-C--:B------:R-:W-:Y:S01]  /*1bf0*/  IMAD R6, R11, R4.reuse, RZ ;  /* 0x000000040b067224 */ /* 0x080fe200078e02ff */
[----:B------:R-:W-:Y:S01]  /*1c00*/  ULDC.64 UR6, c[0x0][0x468] ;  /* 0x00011a0000067ab9 */ /* 0x000fe20000000a00 */
[----:B------:R-:W-:Y:S01]  /*1c10*/  IMAD.WIDE.U32 R14, R237, R4, R210 ;  /* 0x00000004ed0e7225 */ /* 0x000fe200078e00d2 */
[----:B------:R-:W-:Y:S01]  /*1c20*/  IADD3 R13, R209, 0x20, RZ ;  /* 0x00000020d10d7810 */ /* 0x000fe20007ffe0ff */
[----:B------:R-:W-:Y:S02]  /*1c30*/  BSSY B0, `(.L_x_179) ;  /* 0x0000018000007945 */ /* 0x000fe40003800000 */
[----:B------:R-:W-:Y:S01]  /*1c40*/  IMAD R7, R237, R5, R6 ;  /* 0x00000005ed077224 */ /* 0x000fe200078e0206 */
[----:B------:R-:W-:Y:S01]  /*1c50*/  IADD3 R14, P0, R10, R14, RZ ;  /* 0x0000000e0a0e7210 */ /* 0x000fe20007f1e0ff */
[----:B------:R-:W-:-:S03]  /*1c60*/  IMAD R6, R212, -0x40, R239 ;  /* 0xffffffc0d4067824 */ /* 0x000fc600078e02ef */
[----:B------:R-:W-:Y:S01]  /*1c70*/  IADD3.X R15, R8, R15, R7, P0, !PT ;  /* 0x0000000f080f7210 */ /* 0x000fe200007fe407 */
[----:B------:R-:W-:Y:S01]  /*1c80*/  IMAD R8, R233, UR6, RZ ;  /* 0x00000006e9087c24 */ /* 0x000fe2000f8e02ff */
[-C--:B------:R-:W-:Y:S02]  /*1c90*/  ISETP.GE.AND P1, PT, R209, R6.reuse, PT ;  /* 0x00000006d100720c */ /* 0x080fe40003f26270 */
[----:B------:R-:W-:Y:S01]  /*1ca0*/  ISETP.GE.AND P0, PT, R13, R6, PT ;  /* 0x000000060d00720c */ /* 0x000fe20003f06270 */
[C---:B------:R-:W-:Y:S02]  /*1cb0*/  IMAD R7, R217.reuse, UR7, R8 ;  /* 0x00000007d9077c24 */ /* 0x040fe4000f8e0208 */
[----:B------:R-:W-:-:S05]  /*1cc0*/  IMAD.WIDE.U32 R14, R217, UR6, R14 ;  /* 0x00000006d90e7c25 */ /* 0x000fca000f8e000e */
[----:B------:R-:W-:-:S03]  /*1cd0*/  IADD3 R7, R15, R7, RZ ;  /* 0x000000070f077210 */ /* 0x000fc60007ffe0ff */
[----:B------:R-:W-:Y:S05]  /*1ce0*/  @P1 BRA `(.L_x_180) ;  /* 0x0000000000301947 */ /* 0x000fea0003800000 */
[----:B------:R-:W-:Y:S01]  /*1cf0*/  MOV R16, R14 ;  /* 0x0000000e00107202 */ /* 0x000fe20000000f00 */
[-C--:B------:R-:W-:Y:S01]  /*1d00*/  IMAD R6, R213, R4.reuse, RZ ;  /* 0x00000004d5067224 */ /* 0x080fe200078e02ff */
[----:B------:R-:W-:Y:S01]  /*1d10*/  MOV R17, R7 ;  /* 0x0000000700117202 */ /* 0x000fe20000000f00 */
[----:B------:R-:W-:Y:S02]  /*1d20*/  ULDC.64 UR6, c[0x0][0x3f0] ;  /* 0x0000fc0000067ab9 */ /* 0x000fe40000000a00 */
[C---:B------:R-:W-:Y:S02]  /*1d30*/  IMAD R6, R209.reuse, R5, R6 ;  /* 0x00000005d1067224 */ /* 0x040fe400078e0206 */
[----:B------:R-:W-:-:S05]  /*1d40*/  IMAD.WIDE.U32 R16, R209, R4, R16 ;  /* 0x00000004d1107225 */ /* 0x000fca00078e0010 */
[----:B------:R-:W-:Y:S02]  /*1d50*/  IADD3 R6, R17, R6, RZ ;  /* 0x0000000611067210 */ /* 0x000fe40007ffe0ff */
[----:B------:R-:W-:-:S04]  /*1d60*/  LEA R18, P2, R16, UR6, 0x1 ;  /* 0x0000000610127c11 */ /* 0x000fc8000f8408ff */
[----:B------:R-:W-:-:S05]  /*1d70*/  LEA.HI.X R19, R16, UR7, R6, 0x1, P2 ;  /* 0x0000000710137c11 */ /* 0x000fca00090f0c06 */
[----:B------:R1:W-:Y:S04]  /*1d80*/  STG.E.128 desc[UR14][R18.64], RZ ;  /* 0x000000ff12007986 */ /* 0x0003e8000c101d0e */
[----:B------:R1:W-:Y:S04]  /*1d90*/  STG.E.128 desc[UR14][R18.64+0x80], RZ ;  /* 0x000080ff12007986 */ /* 0x0003e8000c101d0e */
[----:B------:R1:W-:Y:S02]  /*1da0*/  STG.E.128 desc[UR14][R18.64+0x100], RZ ;  /* 0x000100ff12007986 */ /* 0x0003e4000c101d0e */
.L_x_180:
[----:B------:R-:W-:Y:S05]  /*1db0*/  BSYNC B0 ;  /* 0x0000000000007941 */ /* 0x000fea0003800000 */
.L_x_179:
[----:B------:R-:W-:Y:S04]  /*1dc0*/  BSSY B0, `(.L_x_181) ;  /* 0x000000f000007945 */ /* 0x000fe80003800000 */
[----:B------:R-:W-:Y:S05]  /*1dd0*/  @P0 BRA `(.L_x_182) ;  /* 0x0000000000340947 */ /* 0x000fea0003800000 */
[----:B------:R-:W-:Y:S01]  /*1de0*/  IADD3 R13, P2, R209, 0x20, RZ ;  /* 0x00000020d10d7810 */ /* 0x000fe20007f5e0ff */
[----:B------:R-:W-:-:S03]  /*1df0*/  ULDC.64 UR6, c[0x0][0x3f0] ;  /* 0x0000fc0000067ab9 */ /* 0x000fc60000000a00 */
[----:B------:R-:W-:-:S05]  /*1e00*/  IADD3.X R15, RZ, R213, RZ, P2, !PT ;  /* 0x000000d5ff0f7210 */ /* 0x000fca00017fe4ff */
[----:B------:R-:W-:Y:S01]  /*1e10*/  IMAD R6, R15, R4, RZ ;  /* 0x000000040f067224 */ /* 0x000fe200078e02ff */
[----:B------:R-:W-:-:S03]  /*1e20*/  MOV R15, R7 ;  /* 0x00000007000f7202 */ /* 0x000fc60000000f00 */
[C---:B------:R-:W-:Y:S02]  /*1e30*/  IMAD R5, R13.reuse, R5, R6 ;  /* 0x000000050d057224 */ /* 0x040fe400078e0206 */
[----:B------:R-:W-:-:S03]  /*1e40*/  IMAD.WIDE.U32 R14, R13, R4, R14 ;  /* 0x000000040d0e7225 */ /* 0x000fc600078e000e */
[----:B------:R-:W-:Y:S02]  /*1e50*/  LEA R4, P2, R14, UR6, 0x1 ;  /* 0x000000060e047c11 */ /* 0x000fe4000f8408ff */
[----:B------:R-:W-:-:S04]  /*1e60*/  IADD3 R5, R15, R5, RZ ;  /* 0x000000050f057210 */ /* 0x000fc80007ffe0ff */
[----:B------:R-:W-:-:S05]  /*1e70*/  LEA.HI.X R5, R14, UR7, R5, 0x1, P2 ;  /* 0x000000070e057c11 */ /* 0x000fca00090f0c05 */
[----:B------:R2:W-:Y:S04]  /*1e80*/  STG.E.128 desc[UR14][R4.64], RZ ;  /* 0x000000ff04007986 */ /* 0x0005e8000c101d0e */
[----:B------:R2:W-:Y:S04]  /*1e90*/  STG.E.128 desc[UR14][R4.64+0x80], RZ ;  /* 0x000080ff04007986 */ /* 0x0005e8000c101d0e */
[----:B------:R2:W-:Y:S02]  /*1ea0*/  STG.E.128 desc[UR14][R4.64+0x100], RZ ;  /* 0x000100ff04007986 */ /* 0x0005e4000c101d0e */
.L_x_182:
[----:B------:R-:W-:Y:S05]  /*1eb0*/  BSYNC B0 ;  /* 0x0000000000007941 */ /* 0x000fea0003800000 */
.L_x_181:
[-C--:B------:R-:W-:Y:S01]  /*1ec0*/  IMAD.WIDE.U32 R6, R237, R2.reuse, R210 ;  /* 0x00000002ed067225 */ /* 0x080fe200078e00d2 */
[----:B------:R-:W-:Y:S01]  /*1ed0*/  ULDC.64 UR6, c[0x0][0x470] ;  /* 0x00011c0000067ab9 */ /* 0x000fe20000000a00 */
[----:B------:R-:W-:Y:S02]  /*1ee0*/  BSSY B0, `(.L_x_183) ;  /* 0x0000015000007945 */ /* 0x000fe40003800000 */
[----:B--2---:R-:W-:Y:S01]  /*1ef0*/  IMAD R4, R11, R2, RZ ;  /* 0x000000020b047224 */ /* 0x004fe200078e02ff */
[----:B------:R-:W-:Y:S01]  /*1f00*/  IADD3 R8, P2, R12, R6, RZ ;  /* 0x000000060c087210 */ /* 0x000fe20007f5e0ff */
[----:B------:R-:W-:Y:S02]  /*1f10*/  IMAD R6, R233, UR6, RZ ;  /* 0x00000006e9067c24 */ /* 0x000fe4000f8e02ff */
[----:B------:R-:W-:-:S05]  /*1f20*/  IMAD R4, R237, R3, R4 ;  /* 0x00000003ed047224 */ /* 0x000fca00078e0204 */
[----:B------:R-:W-:Y:S01]  /*1f30*/  IADD3.X R9, R9, R7, R4, P2, !PT ;  /* 0x0000000709097210 */ /* 0x000fe200017fe404 */
[C---:B------:R-:W-:Y:S02]  /*1f40*/  IMAD R7, R217.reuse, UR7, R6 ;  /* 0x00000007d9077c24 */ /* 0x040fe4000f8e0206 */
[----:B------:R-:W-:-:S05]  /*1f50*/  IMAD.WIDE.U32 R8, R217, UR6, R8 ;  /* 0x00000006d9087c25 */ /* 0x000fca000f8e0008 */
[----:B------:R-:W-:Y:S01]  /*1f60*/  IADD3 R7, R9, R7, RZ ;  /* 0x0000000709077210 */ /* 0x000fe20007ffe0ff */
[----:B------:R-:W-:Y:S06]  /*1f70*/  @P1 BRA `(.L_x_184) ;  /* 0x00000000002c1947 */ /* 0x000fec0003800000 */
[----:B------:R-:W-:Y:S01]  /*1f80*/  MOV R6, R8 ;  /* 0x0000000800067202 */ /* 0x000fe20000000f00 */
[----:B------:R-:W-:Y:S01]  /*1f90*/  IMAD R4, R213, R2, RZ ;  /* 0x00000002d5047224 */ /* 0x000fe200078e02ff */
[----:B------:R-:W-:-:S03]  /*1fa0*/  ULDC.64 UR6, c[0x0][0x3f8] ;  /* 0x0000fe0000067ab9 */ /* 0x000fc60000000a00 */
[----:B------:R-:W-:-:S04]  /*1fb0*/  IMAD.WIDE.U32 R10, R209, R2, R6 ;  /* 0x00000002d10a7225 */ /* 0x000fc800078e0006 */
[----:B------:R-:W-:Y:S01]  /*1fc0*/  IMAD R4, R209, R3, R4 ;  /* 0x00000003d1047224 */ /* 0x000fe200078e0204 */
[----:B------:R-:W-:-:S04]  /*1fd0*/  LEA R12, P1, R10, UR6, 0x1 ;  /* 0x000000060a0c7c11 */ /* 0x000fc8000f8208ff */
[----:B------:R-:W-:-:S04]  /*1fe0*/  IADD3 R4, R11, R4, RZ ;  /* 0x000000040b047210 */ /* 0x000fc80007ffe0ff */
[----:B------:R-:W-:-:S05]  /*1ff0*/  LEA.HI.X R13, R10, UR7, R4, 0x1, P1 ;  /* 0x000000070a0d7c11 */ /* 0x000fca00088f0c04 */
[----:B------:R2:W-:Y:S04]  /*2000*/  STG.E.128 desc[UR14][R12.64], RZ ;  /* 0x000000ff0c007986 */ /* 0x0005e8000c101d0e */
[----:B------:R2:W-:Y:S04]  /*2010*/  STG.E.128 desc[UR14][R12.64+0x80], RZ ;  /* 0x000080ff0c007986 */ /* 0x0005e8000c101d0e */
[----:B------:R2:W-:Y:S02]  /*2020*/  STG.E.128 desc[UR14][R12.64+0x100], RZ ;  /* 0x000100ff0c007986 */ /* 0x0005e4000c101d0e */
.L_x_184:
[----:B------:R-:W-:Y:S05]  /*2030*/  BSYNC B0 ;  /* 0x0000000000007941 */ /* 0x000fea0003800000 */
.L_x_183:
[----:B------:R-:W-:Y:S05]  /*2040*/  @P0 BRA `(.L_x_185) ;  /* 0x00000050008c0947 */ /* 0x000fea0003800000 */
[----:B------:R-:W-:Y:S01]  /*2050*/  IADD3 R4, P0, R209, 0x20, RZ ;  /* 0x00000020d1047810 */ /* 0x000fe20007f1e0ff */
[----:B------:R-:W-:Y:S01]  /*2060*/  ULDC.64 UR6, c[0x0][0x3f8] ;  /* 0x0000fe0000067ab9 */ /* 0x000fe20000000a00 */
[----:B------:R-:W-:Y:S02]  /*2070*/  MOV R6, R8 ;  /* 0x0000000800067202 */ /* 0x000fe40000000f00 */
[----:B------:R-:W-:-:S03]  /*2080*/  IADD3.X R5, RZ, R213, RZ, P0, !PT ;  /* 0x000000d5ff057210 */ /* 0x000fc600007fe4ff */
[----:B------:R-:W-:-:S04]  /*2090*/  IMAD.WIDE.U32 R6, R4, R2, R6 ;  /* 0x0000000204067225 */ /* 0x000fc800078e0006 */
[----:B------:R-:W-:Y:S01]  /*20a0*/  IMAD R5, R5, R2, RZ ;  /* 0x0000000205057224 */ /* 0x000fe200078e02ff */
[----:B------:R-:W-:-:S03]  /*20b0*/  LEA R2, P0, R6, UR6, 0x1 ;  /* 0x0000000606027c11 */ /* 0x000fc6000f8008ff */
[----:B------:R-:W-:-:S05]  /*20c0*/  IMAD R5, R4, R3, R5 ;  /* 0x0000000304057224 */ /* 0x000fca00078e0205 */
[----:B------:R-:W-:-:S04]  /*20d0*/  IADD3 R5, R7, R5, RZ ;  /* 0x0000000507057210 */ /* 0x000fc80007ffe0ff */
[----:B------:R-:W-:-:S05]  /*20e0*/  LEA.HI.X R3, R6, UR7, R5, 0x1, P0 ;  /* 0x0000000706037c11 */ /* 0x000fca00080f0c05 */
[----:B------:R3:W-:Y:S04]  /*20f0*/  STG.E.128 desc[UR14][R2.64], RZ ;  /* 0x000000ff02007986 */ /* 0x0007e8000c101d0e */
[----:B------:R3:W-:Y:S04]  /*2100*/  STG.E.128 desc[UR14][R2.64+0x80], RZ ;  /* 0x000080ff02007986 */ /* 0x0007e8000c101d0e */
[----:B------:R3:W-:Y:S01]  /*2110*/  STG.E.128 desc[UR14][R2.64+0x100], RZ ;  /* 0x000100ff02007986 */ /* 0x0007e2000c101d0e */
[----:B------:R-:W-:Y:S05]  /*2120*/  BRA `(.L_x_185) ;  /* 0x0000005000547947 */ /* 0x000fea0003800000 */
.L_x_176:
[----:B------:R-:W-:Y:S01]  /*2130*/  IMAD R20, R238, -0x40, R242 ;  /* 0xffffffc0ee147824 */ /* 0x000fe200078e02f2 */
[----:B------:R-:W-:Y:S01]  /*2140*/  @P2 BAR.SYNC.DEFER_BLOCKING 0x0 ;  /* 0x0000000000002b1d */ /* 0x000fe20000010000 */
[----:B------:R-:W-:Y:S02]  /*2150*/  VIADD R19, R209, 0x20 ;  /* 0x00000020d1137836 */ /* 0x000fe40000000000 */
[----:B------:R-:W-:Y:S01]  /*2160*/  IMAD R22, R11, R6, RZ ;  /* 0x000000060b167224 */ /* 0x000fe200078e02ff */
[----:B------:R-:W-:Y:S01]  /*2170*/  ISETP.GE.AND P6, PT, R204, R20, PT ;  /* 0x00000014cc00720c */ /* 0x000fe20003fc6270 */
[----:B------:R-:W-:Y:S01]  /*2180*/  IMAD.WIDE.U32 R24, R237, R6, R210 ;  /* 0x00000006ed187225 */ /* 0x000fe200078e00d2 */
[----:B------:R-:W-:Y:S01]  /*2190*/  ISETP.GE.AND P3, PT, R19, R20, PT ;  /* 0x000000141300720c */ /* 0x000fe20003f66270 */
[----:B------:R-:W-:Y:S01]  /*21a0*/  ULDC.64 UR8, c[0x0][0x260] ;  /* 0x0000980000087ab9 */ /* 0x000fe20000000a00 */
[----:B------:R-:W-:Y:S01]  /*21b0*/  ULDC.64 UR6, c[0x0][0x268] ;  /* 0x00009a0000067ab9 */ /* 0x000fe20000000a00 */
[----:B------:R-:W-:Y:S01]  /*21c0*/  IMAD R18, R212, -0x40, R239 ;  /* 0xffffffc0d4127824 */ /* 0x000fe200078e02ef */
[----:B------:R-:W1:Y:S01]  /*21d0*/  LDC R222, c[0x0][0x270] ;  /* 0x00009c00ffde7b82 */ /* 0x000e620000000800 */
[----:B------:R-:W-:Y:S01]  /*21e0*/  IMAD R21, R237, R7, R22 ;  /* 0x00000007ed157224 */ /* 0x000fe200078e0216 */
[----:B------:R-:W-:Y:S01]  /*21f0*/  IADD3 R22, P0, R12, R24, RZ ;  /* 0x000000180c167210 */ /* 0x000fe20007f1e0ff */
[----:B------:R-:W-:Y:S01]  /*2200*/  IMAD.WIDE.U32 R26, R2, 0x40, RZ ;  /* 0x00000040021a7825 */ /* 0x000fe200078e00ff */
[----:B------:R-:W-:-:S03]  /*2210*/  ISETP.GE.AND P1, PT, R19, R18, PT ;  /* 0x000000121300720c */ /* 0x000fc60003f26270 */
[----:B------:R-:W-:Y:S01]  /*2220*/  IMAD.WIDE.U32 R30, R8, 0x40, RZ ;  /* 0x00000040081e7825 */ /* 0x000fe200078e00ff */
[----:B------:R-:W-:-:S03]  /*2230*/  IADD3.X R23, R10, R25, R21, P0, !PT ;  /* 0x000000190a177210 */ /* 0x000fc600007fe415 */
[----:B------:R-:W-:Y:S01]  /*2240*/  IMAD.SHL.U32 R3, R3, 0x40, RZ ;  /* 0x0000004003037824 */ /* 0x000fe200078e00ff */
[----:B------:R-:W-:Y:S01]  /*2250*/  @!P3 IADD3 R24, P0, R246, R26, RZ ;  /* 0x0000001af618b210 */ /* 0x000fe20007f1e0ff */
[----:B------:R-:W-:Y:S01]  /*2260*/  IMAD.WIDE.U32 R28, R237, R4, R210 ;  /* 0x00000004ed1c7225 */ /* 0x000fe200078e00d2 */
[----:B------:R-:W-:-:S03]  /*2270*/  @!P3 IADD3 R10, P4, R248, R30, RZ ;  /* 0x0000001ef80ab210 */ /* 0x000fc60007f9e0ff */
[----:B------:R-:W-:Y:S01]  /*2280*/  IMAD.SHL.U32 R9, R9, 0x40, RZ ;  /* 0x0000004009097824 */ /* 0x000fe200078e00ff */
[----:B------:R-:W-:Y:S01]  /*2290*/  @!P3 IADD3.X R25, R247, R27, R3, P0, !PT ;  /* 0x0000001bf719b210 */ /* 0x000fe200007fe403 */
[----:B------:R-:W-:Y:S01]  /*22a0*/  IMAD R2, R11, R4, RZ ;  /* 0x000000040b027224 */ /* 0x000fe200078e02ff */
[----:B------:R-:W-:Y:S01]  /*22b0*/  IADD3 R16, P0, R16, R28, RZ ;  /* 0x0000001c10107210 */ /* 0x000fe20007f1e0ff */
[----:B------:R-:W-:Y:S01]  /*22c0*/  VIADD R17, R204, 0x8 ;  /* 0x00000008cc117836 */ /* 0x000fe20000000000 */
[----:B------:R-:W-:Y:S01]  /*22d0*/  @!P3 IADD3.X R11, R249, R31, R9, P4, !PT ;  /* 0x0000001ff90bb210 */ /* 0x000fe200027fe409 */
[----:B------:R-:W-:Y:S01]  /*22e0*/  IMAD R2, R237, R5, R2 ;  /* 0x00000005ed027224 */ /* 0x000fe200078e0202 */
[----:B------:R-:W-:Y:S01]  /*22f0*/  LEA.HI R9, R238, R238, RZ, 0x1 ;  /* 0x000000eeee097211 */ /* 0x000fe200078f08ff */
[----:B------:R-:W-:Y:S01]  /*2300*/  IMAD R19, R13, UR8, RZ ;  /* 0x000000080d137c24 */ /* 0x000fe2000f8e02ff */
[----:B------:R-:W-:Y:S01]  /*2310*/  ISETP.GE.AND P5, PT, R17, R20, PT ;  /* 0x000000141100720c */ /* 0x000fe20003fa6270 */
[----:B------:R-:W-:Y:S01]  /*2320*/  IMAD R13, R13, UR6, RZ ;  /* 0x000000060d0d7c24 */ /* 0x000fe2000f8e02ff */
[----:B------:R-:W-:Y:S01]  /*2330*/  IADD3.X R17, R15, R29, R2, P0, !PT ;  /* 0x0000001d0f117210 */ /* 0x000fe200007fe402 */
[----:B------:R-:W-:Y:S01]  /*2340*/  IMAD.WIDE.U32 R22, R14, UR8, R22 ;  /* 0x000000080e167c25 */ /* 0x000fe2000f8e0016 */
[----:B------:R-:W-:-:S03]  /*2350*/  @!P1 IADD3 R2, P0, R209, 0x20, RZ ;  /* 0x00000020d1029810 */ /* 0x000fc60007f1e0ff */
[----:B------:R-:W-:Y:S01]  /*2360*/  IMAD.SHL.U32 R231, R204, 0x4, RZ ;  /* 0x00000004cce77824 */ /* 0x000fe200078e00ff */
[----:B------:R-:W-:Y:S01]  /*2370*/  LOP3.LUT R9, R9, 0xfffffffe, RZ, 0xc0, !PT ;  /* 0xfffffffe09097812 */ /* 0x000fe200078ec0ff */
[----:B------:R-:W-:Y:S01]  /*2380*/  @!P1 IMAD.X R15, RZ, RZ, R213, P0 ;  /* 0x000000ffff0f9224 */ /* 0x000fe200000e06d5 */
[C---:B------:R-:W-:Y:S01]  /*2390*/  ISETP.GE.AND P2, PT, R209.reuse, R18, PT ;  /* 0x00000012d100720c */ /* 0x040fe20003f46270 */
[----:B------:R-:W-:Y:S01]  /*23a0*/  IMAD R13, R14, UR7, R13 ;  /* 0x000000070e0d7c24 */ /* 0x000fe2000f8e020d */
[C---:B------:R-:W-:Y:S01]  /*23b0*/  @!P1 IADD3 R3, P0, R209.reuse, 0x20, RZ ;  /* 0x00000020d1039810 */ /* 0x040fe20007f1e0ff */
[----:B------:R-:W-:Y:S01]  /*23c0*/  IMAD.IADD R8, R238, 0x1, -R9 ;  /* 0x00000001ee087824 */ /* 0x000fe200078e0a09 */
[----:B------:R-:W-:Y:S01]  /*23d0*/  ISETP.GE.AND P4, PT, R209, R20, PT ;  /* 0x00000014d100720c */ /* 0x000fe20003f86270 */
[----:B------:R-:W-:Y:S02]  /*23e0*/  @!P1 IMAD R15, R15, R6, RZ ;  /* 0x000000060f0f9224 */ /* 0x000fe400078e02ff */
[----:B------:R-:W-:-:S02]  /*23f0*/  IMAD.MOV.U32 R234, RZ, RZ, 0x7f800000 ;  /* 0x7f800000ffea7424 */ /* 0x000fc400078e00ff */
[----:B------:R-:W-:Y:S02]  /*2400*/  IMAD.MOV.U32 R235, RZ, RZ, 0x7f800000 ;  /* 0x7f800000ffeb7424 */ /* 0x000fe400078e00ff */
[----:B------:R-:W-:Y:S02]  /*2410*/  IMAD.MOV.U32 R190, RZ, RZ, 0x20 ;  /* 0x00000020ffbe7424 */ /* 0x000fe400078e00ff */
[----:B------:R-:W-:Y:S02]  /*2420*/  VIADD R224, R204, 0x1 ;  /* 0x00000001cce07836 */ /* 0x000fe40000000000 */
[----:B------:R-:W-:Y:S01]  /*2430*/  IMAD.MOV.U32 R189, RZ, RZ, 0x40 ;  /* 0x00000040ffbd7424 */ /* 0x000fe200078e00ff */
[----:B------:R-:W-:Y:S01]  /*2440*/  CS2R R142, SRZ ;  /* 0x00000000008e7805 */ /* 0x000fe2000001ff00 */
[----:B------:R-:W-:Y:S01]  /*2450*/  @!P1 IMAD.X R9, RZ, RZ, R213, P0 ;  /* 0x000000ffff099224 */ /* 0x000fe200000e06d5 */
[----:B------:R-:W-:Y:S01]  /*2460*/  ISETP.NE.AND P0, PT, R8, 0x1, PT ;  /* 0x000000010800780c */ /* 0x000fe20003f05270 */
[C---:B------:R-:W-:Y:S01]  /*2470*/  IMAD R8, R14.reuse, UR9, R19 ;  /* 0x000000090e087c24 */ /* 0x040fe2000f8e0213 */
[----:B------:R2:W-:Y:S01]  /*2480*/  @P4 STS.128 [R214+0xc000], RZ ;  /* 0x00c000ffd6004388 */ /* 0x0005e20000000c00 */
[----:B------:R-:W-:Y:S01]  /*2490*/  IMAD.WIDE.U32 R18, R14, UR6, R16 ;  /* 0x000000060e127c25 */ /* 0x000fe2000f8e0010 */
[----:B------:R-:W-:-:S02]  /*24a0*/  CS2R R140, SRZ ;  /* 0x00000000008c7805 */ /* 0x000fc4000001ff00 */
[----:B------:R-:W-:Y:S01]  /*24b0*/  CS2R R146, SRZ ;  /* 0x0000000000927805 */ /* 0x000fe2000001ff00 */
[----:B------:R2:W-:Y:S01]  /*24c0*/  @P4 STS.128 [R214+0xe000], RZ ;  /* 0x00e000ffd6004388 */ /* 0x0005e20000000c00 */
[----:B------:R-:W-:Y:S01]  /*24d0*/  @!P1 IMAD R16, R9, R4, RZ ;  /* 0x0000000409109224 */ /* 0x000fe200078e02ff */
[----:B------:R-:W-:Y:S01]  /*24e0*/  CS2R R144, SRZ ;  /* 0x0000000000907805 */ /* 0x000fe2000001ff00 */
[----:B------:R-:W-:Y:S01]  /*24f0*/  IMAD.IADD R23, R23, 0x1, R8 ;  /* 0x0000000117177824 */ /* 0x000fe200078e0208 */
[----:B------:R2:W-:Y:S01]  /*2500*/  @P4 STS.128 [R214+0x10000], RZ ;  /* 0x010000ffd6004388 */ /* 0x0005e20000000c00 */
[----:B------:R-:W-:Y:S01]  /*2510*/  IMAD.IADD R9, R19, 0x1, R13 ;  /* 0x0000000113097824 */ /* 0x000fe200078e020d */
[----:B------:R-:W-:Y:S01]  /*2520*/  CS2R R138, SRZ ;  /* 0x00000000008a7805 */ /* 0x000fe2000001ff00 */
[----:B------:R-:W-:Y:S01]  /*2530*/  @!P2 IMAD.MOV.U32 R8, RZ, RZ, R18 ;  /* 0x000000ffff08a224 */ /* 0x000fe200078e0012 */
[----:B------:R-:W-:Y:S01]  /*2540*/  @!PT LDS RZ, [RZ] ;  /* 0x00000000fffff984 */ /* 0x000fe20000000800 */
[----:B------:R-:W-:Y:S01]  /*2550*/  @!PT LDS RZ, [RZ] ;  /* 0x00000000fffff984 */ /* 0x000fe20000000800 */
[----:B------:R-:W-:Y:S01]  /*2560*/  @!PT LDS RZ, [RZ] ;  /* 0x00000000fffff984 */ /* 0x000fe20000000800 */
[----:B------:R-:W-:Y:S01]  /*2570*/  @!P4 LDGSTS.E.BYPASS.LTC128B.128 [R214+0xc000], desc[UR14][R246.64] ;  /* 0x0c000000f6d6cfae */ /* 0x000fe2000b901d4e */
[----:B------:R-:W-:Y:S01]  /*2580*/  @!P1 IMAD R13, R3, R5, R16 ;  /* 0x00000005030d9224 */ /* 0x000fe200078e0210 */
[----:B------:R-:W-:Y:S01]  /*2590*/  CS2R R136, SRZ ;  /* 0x0000000000887805 */ /* 0x000fe2000001ff00 */
[--C-:B------:R-:W-:Y:S01]  /*25a0*/  @!P1 IMAD.MOV.U32 R16, RZ, RZ, R22.reuse ;  /* 0x000000ffff109224 */ /* 0x100fe200078e0016 */
[----:B------:R-:W-:Y:S01]  /*25b0*/  @!P4 LDGSTS.E.BYPASS.LTC128B.128 [R214+0xe000], desc[UR14][R246.64+0x80] ;  /* 0x0e000080f6d6cfae */ /* 0x000fe2000b901d4e */
[----:B------:R-:W-:Y:S01]  /*25c0*/  @!P1 IMAD.MOV.U32 R17, RZ, RZ, R23 ;  /* 0x000000ffff119224 */ /* 0x000fe200078e0017 */
[----:B------:R-:W-:Y:S01]  /*25d0*/  CS2R R134, SRZ ;  /* 0x0000000000867805 */ /* 0x000fe2000001ff00 */
[----:B------:R-:W-:Y:S01]  /*25e0*/  @!P1 IMAD.MOV.U32 R19, RZ, RZ, R9 ;  /* 0x000000ffff139224 */ /* 0x000fe200078e0009 */
[----:B------:R-:W-:Y:S01]  /*25f0*/  @!P4 LDGSTS.E.BYPASS.LTC128B.128 [R214+0x10000], desc[UR14][R246.64+0x100] ;  /* 0x10000100f6d6cfae */ /* 0x000fe2000b901d4e */
[----:B------:R-:W-:Y:S01]  /*2600*/  @!P2 IMAD.WIDE.U32 R20, R209, R6, R22 ;  /* 0x00000006d114a225 */ /* 0x000fe200078e0016 */
[----:B------:R-:W-:-:S02]  /*2610*/  CS2R R132, SRZ ;  /* 0x0000000000847805 */ /* 0x000fc4000001ff00 */
[----:B------:R-:W-:Y:S01]  /*2620*/  CS2R R126, SRZ ;  /* 0x00000000007e7805 */ /* 0x000fe2000001ff00 */
[----:B------:R2:W-:Y:S01]  /*2630*/  @P3 STS.128 [R214+0xd000], RZ ;  /* 0x00d000ffd6003388 */ /* 0x0005e20000000c00 */
[----:B------:R-:W-:Y:S01]  /*2640*/  @!P2 IMAD R12, R213, R6, RZ ;  /* 0x00000006d50ca224 */ /* 0x000fe200078e02ff */
[----:B------:R-:W-:Y:S01]  /*2650*/  CS2R R124, SRZ ;  /* 0x00000000007c7805 */ /* 0x000fe2000001ff00 */
[-C--:B------:R-:W-:Y:S01]  /*2660*/  @!P2 IMAD.WIDE.U32 R22, R209, R4.reuse, R8 ;  /* 0x00000004d116a225 */ /* 0x080fe200078e0008 */
[----:B------:R2:W-:Y:S01]  /*2670*/  @P3 STS.128 [R214+0xf000], RZ ;  /* 0x00f000ffd6003388 */ /* 0x0005e20000000c00 */
[----:B------:R-:W3:Y:S01]  /*2680*/  @!P2 LDC.64 R8, c[0x0][0x218] ;  /* 0x00008600ff08ab82 */ /* 0x000ee20000000a00 */
[----:B------:R-:W-:Y:S01]  /*2690*/  CS2R R130, SRZ ;  /* 0x0000000000827805 */ /* 0x000fe2000001ff00 */
[-C--:B------:R-:W-:Y:S01]  /*26a0*/  @!P2 IMAD R14, R213, R4.reuse, RZ ;  /* 0x00000004d50ea224 */ /* 0x080fe200078e02ff */
[----:B------:R2:W-:Y:S01]  /*26b0*/  @P3 STS.128 [R214+0x11000], RZ ;  /* 0x011000ffd6003388 */ /* 0x0005e20000000c00 */
[----:B------:R-:W-:Y:S01]  /*26c0*/  @!P1 IMAD.WIDE.U32 R18, R3, R4, R18 ;  /* 0x0000000403129225 */ /* 0x000fe200078e0012 */
[----:B------:R-:W-:-:S02]  /*26d0*/  CS2R R128, SRZ ;  /* 0x0000000000807805 */ /* 0x000fc4000001ff00 */
[----:B------:R-:W-:Y:S01]  /*26e0*/  CS2R R122, SRZ ;  /* 0x00000000007a7805 */ /* 0x000fe2000001ff00 */
[----:B------:R-:W-:Y:S01]  /*26f0*/  @!PT LDS RZ, [RZ] ;  /* 0x00000000fffff984 */ /* 0x000fe20000000800 */
[----:B------:R-:W-:Y:S01]  /*2700*/  @!PT LDS RZ, [RZ] ;  /* 0x00000000fffff984 */ /* 0x000fe20000000800 */
[----:B------:R-:W-:Y:S01]  /*2710*/  @!PT LDS RZ, [RZ] ;  /* 0x00000000fffff984 */ /* 0x000fe20000000800 */
[----:B------:R-:W-:Y:S01]  /*2720*/  @!P3 LDGSTS.E.BYPASS.LTC128B.128 [R214+0xd000], desc[UR14][R24.64] ;  /* 0x0d00000018d6bfae */ /* 0x000fe2000b901d4e */
[-C--:B------:R-:W-:Y:S01]  /*2730*/  @!P2 IMAD R12, R209, R7.reuse, R12 ;  /* 0x00000007d10ca224 */ /* 0x080fe200078e020c */
[----:B------:R-:W-:Y:S01]  /*2740*/  CS2R R120, SRZ ;  /* 0x0000000000787805 */ /* 0x000fe2000001ff00 */
[C---:B------:R-:W-:Y:S01]  /*2750*/  @!P1 IMAD R15, R2.reuse, R7, R15 ;  /* 0x00000007020f9224 */ /* 0x040fe200078e020f */
[----:B------:R-:W-:Y:S01]  /*2760*/  @!P3 LDGSTS.E.BYPASS.LTC128B.128 [R214+0xf000], desc[UR14][R24.64+0x80] ;  /* 0x0f00008018d6bfae */ /* 0x000fe2000b901d4e */
[----:B------:R-:W-:Y:S01]  /*2770*/  @!P1 IMAD.WIDE.U32 R16, R2, R6, R16 ;  /* 0x0000000602109225 */ /* 0x000fe200078e0010 */
[----:B------:R-:W-:Y:S01]  /*2780*/  IADD3 R224, R239, R224, -R242 ;  /* 0x000000e0efe07210 */ /* 0x000fe20007ffe8f2 */
[----:B------:R-:W4:Y:S01]  /*2790*/  @!P2 LDC.64 R6, c[0x0][0x220] ;  /* 0x00008800ff06ab82 */ /* 0x000f220000000a00 */
[----:B------:R-:W-:Y:S01]  /*27a0*/  @!P3 LDGSTS.E.BYPASS.LTC128B.128 [R214+0x11000], desc[UR14][R24.64+0x100] ;  /* 0x1100010018d6bfae */ /* 0x000fe2000b901d4e */
[----:B------:R-:W-:Y:S01]  /*27b0*/  VIADD R3, R208, 0x3000 ;  /* 0x00003000d0037836 */ /* 0x000fe20000000000 */
[----:B------:R-:W-:Y:S01]  /*27c0*/  CS2R R118, SRZ ;  /* 0x0000000000767805 */ /* 0x000fe2000001ff00 */
[----:B------:R-:W-:Y:S01]  /*27d0*/  @!P2 IMAD R14, R209, R5, R14 ;  /* 0x00000005d10ea224 */ /* 0x000fe200078e020e */
[----:B------:R-:W-:Y:S01]  /*27e0*/  CS2R R116, SRZ ;  /* 0x0000000000747805 */ /* 0x000fe2000001ff00 */
[----:B------:R-:W-:Y:S01]  /*27f0*/  @!P2 IMAD.IADD R12, R21, 0x1, R12 ;  /* 0x00000001150ca824 */ /* 0x000fe200078e020c */
[----:B------:R-:W-:Y:S01]  /*2800*/  SEL R236, R3, R208, !P0 ;  /* 0x000000d003ec7207 */ /* 0x000fe20004000000 */
[----:B------:R-:W1:Y:S01]  /*2810*/  @!P1 LDC.64 R4, c[0x0][0x218] ;  /* 0x00008600ff049b82 */ /* 0x000e620000000a00 */
[----:B------:R-:W-:Y:S01]  /*2820*/  @!P2 IMAD.IADD R14, R23, 0x1, R14 ;  /* 0x00000001170ea824 */ /* 0x000fe200078e020e */
[----:B------:R-:W-:-:S02]  /*2830*/  CS2R R110, SRZ ;  /* 0x00000000006e7805 */ /* 0x000fc4000001ff00 */
[----:B------:R-:W-:Y:S01]  /*2840*/  LEA R236, R236, UR5, 0x1 ;  /* 0x00000005ecec7c11 */ /* 0x000fe2000f8e08ff */
[----:B------:R-:W-:Y:S01]  /*2850*/  @!P1 IMAD.IADD R15, R17, 0x1, R15 ;  /* 0x00000001110f9824 */ /* 0x000fe200078e020f */
[----:B------:R-:W-:Y:S01]  /*2860*/  CS2R R108, SRZ ;  /* 0x00000000006c7805 */ /* 0x000fe2000001ff00 */
[----:B------:R-:W-:Y:S01]  /*2870*/  @!P1 IMAD.IADD R13, R19, 0x1, R13 ;  /* 0x00000001130d9824 */ /* 0x000fe200078e020d */
[----:B------:R-:W-:Y:S01]  /*2880*/  CS2R R114, SRZ ;  /* 0x0000000000727805 */ /* 0x000fe2000001ff00 */
[----:B------:R-:W2:Y:S01]  /*2890*/  @!P1 LDC.64 R2, c[0x0][0x220] ;  /* 0x00008800ff029b82 */ /* 0x000ea20000000a00 */
[----:B------:R1:W-:Y:S01]  /*28a0*/  @P4 STS [R236], RZ ;  /* 0x000000ffec004388 */ /* 0x0003e20000000800 */
[----:B------:R-:W-:Y:S01]  /*28b0*/  VIADD R223, R237, 0x40 ;  /* 0x00000040eddf7836 */ /* 0x000fe20000000000 */
[----:B------:R-:W-:Y:S02]  /*28c0*/  CS2R R112, SRZ ;  /* 0x0000000000707805 */ /* 0x000fe4000001ff00 */
[----:B------:R-:W-:Y:S01]  /*28d0*/  CS2R R106, SRZ ;  /* 0x00000000006a7805 */ /* 0x000fe2000001ff00 */
[----:B------:R1:W-:Y:S01]  /*28e0*/  @P4 STS [R236+0x4], RZ ;  /* 0x000004ffec004388 */ /* 0x0003e20000000800 */
[----:B------:R-:W-:-:S02]  /*28f0*/  CS2R R104, SRZ ;  /* 0x0000000000687805 */ /* 0x000fc4000001ff00 */
[----:B------:R-:W-:Y:S02]  /*2900*/  CS2R R102, SRZ ;  /* 0x0000000000667805 */ /* 0x000fe4000001ff00 */
[----:B------:R-:W-:Y:S01]  /*2910*/  CS2R R100, SRZ ;  /* 0x0000000000647805 */ /* 0x000fe2000001ff00 */
[----:B------:R1:W-:Y:S01]  /*2920*/  @P4 STS [R236+0x8], RZ ;  /* 0x000008ffec004388 */ /* 0x0003e20000000800 */
[----:B------:R-:W-:Y:S02]  /*2930*/  CS2R R62, SRZ ;  /* 0x00000000003e7805 */ /* 0x000fe4000001ff00 */
        /* <DEDUP_REMOVED lines=27> */
[----:B------:R-:W-:Y:S01]  /*2af0*/  ULDC UR4, c[0x0][0x2dc] ;  /* 0x0000b70000047ab9 */ /* 0x000fe20000000800 */
[----:B------:R-:W-:-:S02]  /*2b00*/  ULDC UR6, c[0x0][0x2ec] ;  /* 0x0000bb0000067ab9 */ /* 0x000fc40000000800 */
[----:B------:R1:W-:Y:S04]  /*2b10*/  @P4 STS [R236+0x4008], RZ ;  /* 0x004008ffec004388 */ /* 0x0003e80000000800 */
[----:B------:R2:W-:Y:S04]  /*2b20*/  @P4 STS [R236+0x400c], RZ ;  /* 0x00400cffec004388 */ /* 0x0005e80000000800 */
[----:B------:R-:W-:Y:S01]  /*2b30*/  @!PT LDS RZ, [RZ] ;  /* 0x00000000fffff984 */ /* 0x000fe20000000800 */
[----:B------:R-:W-:Y:S01]  /*2b40*/  @!PT LDS RZ, [RZ] ;  /* 0x00000000fffff984 */ /* 0x000fe20000000800 */
[----:B------:R-:W-:Y:S01]  /*2b50*/  @!PT LDS RZ, [RZ] ;  /* 0x00000000fffff984 */ /* 0x000fe20000000800 */
[----:B------:R-:W-:Y:S04]  /*2b60*/  @!P4 LDGSTS.E.BYPASS.LTC128B.128 [R236], desc[UR14][R248.64] ;  /* 0x00000000f8eccfae */ /* 0x000fe8000b901d4e */
[----:B------:R-:W-:Y:S04]  /*2b70*/  @!P4 LDGSTS.E.BYPASS.LTC128B.128 [R236+0x2000], desc[UR14][R248.64+0x80] ;  /* 0x02000080f8eccfae */ /* 0x000fe8000b901d4e */
[----:B------:R-:W-:Y:S01]  /*2b80*/  @!P4 LDGSTS.E.BYPASS.LTC128B.128 [R236+0x4000], desc[UR14][R248.64+0x100] ;  /* 0x04000100f8eccfae */ /* 0x000fe2000b901d4e */
[----:B---3--:R-:W-:-:S03]  /*2b90*/  @!P2 LEA R8, P4, R20, R8, 0x1 ;  /* 0x000000081408a211 */ /* 0x008fc600078808ff */
[----:B------:R3:W-:Y:S01]  /*2ba0*/  @P3 STS [R236+0x1000], RZ ;  /* 0x001000ffec003388 */ /* 0x0007e20000000800 */
[----:B------:R-:W-:Y:S02]  /*2bb0*/  @!P2 LEA.HI.X R9, R20, R9, R12, 0x1, P4 ;  /* 0x000000091409a211 */ /* 0x000fe400020f0c0c */
[C---:B-1----:R-:W-:Y:S01]  /*2bc0*/  @!P1 LEA R20, P4, R16.reuse, R4, 0x1 ;  /* 0x0000000410149211 */ /* 0x042fe200078808ff */
[----:B------:R3:W-:Y:S03]  /*2bd0*/  @P3 STS [R236+0x1004], RZ ;  /* 0x001004ffec003388 */ /* 0x0007e60000000800 */
[----:B------:R-:W-:Y:S01]  /*2be0*/  @!P1 LEA.HI.X R21, R16, R5, R15, 0x1, P4 ;  /* 0x0000000510159211 */ /* 0x000fe200020f0c0f */
[----:B------:R3:W-:Y:S01]  /*2bf0*/  @P3 STS [R236+0x1008], RZ ;  /* 0x001008ffec003388 */ /* 0x0007e20000000800 */
[----:B------:R-:W-:-:S03]  /*2c00*/  SHF.R.S32.HI R5, RZ, 0x1f, R204 ;  /* 0x0000001fff057819 */ /* 0x000fc600000114cc */
[----:B------:R3:W-:Y:S01]  /*2c10*/  @P3 STS [R236+0x100c], RZ ;  /* 0x00100cffec003388 */ /* 0x0007e20000000800 */
[----:B------:R-:W-:-:S03]  /*2c20*/  SHF.L.U64.HI R232, R204, 0x2, R5 ;  /* 0x00000002cce87819 */ /* 0x000fc60000010205 */
[----:B------:R3:W-:Y:S04]  /*2c30*/  @P3 STS [R236+0x3000], RZ ;  /* 0x003000ffec003388 */ /* 0x0007e80000000800 */
[----:B------:R3:W-:Y:S04]  /*2c40*/  @P3 STS [R236+0x3004], RZ ;  /* 0x003004ffec003388 */ /* 0x0007e80000000800 */
[----:B------:R3:W-:Y:S04]  /*2c50*/  @P3 STS [R236+0x3008], RZ ;  /* 0x003008ffec003388 */ /* 0x0007e80000000800 */
[----:B------:R3:W-:Y:S04]  /*2c60*/  @P3 STS [R236+0x300c], RZ ;  /* 0x00300cffec003388 */ /* 0x0007e80000000800 */
[----:B------:R3:W-:Y:S04]  /*2c70*/  @P3 STS [R236+0x5000], RZ ;  /* 0x005000ffec003388 */ /* 0x0007e80000000800 */
[----:B------:R3:W-:Y:S04]  /*2c80*/  @P3 STS [R236+0x5004], RZ ;  /* 0x005004ffec003388 */ /* 0x0007e80000000800 */
[----:B------:R3:W-:Y:S04]  /*2c90*/  @P3 STS [R236+0x5008], RZ ;  /* 0x005008ffec003388 */ /* 0x0007e80000000800 */
[----:B------:R3:W-:Y:S04]  /*2ca0*/  @P3 STS [R236+0x500c], RZ ;  /* 0x00500cffec003388 */ /* 0x0007e80000000800 */
[----:B------:R-:W-:Y:S01]  /*2cb0*/  @!PT LDS RZ, [RZ] ;  /* 0x00000000fffff984 */ /* 0x000fe20000000800 */
[----:B------:R-:W-:Y:S01]  /*2cc0*/  @!PT LDS RZ, [RZ] ;  /* 0x00000000fffff984 */ /* 0x000fe20000000800 */
[----:B------:R-:W-:Y:S01]  /*2cd0*/  @!PT LDS RZ, [RZ] ;  /* 0x00000000fffff984 */ /* 0x000fe20000000800 */
[----:B------:R-:W-:Y:S04]  /*2ce0*/  @!P3 LDGSTS.E.BYPASS.LTC128B.128 [R236+0x1000], desc[UR14][R10.64] ;  /* 0x010000000aecbfae */ /* 0x000fe8000b901d4e */
[----:B------:R-:W-:Y:S04]  /*2cf0*/  @!P3 LDGSTS.E.BYPASS.LTC128B.128 [R236+0x3000], desc[UR14][R10.64+0x80] ;  /* 0x030000800aecbfae */ /* 0x000fe8000b901d4e */
[----:B------:R2:W-:Y:S01]  /*2d00*/  @!P3 LDGSTS.E.BYPASS.LTC128B.128 [R236+0x5000], desc[UR14][R10.64+0x100] ;  /* 0x050001000aecbfae */ /* 0x0005e2000b901d4e */
[----:B----4-:R-:W-:-:S03]  /*2d10*/  @!P2 LEA R6, P3, R22, R6, 0x1 ;  /* 0x000000061606a211 */ /* 0x010fc600078608ff */
[----:B------:R3:W-:Y:S01]  /*2d20*/  @P2 STS.128 [R214+0x12000], RZ ;  /* 0x012000ffd6002388 */ /* 0x0007e20000000c00 */
[----:B------:R-:W-:-:S03]  /*2d30*/  @!P2 LEA.HI.X R7, R22, R7, R14, 0x1, P3 ;  /* 0x000000071607a211 */ /* 0x000fc600018f0c0e */
[----:B------:R3:W-:Y:S04]  /*2d40*/  @P2 STS.128 [R214+0x14000], RZ ;  /* 0x014000ffd6002388 */ /* 0x0007e80000000c00 */
[----:B------:R3:W-:Y:S04]  /*2d50*/  @P2 STS.128 [R214+0x16000], RZ ;  /* 0x016000ffd6002388 */ /* 0x0007e80000000c00 */
[----:B------:R-:W-:Y:S01]  /*2d60*/  @!PT LDS RZ, [RZ] ;  /* 0x00000000fffff984 */ /* 0x000fe20000000800 */
[----:B------:R-:W-:Y:S01]  /*2d70*/  @!PT LDS RZ, [RZ] ;  /* 0x00000000fffff984 */ /* 0x000fe20000000800 */
[----:B------:R-:W-:Y:S01]  /*2d80*/  @!PT LDS RZ, [RZ] ;  /* 0x00000000fffff984 */ /* 0x000fe20000000800 */
[----:B------:R-:W-:Y:S04]  /*2d90*/  @!P2 LDGSTS.E.BYPASS.LTC128B.128 [R214+0x12000], desc[UR14][R8.64] ;  /* 0x1200000008d6afae */ /* 0x000fe8000b901d4e */
[----:B------:R-:W-:Y:S04]  /*2da0*/  @!P2 LDGSTS.E.BYPASS.LTC128B.128 [R214+0x14000], desc[UR14][R8.64+0x80] ;  /* 0x1400008008d6afae */ /* 0x000fe8000b901d4e */
[----:B------:R1:W-:Y:S01]  /*2db0*/  @!P2 LDGSTS.E.BYPASS.LTC128B.128 [R214+0x16000], desc[UR14][R8.64+0x100] ;  /* 0x1600010008d6afae */ /* 0x0003e2000b901d4e */
[----:B--2---:R-:W-:-:S03]  /*2dc0*/  @!P1 LEA R10, P3, R18, R2, 0x1 ;  /* 0x00000002120a9211 */ /* 0x004fc600078608ff */
        /* <DEDUP_REMOVED lines=10> */
[----:B-1----:R-:W-:-:S03]  /*2e70*/  IADD3 R8, P3, R231, R228, RZ ;  /* 0x000000e4e7087210 */ /* 0x002fc60007f7e0ff */
[----:B------:R3:W-:Y:S02]  /*2e80*/  @P2 STS.128 [R214+0x18000], RZ ;  /* 0x018000ffd6002388 */ /* 0x0007e40000000c00 */
[----:B------:R-:W-:Y:S02]  /*2e90*/  IMAD.X R9, R232, 0x1, R227, P3 ;  /* 0x00000001e8097824 */ /* 0x000fe400018e06e3 */
[----:B------:R3:W-:Y:S04]  /*2ea0*/  @P2 STS.128 [R214+0x1a000], RZ ;  /* 0x01a000ffd6002388 */ /* 0x0007e80000000c00 */
[----:B------:R3:W5:Y:S04]  /*2eb0*/  @!P6 LDG.E R234, desc[UR14][R8.64] ;  /* 0x0000000e08eae981 */ /* 0x000768000c1e1900 */
[----:B------:R3:W5:Y:S04]  /*2ec0*/  @!P5 LDG.E R235, desc[UR14][R8.64+0x20] ;  /* 0x0000200e08ebd981 */ /* 0x000768000c1e1900 */
[----:B------:R3:W-:Y:S04]  /*2ed0*/  @P2 STS.128 [R214+0x1c000], RZ ;  /* 0x01c000ffd6002388 */ /* 0x0007e80000000c00 */
[----:B------:R-:W-:Y:S01]  /*2ee0*/  @!PT LDS RZ, [RZ] ;  /* 0x00000000fffff984 */ /* 0x000fe20000000800 */
[----:B------:R-:W-:Y:S01]  /*2ef0*/  @!PT LDS RZ, [RZ] ;  /* 0x00000000fffff984 */ /* 0x000fe20000000800 */
[----:B------:R-:W-:Y:S01]  /*2f00*/  @!PT LDS RZ, [RZ] ;  /* 0x00000000fffff984 */ /* 0x000fe20000000800 */
[----:B------:R3:W-:Y:S04]  /*2f10*/  @!P2 LDGSTS.E.BYPASS.LTC128B.128 [R214+0x18000], desc[UR14][R6.64] ;  /* 0x1800000006d6afae */ /* 0x0007e8000b901d4e */
[----:B------:R3:W-:Y:S04]  /*2f20*/  @!P2 LDGSTS.E.BYPASS.LTC128B.128 [R214+0x1a000], desc[UR14][R6.64+0x80] ;  /* 0x1a00008006d6afae */ /* 0x0007e8000b901d4e */
[----:B------:R3:W-:Y:S04]  /*2f30*/  @!P2 LDGSTS.E.BYPASS.LTC128B.128 [R214+0x1c000], desc[UR14][R6.64+0x100] ;  /* 0x1c00010006d6afae */ /* 0x0007e8000b901d4e */
[----:B------:R3:W-:Y:S04]  /*2f40*/  @P1 STS.128 [R214+0x19000], RZ ;  /* 0x019000ffd6001388 */ /* 0x0007e80000000c00 */
[----:B------:R3:W-:Y:S04]  /*2f50*/  @P1 STS.128 [R214+0x1b000], RZ ;  /* 0x01b000ffd6001388 */ /* 0x0007e80000000c00 */
[----:B------:R3:W-:Y:S04]  /*2f60*/  @P1 STS.128 [R214+0x1d000], RZ ;  /* 0x01d000ffd6001388 */ /* 0x0007e80000000c00 */
[----:B------:R-:W-:Y:S01]  /*2f70*/  @!PT LDS RZ, [RZ] ;  /* 0x00000000fffff984 */ /* 0x000fe20000000800 */
[----:B------:R-:W-:Y:S01]  /*2f80*/  @!PT LDS RZ, [RZ] ;  /* 0x00000000fffff984 */ /* 0x000fe20000000800 */
[----:B------:R-:W-:Y:S01]  /*2f90*/  @!PT LDS RZ, [RZ] ;  /* 0x00000000fffff984 */ /* 0x000fe20000000800 */
[----:B------:R3:W-:Y:S04]  /*2fa0*/  @!P1 LDGSTS.E.BYPASS.LTC128B.128 [R214+0x19000], desc[UR14][R10.64] ;  /* 0x190000000ad69fae */ /* 0x0007e8000b901d4e */
[----:B------:R3:W-:Y:S04]  /*2fb0*/  @!P1 LDGSTS.E.BYPASS.LTC128B.128 [R214+0x1b000], desc[UR14][R10.64+0x80] ;  /* 0x1b0000800ad69fae */ /* 0x0007e8000b901d4e */
[----:B------:R3:W-:Y:S04]  /*2fc0*/  @!P1 LDGSTS.E.BYPASS.LTC128B.128 [R214+0x1d000], desc[UR14][R10.64+0x100] ;  /* 0x1d0001000ad69fae */ /* 0x0007e8000b901d4e */
[----:B------:R-:W0:Y:S01]  /*2fd0*/  LDGDEPBAR ;  /* 0x00000000000079af */ /* 0x000e220000000000 */
[----:B------:R-:W-:Y:S01]  /*2fe0*/  R2P PR, R205, 0x6 ;  /* 0x00000006cd007804 */ /* 0x000fe20000000000 */
[----:B------:R-:W-:-:S02]  /*2ff0*/  VIADD R3, R200, 0x3000 ;  /* 0x00003000c8037836 */ /* 0x000fc40000000000 */
[----:B------:R-:W-:Y:S02]  /*3000*/  VIADD R4, R199, 0x3000 ;  /* 0x00003000c7047836 */ /* 0x000fe40000000000 */
[----:B------:R-:W-:Y:S02]  /*3010*/  SEL R190, R190, 0xffffffe0, !P1 ;  /* 0xffffffe0bebe7807 */ /* 0x000fe40004800000 */
[----:B------:R-:W-:Y:S02]  /*3020*/  IADD3 R242, R242, 0x40, R237 ;  /* 0x00000040f2f27810 */ /* 0x000fe40007ffe0ed */
[----:B------:R-:W-:Y:S01]  /*3030*/  SEL R189, R189, 0xffffffc0, !P2 ;  /* 0xffffffc0bdbd7807 */ /* 0x000fe20005000000 */
[----:B------:R-:W-:Y:S01]  /*3040*/  IMAD.IADD R188, R193, 0x1, R190 ;  /* 0x00000001c1bc7824 */ /* 0x000fe200078e02be */
[----:B------:R-:W-:Y:S02]  /*3050*/  SEL R192, R3, R200, !P0 ;  /* 0x000000c803c07207 */ /* 0x000fe40004000000 */
[----:B------:R-:W-:-:S02]  /*3060*/  SEL R4, R4, R199, !P0 ;  /* 0x000000c704047207 */ /* 0x000fc40004000000 */
[----:B------:R-:W-:Y:S02]  /*3070*/  CS2R R24, SRZ ;  /* 0x0000000000187805 */ /* 0x000fe4000001ff00 */
[----:B------:R-:W-:Y:S02]  /*3080*/  CS2R R22, SRZ ;  /* 0x0000000000167805 */ /* 0x000fe4000001ff00 */
[----:B--2---:R-:W-:Y:S01]  /*3090*/  CS2R R20, SRZ ;  /* 0x0000000000147805 */ /* 0x004fe2000001ff00 */
[----:B------:R-:W-:Y:S01]  /*30a0*/  IMAD.IADD R242, R242, 0x1, -R239 ;  /* 0x00000001f2f27824 */ /* 0x000fe200078e0aef */
[----:B------:R-:W-:Y:S01]  /*30b0*/  LEA R192, R192, UR5, 0x1 ;  /* 0x00000005c0c07c11 */ /* 0x000fe2000f8e08ff */
[----:B------:R-:W-:Y:S01]  /*30c0*/  IMAD.IADD R2, R193, 0x1, R189 ;  /* 0x00000001c1027824 */ /* 0x000fe200078e02bd */
[----:B------:R-:W-:Y:S01]  /*30d0*/  LEA R191, R4, UR5, 0x1 ;  /* 0x0000000504bf7c11 */ /* 0x000fe2000f8e08ff */
[----:B---3--:R-:W-:-:S07]  /*30e0*/  IMAD.IADD R3, R189, 0x1, R188 ;  /* 0x00000001bd037824 */ /* 0x008fce00078e02bc */
.L_x_188:
[----:B------:R-:W0:Y:S01]  /*30f0*/  LDGDEPBAR ;  /* 0x00000000000079af */ /* 0x000e220000000000 */
[C---:B------:R-:W-:Y:S02]  /*3100*/  IMAD.IADD R98, R192.reuse, 0x1, R190 ;  /* 0x00000001c0627824 */ /* 0x040fe400078e02be */
        /* <DEDUP_REMOVED lines=14> */
[C---:B------:R-:W-:Y:S01]  /*31f0*/  @!P2 VIADD R151, R159.reuse, 0x1 ;  /* 0x000000019f97a836 */ /* 0x040fe20000000000 */
[C---:B------:R-:W-:Y:S01]  /*3200*/  @!P2 VIMNMX R160, R162.reuse, R239, PT ;  /* 0x000000efa2a0a248 */ /* 0x040fe20003fe0100 */
        /* <DEDUP_REMOVED lines=9> */
[----:B------:R-:W1:Y:S04]  /*32a0*/  LDSM.16.M88.4 R72, [R198+UR5+0x12000] ;  /* 0x01200005c648783b */ /* 0x000e680008000200 */
[----:B------:R-:W2:Y:S04]  /*32b0*/  LDSM.16.M88.4 R76, [R198+UR5+0x12800] ;  /* 0x01280005c64c783b */ /* 0x000ea80008000200 */
[----:B------:R-:W-:Y:S04]  /*32c0*/  LDSM.16.M88.4 R80, [R98] ;  /* 0x000000006250783b */ /* 0x000fe80000000200 */
[----:B------:R-:W3:Y:S04]  /*32d0*/  LDSM.16.M88.4 R84, [R197] ;  /* 0x00000000c554783b */ /* 0x000ee80000000200 */
[----:B------:R-:W4:Y:S04]  /*32e0*/  LDSM.16.M88.4 R88, [R197+0x800] ;  /* 0x00080000c558783b */ /* 0x000f280000000200 */
[----:B------:R-:W-:Y:S01]  /*32f0*/  LDSM.16.M88.4 R92, [R196] ;  /* 0x00000000c45c783b */ /* 0x000fe20000000200 */
[C---:B-1----:R-:W-:Y:S06]  /*3300*/  HMMA.16816.F32.BF16 R4, R68.reuse, R72, RZ ;  /* 0x000000484404723c */ /* 0x042fec00000418ff */
[C---:B------:R-:W-:Y:S01]  /*3310*/  HMMA.16816.F32.BF16 R8, R68.reuse, R74, RZ ;  /* 0x0000004a4408723c */ /* 0x040fe200000418ff */
[----:B------:R-:W1:Y:S05]  /*3320*/  LDSM.16.M88.4 R72, [R97] ;  /* 0x000000006148783b */ /* 0x000e6a0000000200 */
[C---:B--2---:R-:W-:Y:S06]  /*3330*/  HMMA.16816.F32.BF16 R12, R68.reuse, R76, RZ ;  /* 0x0000004c440c723c */ /* 0x044fec00000418ff */
[----:B------:R-:W-:Y:S01]  /*3340*/  HMMA.16816.F32.BF16 R16, R68, R78, RZ ;  /* 0x0000004e4410723c */ /* 0x000fe200000418ff */
[----:B------:R-:W2:Y:S04]  /*3350*/  LDSM.16.M88.4 R68, [R196+0x800] ;  /* 0x00080000c444783b */ /* 0x000ea80000000200 */
        /* <DEDUP_REMOVED lines=8> */
[C---:B-1----:R-:W-:Y:S06]  /*33e0*/  HMMA.16816.F32.BF16 R4, R72.reuse, R92, R4 ;  /* 0x0000005c4804723c */ /* 0x042fec0000041804 */
[C---:B------:R-:W-:Y:S01]  /*33f0*/  HMMA.16816.F32.BF16 R8, R72.reuse, R94, R8 ;  /* 0x0000005e4808723c */ /* 0x040fe20000041808 */
[----:B------:R-:W1:Y:S05]  /*3400*/  LDSM.16.M88.4 R92, [R198+UR5+0x14000] ;  /* 0x01400005c65c783b */ /* 0x000e6a0008000200 */
[C---:B--2---:R-:W-:Y:S06]  /*3410*/  HMMA.16816.F32.BF16 R12, R72.reuse, R68, R12 ;  /* 0x00000044480c723c */ /* 0x044fec000004180c */
[----:B------:R-:W-:Y:S01]  /*3420*/  HMMA.16816.F32.BF16 R16, R72, R70, R16 ;  /* 0x000000464810723c */ /* 0x000fe20000041810 */
[----:B------:R-:W2:Y:S04]  /*3430*/  LDSM.16.M88.4 R68, [R198+UR5+0x14800] ;  /* 0x01480005c644783b */ /* 0x000ea80008000200 */
        /* <DEDUP_REMOVED lines=8> */
[C---:B-1----:R-:W-:Y:S06]  /*34c0*/  HMMA.16816.F32.BF16 R4, R88.reuse, R92, R4 ;  /* 0x0000005c5804723c */ /* 0x042fec0000041804 */
[C---:B------:R-:W-:Y:S01]  /*34d0*/  HMMA.16816.F32.BF16 R8, R88.reuse, R94, R8 ;  /* 0x0000005e5808723c */ /* 0x040fe20000041808 */
[----:B------:R-:W1:Y:S05]  /*34e0*/  LDSM.16.M88.4 R92, [R196+0x2000] ;  /* 0x00200000c45c783b */ /* 0x000e6a0000000200 */
[C---:B--2---:R-:W-:Y:S06]  /*34f0*/  HMMA.16816.F32.BF16 R12, R88.reuse, R68, R12 ;  /* 0x00000044580c723c */ /* 0x044fec000004180c */
[----:B------:R-:W-:Y:S01]  /*3500*/  HMMA.16816.F32.BF16 R16, R88, R70, R16 ;  /* 0x000000465810723c */ /* 0x000fe20000041810 */
[----:B------:R-:W2:Y:S04]  /*3510*/  LDSM.16.M88.4 R68, [R196+0x2800] ;  /* 0x00280000c444783b */ /* 0x000ea80000000200 */
        /* <DEDUP_REMOVED lines=33> */
[----:B------:R-:W-:Y:S06]  /*3730*/  HMMA.16816.F32.BF16 R16, R80, R74, R16 ;  /* 0x0000004a5010723c */ /* 0x000fec0000041810 */
[C---:B-1----:R-:W-:Y:S06]  /*3740*/  HMMA.16816.F32.BF16 R4, R84.reuse, R92, R4 ;  /* 0x0000005c5404723c */ /* 0x042fec0000041804 */
[C---:B------:R-:W-:Y:S06]  /*3750*/  HMMA.16816.F32.BF16 R8, R84.reuse, R94, R8 ;  /* 0x0000005e5408723c */ /* 0x040fec0000041808 */
[C---:B--2---:R-:W-:Y:S06]  /*3760*/  HMMA.16816.F32.BF16 R12, R84.reuse, R68, R12 ;  /* 0x00000044540c723c */ /* 0x044fec000004180c */
        /* <DEDUP_REMOVED lines=46> */
[----:B------:R-:W2:Y:S01]  /*3a50*/  MUFU.EX2 R153, R153 ;  /* 0x0000009900997308 */ /* 0x000ea20000000800 */
[----:B------:R-:W-:Y:S01]  /*3a60*/  @!P2 ISETP.GE.AND P0, PT, R161, R162, PT ;  /* 0x000000a2a100a20c */ /* 0x000fe20003f06270 */
[----:B------:R-:W-:Y:S02]  /*3a70*/  @!P2 VIADD R161, R159, 0x18 ;  /* 0x000000189fa1a836 */ /* 0x000fe40000000000 */
[--C-:B------:R-:W-:Y:S01]  /*3a80*/  FFMA.FTZ R158, R14, UR6, -R163.reuse ;  /* 0x000000060e9e7c23 */ /* 0x100fe200080108a3 */
[----:B------:R-:W-:Y:S02]  /*3a90*/  @!P2 FSEL R15, R15, -INF , !P0 ;  /* 0xff8000000f0fa808 */ /* 0x000fe40004000000 */
[C---:B------:R-:W-:Y:S03]  /*3aa0*/  @!P2 ISETP.GE.AND P0, PT, R161.reuse, R160, PT ;  /* 0x000000a0a100a20c */ /* 0x040fe60003f06270 */
[----:B------:R-:W-:Y:S01]  /*3ab0*/  MUFU.EX2 R154, R154 ;  /* 0x0000009a009a7308 */ /* 0x000fe20000000800 */
        /* <DEDUP_REMOVED lines=13> */
[----:B------:R3:W-:Y:S01]  /*3b90*/  MUFU.EX2 R159, R164 ;  /* 0x000000a4009f7308 */ /* 0x0007e20000000800 */
[----:B--2---:R-:W-:Y:S01]  /*3ba0*/  F2FP.BF16.F32.PACK_AB R166, R153, R152 ;  /* 0x0000009899a6723e */ /* 0x004fe200000010ff */
[----:B------:R-:W-:Y:S01]  /*3bb0*/  STS [R218+0x20400], R167 ;  /* 0x020400a7da007388 */ /* 0x000fe20000000800 */
[----:B------:R-:W-:Y:S03]  /*3bc0*/  FFMA.FTZ R163, R19, UR6, -R163 ;  /* 0x0000000613a37c23 */ /* 0x000fe600080108a3 */
[----:B------:R1:W-:Y:S04]  /*3bd0*/  STS [R221+0x20000], R166 ;  /* 0x020000a6dd007388 */ /* 0x0003e80000000800 */
[----:B------:R-:W-:Y:S10]  /*3be0*/  MUFU.EX2 R156, R156 ;  /* 0x0000009c009c7308 */ /* 0x000ff40000000800 */
[----:B------:R-:W2:Y:S01]  /*3bf0*/  MUFU.EX2 R157, R157 ;  /* 0x0000009d009d7308 */ /* 0x000ea20000000800 */
[----:B---3--:R-:W-:Y:S05]  /*3c00*/  F2FP.BF16.F32.PACK_AB R164, R155, R154 ;  /* 0x0000009a9ba4723e */ /* 0x008fea00000010ff */
[----:B------:R3:W-:Y:S04]  /*3c10*/  STS [R221+0x20400], R164 ;  /* 0x020400a4dd007388 */ /* 0x0007e80000000800 */
[----:B------:R-:W4:Y:S01]  /*3c20*/  MUFU.EX2 R158, R158 ;  /* 0x0000009e009e7308 */ /* 0x000f220000000800 */
[----:B-1----:R-:W-:Y:S09]  /*3c30*/  IADD3 R166, P0, R231, R230, RZ ;  /* 0x000000e6e7a67210 */ /* 0x002ff20007f1e0ff */
[----:B------:R1:W-:Y:S01]  /*3c40*/  MUFU.EX2 R165, R163 ;  /* 0x000000a300a57308 */ /* 0x0003e20000000800 */
[----:B--2---:R-:W-:Y:S02]  /*3c50*/  F2FP.BF16.F32.PACK_AB R175, R157, R156 ;  /* 0x0000009c9daf723e */ /* 0x004fe400000010ff */
[----:B------:R-:W-:Y:S03]  /*3c60*/  IADD3.X R167, R232, R229, RZ, P0, !PT ;  /* 0x000000e5e8a77210 */ /* 0x000fe600007fe4ff */
[----:B------:R-:W-:Y:S04]  /*3c70*/  STS [R220+0x20000], R175 ;  /* 0x020000afdc007388 */ /* 0x000fe80000000800 */
[----:B------:R2:W-:Y:S01]  /*3c80*/  MUFU.EX2 R161, R99 ;  /* 0x0000006300a17308 */ /* 0x0005e20000000800 */
[----:B----4-:R-:W-:Y:S05]  /*3c90*/  F2FP.BF16.F32.PACK_AB R173, R159, R158 ;  /* 0x0000009e9fad723e */ /* 0x010fea00000010ff */
[----:B------:R-:W-:Y:S04]  /*3ca0*/  STS [R220+0x20400], R173 ;  /* 0x020400addc007388 */ /* 0x000fe80000000800 */
[----:B------:R-:W4:Y:S01]  /*3cb0*/  MUFU.EX2 R160, R160 ;  /* 0x000000a000a07308 */ /* 0x000f220000000800 */
[----:B-1----:R-:W4:Y:S04]  /*3cc0*/  LDG.E R163, desc[UR14][R166.64] ;  /* 0x0000000ea6a37981 */ /* 0x002f28000c1e1900 */
[----:B---3--:R1:W3:Y:S05]  /*3cd0*/  LDG.E R164, desc[UR14][R166.64+0x20] ;  /* 0x0000200ea6a47981 */ /* 0x0082ea000c1e1900 */
[----:B------:R-:W1:Y:S01]  /*3ce0*/  MUFU.EX2 R162, R162 ;  /* 0x000000a200a27308 */ /* 0x000e620000000800 */
[----:B--2---:R-:W-:Y:S05]  /*3cf0*/  LEA R99, R200, UR5, 0x1 ;  /* 0x00000005c8637c11 */ /* 0x004fea000f8e08ff */
[--C-:B------:R-:W-:Y:S02]  /*3d00*/  IMAD.IADD R98, R190, 0x1, R99.reuse ;  /* 0x00000001be627824 */ /* 0x100fe400078e0263 */
[----:B------:R-:W-:Y:S01]  /*3d10*/  IMAD.IADD R97, R189, 0x1, R99 ;  /* 0x00000001bd617824 */ /* 0x000fe200078e0263 */
[----:B----4-:R-:W-:Y:S02]  /*3d20*/  F2FP.BF16.F32.PACK_AB R171, R161, R160 ;  /* 0x000000a0a1ab723e */ /* 0x010fe400000010ff */
[----:B------:R-:W-:Y:S03]  /*3d30*/  IADD3 R96, R189, R98, RZ ;  /* 0x00000062bd607210 */ /* 0x000fe60007ffe0ff */
[----:B------:R-:W-:Y:S01]  /*3d40*/  STS [R226+0x20000], R171 ;  /* 0x020000abe2007388 */ /* 0x000fe20000000800 */
[----:B-1----:R-:W-:Y:S05]  /*3d50*/  F2FP.BF16.F32.PACK_AB R169, R165, R162 ;  /* 0x000000a2a5a9723e */ /* 0x002fea00000010ff */
[----:B------:R-:W-:Y:S04]  /*3d60*/  STS [R226+0x20400], R169 ;  /* 0x020400a9e2007388 */ /* 0x000fe80000000800 */
[----:B------:R-:W-:Y:S04]  /*3d70*/  LDSM.16.M88.4 R68, [R99+0xc000] ;  /* 0x00c000006344783b */ /* 0x000fe80000000200 */
[----:B------:R-:W1:Y:S04]  /*3d80*/  LDSM.16.M88.4 R72, [R198+UR5+0x18000] ;  /* 0x01800005c648783b */ /* 0x000e680008000200 */
[----:B------:R-:W2:Y:S04]  /*3d90*/  LDSM.16.M88.4 R76, [R198+UR5+0x18800] ;  /* 0x01880005c64c783b */ /* 0x000ea80008000200 */
[----:B------:R-:W-:Y:S04]  /*3da0*/  LDSM.16.M88.4 R80, [R98+0xc000] ;  /* 0x00c000006250783b */ /* 0x000fe80000000200 */
[----:B------:R-:W4:Y:S04]  /*3db0*/  LDSM.16.M88.4 R84, [R197+0x6000] ;  /* 0x00600000c554783b */ /* 0x000f280000000200 */
[----:B------:R-:W4:Y:S04]  /*3dc0*/  LDSM.16.M88.4 R88, [R197+0x6800] ;  /* 0x00680000c558783b */ /* 0x000f280000000200 */
[----:B------:R-:W-:Y:S01]  /*3dd0*/  LDSM.16.M88.4 R92, [R196+0x6000] ;  /* 0x00600000c45c783b */ /* 0x000fe20000000200 */
[C---:B-1----:R-:W-:Y:S06]  /*3de0*/  HMMA.16816.F32.BF16 R4, R68.reuse, R72, RZ ;  /* 0x000000484404723c */ /* 0x042fec00000418ff */
[C---:B------:R-:W-:Y:S01]  /*3df0*/  HMMA.16816.F32.BF16 R8, R68.reuse, R74, RZ ;  /* 0x0000004a4408723c */ /* 0x040fe200000418ff */
[----:B------:R-:W1:Y:S05]  /*3e00*/  LDSM.16.M88.4 R72, [R97+0xc000] ;  /* 0x00c000006148783b */ /* 0x000e6a0000000200 */
[C---:B--2---:R-:W-:Y:S06]  /*3e10*/  HMMA.16816.F32.BF16 R12, R68.reuse, R76, RZ ;  /* 0x0000004c440c723c */ /* 0x044fec00000418ff */
[----:B------:R-:W-:Y:S01]  /*3e20*/  HMMA.16816.F32.BF16 R16, R68, R78, RZ ;  /* 0x0000004e4410723c */ /* 0x000fe200000418ff */
[----:B------:R-:W2:Y:S04]  /*3e30*/  LDSM.16.M88.4 R68, [R196+0x6800] ;  /* 0x00680000c444783b */ /* 0x000ea80000000200 */
        /* <DEDUP_REMOVED lines=48> */
[----:B------:R-:W3:Y:S04]  /*4140*/  LDSM.16.M88.4 R72, [R197+0xa800] ;  /* 0x00a80000c548783b */ /* 0x000ee80000000200 */
        /* <DEDUP_REMOVED lines=11> */
[C---:B---3--:R-:W-:Y:S06]  /*4200*/  HMMA.16816.F32.BF16 R12, R80.reuse, R72, R12 ;  /* 0x00000048500c723c */ /* 0x048fec000004180c */
[----:B------:R-:W-:Y:S01]  /*4210*/  HMMA.16816.F32.BF16 R16, R80, R74, R16 ;  /* 0x0000004a5010723c */ /* 0x000fe20000041810 */
[----:B------:R-:W3:Y:S05]  /*4220*/  LDSM.16.M88.4 R72, [R195+0xa800] ;  /* 0x00a80000c348783b */ /* 0x000eea0000000200 */
[C---:B-1----:R-:W-:Y:S06]  /*4230*/  HMMA.16816.F32.BF16 R4, R84.reuse, R92, R4 ;  /* 0x0000005c5404723c */ /* 0x042fec0000041804 */
[C---:B------:R-:W-:Y:S06]  /*4240*/  HMMA.16816.F32.BF16 R8, R84.reuse, R94, R8 ;  /* 0x0000005e5408723c */ /* 0x040fec0000041808 */
[C---:B--2---:R-:W-:Y:S06]  /*4250*/  HMMA.16816.F32.BF16 R12, R84.reuse, R68, R12 ;  /* 0x00000044540c723c */ /* 0x044fec000004180c */
[----:B------:R-:W-:Y:S06]  /*4260*/  HMMA.16816.F32.BF16 R16, R84, R70, R16 ;  /* 0x000000465410723c */ /* 0x000fec0000041810 */
[C---:B----4-:R-:W-:Y:S06]  /*4270*/  HMMA.16816.F32.BF16 R4, R76.reuse, R88, R4 ;  /* 0x000000584c04723c */ /* 0x050fec0000041804 */
[C---:B------:R-:W-:Y:S06]  /*4280*/  HMMA.16816.F32.BF16 R8, R76.reuse, R90, R8 ;  /* 0x0000005a4c08723c */ /* 0x040fec0000041808 */
[C---:B---3--:R-:W-:Y:S06]  /*4290*/  HMMA.16816.F32.BF16 R12, R76.reuse, R72, R12 ;  /* 0x000000484c0c723c */ /* 0x048fec000004180c */
        /* <DEDUP_REMOVED lines=12> */
[----:B------:R-:W-:Y:S01]  /*4360*/  F2FP.BF16.F32.PACK_AB R148, R148, R149 ;  /* 0x000000959494723e */ /* 0x000fe200000010ff */
[----:B------:R-:W-:Y:S01]  /*4370*/  FADD.FTZ R149, -R164, R6 ;  /* 0x00000006a4957221 */ /* 0x000fe20000010100 */
[----:B------:R-:W-:Y:S01]  /*4380*/  FMUL.FTZ R153, R156, R153 ;  /* 0x000000999c997220 */ /* 0x000fe20000410000 */
[----:B------:R-:W-:Y:S01]  /*4390*/  FMUL.FTZ R152, R157, R152 ;  /* 0x000000989d987220 */ /* 0x000fe20000410000 */
[----:B------:R-:W-:Y:S01]  /*43a0*/  FADD.FTZ R156, -R164, R7 ;  /* 0x00000007a49c7221 */ /* 0x000fe20000010100 */
[----:B------:R-:W-:Y:S01]  /*43b0*/  FMUL.FTZ R149, R150, R149 ;  /* 0x0000009596957220 */ /* 0x000fe20000410000 */
[----:B------:R-:W-:Y:S01]  /*43c0*/  FADD.FTZ R150, -R164, R11 ;  /* 0x0000000ba4967221 */ /* 0x000fe20000010100 */
[C---:B------:R-:W-:Y:S01]  /*43d0*/  FADD.FTZ R167, -R163.reuse, R16 ;  /* 0x00000010a3a77221 */ /* 0x040fe20000010100 */
[----:B------:R-:W-:Y:S01]  /*43e0*/  FADD.FTZ R166, -R163, R17 ;  /* 0x00000011a3a67221 */ /* 0x000fe20000010100 */
[----:B------:R-:W-:Y:S01]  /*43f0*/  FMUL.FTZ R156, R151, R156 ;  /* 0x0000009c979c7220 */ /* 0x000fe20000410000 */
[----:B------:R-:W-:Y:S01]  /*4400*/  F2FP.BF16.F32.PACK_AB R153, R152, R153 ;  /* 0x000000999899723e */ /* 0x000fe200000010ff */
[----:B------:R-:W-:Y:S01]  /*4410*/  FMUL.FTZ R150, R155, R150 ;  /* 0x000000969b967220 */ /* 0x000fe20000410000 */
[----:B------:R-:W-:Y:S01]  /*4420*/  FMUL.FTZ R167, R160, R167 ;  /* 0x000000a7a0a77220 */ /* 0x000fe20000410000 */
[----:B------:R-:W-:Y:S01]  /*4430*/  FMUL.FTZ R166, R161, R166 ;  /* 0x000000a6a1a67220 */ /* 0x000fe20000410000 */
[C---:B------:R-:W-:Y:S01]  /*4440*/  FADD.FTZ R151, -R164.reuse, R10 ;  /* 0x0000000aa4977221 */ /* 0x040fe20000010100 */
        /* <DEDUP_REMOVED lines=10> */
[----:B------:R-:W-:Y:S01]  /*44f0*/  FMUL.FTZ R164, R165, R164 ;  /* 0x000000a4a5a47220 */ /* 0x000fe20000410000 */
[----:B------:R-:W-:Y:S06]  /*4500*/  @!P3 BRA `(.L_x_186) ;  /* 0x00000000005cb947 */ /* 0x000fec0003800000 */
[----:B------:R-:W1:Y:S01]  /*4510*/  LDC R7, c[0x0][0x240] ;  /* 0x00009000ff077b82 */ /* 0x000e620000000800 */
[----:B------:R-:W-:Y:S04]  /*4520*/  LOP3.LUT R4, R238, 0x1, RZ, 0xc0, !PT ;  /* 0x00000001ee047812 */ /* 0x000fe800078ec0ff */
[----:B------:R-:W-:Y:S01]  /*4530*/  ISETP.NE.U32.AND P1, PT, R4, 0x1, PT ;  /* 0x000000010400780c */ /* 0x000fe20003f25070 */
[----:B------:R-:W-:Y:S02]  /*4540*/  IMAD.MOV.U32 R4, RZ, RZ, -0x6000 ;  /* 0xffffa000ff047424 */ /* 0x000fe400078e00ff */
[----:B------:R-:W2:Y:S01]  /*4550*/  LDC R5, c[0x0][0x244] ;  /* 0x00009100ff057b82 */ /* 0x000ea20000000800 */
[----:B-1----:R-:W-:Y:S05]  /*4560*/  IMAD.U32 R9, R7, -0x40, RZ ;  /* 0xffffffc007097824 */ /* 0x002fea00078e00ff */
[C---:B------:R-:W-:Y:S04]  /*4570*/  LEA R248, P0, R9.reuse, R248, 0x1 ;  /* 0x000000f809f87211 */ /* 0x040fe800078008ff */
[----:B------:R-:W-:Y:S02]  /*4580*/  LEA.HI.X.SX32 R249, R9, R249, 0x1, P0 ;  /* 0x000000f909f97211 */ /* 0x000fe400000f0eff */
[----:B------:R-:W-:Y:S02]  /*4590*/  SEL R9, R4, 0x6000, !P1 ;  /* 0x0000600004097807 */ /* 0x000fe40004800000 */
[C---:B------:R-:W-:Y:S03]  /*45a0*/  LEA R6, P0, R7.reuse, R248, 0x6 ;  /* 0x000000f807067211 */ /* 0x040fe600078030ff */
[----:B------:R-:W-:Y:S01]  /*45b0*/  IMAD.IADD R236, R236, 0x1, R9 ;  /* 0x00000001ecec7824 */ /* 0x000fe200078e0209 */
[----:B--2---:R-:W-:Y:S01]  /*45c0*/  LEA.HI.X R7, R7, R249, R5, 0x6, P0 ;  /* 0x000000f907077211 */ /* 0x004fe200000f3405 */
[----:B------:R-:W-:Y:S03]  /*45d0*/  IMAD.IADD R192, R192, 0x1, R9 ;  /* 0x00000001c0c07824 */ /* 0x000fe600078e0209 */
[----:B------:R-:W-:Y:S01]  /*45e0*/  @!PT LDS RZ, [RZ] ;  /* 0x00000000fffff984 */ /* 0x000fe20000000800 */
[----:B------:R-:W-:Y:S01]  /*45f0*/  @!PT LDS RZ, [RZ] ;  /* 0x00000000fffff984 */ /* 0x000fe20000000800 */
[----:B------:R-:W-:Y:S01]  /*4600*/  @!PT LDS RZ, [RZ] ;  /* 0x00000000fffff984 */ /* 0x000fe20000000800 */
[----:B------:R1:W-:Y:S04]  /*4610*/  LDGSTS.E.BYPASS.LTC128B.128 [R236], desc[UR14][R248.64] ;  /* 0x00000000f8ec7fae */ /* 0x0003e8000b901d4e */
[----:B------:R1:W-:Y:S04]  /*4620*/  LDGSTS.E.BYPASS.LTC128B.128 [R236+0x2000], desc[UR14][R248.64+0x80] ;  /* 0x02000080f8ec7fae */ /* 0x0003e8000b901d4e */
[----:B------:R1:W-:Y:S04]  /*4630*/  LDGSTS.E.BYPASS.LTC128B.128 [R236+0x4000], desc[UR14][R248.64+0x100] ;  /* 0x04000100f8ec7fae */ /* 0x0003e8000b901d4e */
[----:B------:R1:W-:Y:S04]  /*4640*/  LDGSTS.E.BYPASS.LTC128B.128 [R236+0x1000], desc[UR14][R6.64] ;  /* 0x0100000006ec7fae */ /* 0x0003e8000b901d4e */
[----:B------:R1:W-:Y:S04]  /*4650*/  LDGSTS.E.BYPASS.LTC128B.128 [R236+0x3000], desc[UR14][R6.64+0x80] ;  /* 0x0300008006ec7fae */ /* 0x0003e8000b901d4e */
[----:B------:R1:W-:Y:S04]  /*4660*/  LDGSTS.E.BYPASS.LTC128B.128 [R236+0x5000], desc[UR14][R6.64+0x100] ;  /* 0x0500010006ec7fae */ /* 0x0003e8000b901d4e */
[----:B------:R-:W0:Y:S02]  /*4670*/  LDGDEPBAR ;  /* 0x00000000000079af */ /* 0x000e240000000000 */
.L_x_186:
        /* <DEDUP_REMOVED lines=14> */
[----:B-1----:R-:W-:Y:S04]  /*4760*/  LDSM.16.MT88.4 R4, [R194+0x20000] ;  /* 0x02000000c204783b */ /* 0x002fe80000004200 */
[----:B------:R-:W1:Y:S04]  /*4770*/  LDSM.16.MT88.4 R8, [R201+0xc000] ;  /* 0x00c00000c908783b */ /* 0x000e680000004200 */
        /* <DEDUP_REMOVED lines=73> */
[----:B------:R-:W1:Y:S08]  /*4c10*/  LDC R7, c[0x0][0x420] ;  /* 0x00010800ff077b82 */ /* 0x000e700000000800 */
[----:B------:R-:W2:Y:S01]  /*4c20*/  LDC R5, c[0x0][0x424] ;  /* 0x00010900ff057b82 */ /* 0x000ea20000000800 */
[----:B-1----:R-:W-:Y:S05]  /*4c30*/  IMAD.U32 R9, R7, -0x40, RZ ;  /* 0xffffffc007097824 */ /* 0x002fea00078e00ff */
[C---:B------:R-:W-:Y:S04]  /*4c40*/  LEA R246, P0, R9.reuse, R246, 0x1 ;  /* 0x000000f609f67211 */ /* 0x040fe800078008ff */
[----:B------:R-:W-:Y:S02]  /*4c50*/  LEA.HI.X.SX32 R247, R9, R247, 0x1, P0 ;  /* 0x000000f709f77211 */ /* 0x000fe400000f0eff */
[C---:B------:R-:W-:Y:S03]  /*4c60*/  LEA R6, P0, R7.reuse, R246, 0x6 ;  /* 0x000000f607067211 */ /* 0x040fe600078030ff */
[----:B------:R-:W-:Y:S01]  /*4c70*/  @!PT LDS RZ, [RZ] ;  /* 0x00000000fffff984 */ /* 0x000fe20000000800 */
[----:B------:R-:W-:Y:S01]  /*4c80*/  @!PT LDS RZ, [RZ] ;  /* 0x00000000fffff984 */ /* 0x000fe20000000800 */
[----:B------:R-:W-:Y:S01]  /*4c90*/  @!PT LDS RZ, [RZ] ;  /* 0x00000000fffff984 */ /* 0x000fe20000000800 */
[----:B------:R1:W-:Y:S01]  /*4ca0*/  LDGSTS.E.BYPASS.LTC128B.128 [R214+0xc000], desc[UR14][R246.64] ;  /* 0x0c000000f6d67fae */ /* 0x0003e2000b901d4e */
[----:B--2---:R-:W-:Y:S03]  /*4cb0*/  LEA.HI.X R7, R7, R247, R5, 0x6, P0 ;  /* 0x000000f707077211 */ /* 0x004fe600000f3405 */
[----:B------:R1:W-:Y:S04]  /*4cc0*/  LDGSTS.E.BYPASS.LTC128B.128 [R214+0xe000], desc[UR14][R246.64+0x80] ;  /* 0x0e000080f6d67fae */ /* 0x0003e8000b901d4e */
[----:B------:R1:W-:Y:S04]  /*4cd0*/  LDGSTS.E.BYPASS.LTC128B.128 [R214+0x10000], desc[UR14][R246.64+0x100] ;  /* 0x10000100f6d67fae */ /* 0x0003e8000b901d4e */
[----:B------:R1:W-:Y:S04]  /*4ce0*/  LDGSTS.E.BYPASS.LTC128B.128 [R214+0xd000], desc[UR14][R6.64] ;  /* 0x0d00000006d67fae */ /* 0x0003e8000b901d4e */
[----:B------:R1:W-:Y:S04]  /*4cf0*/  LDGSTS.E.BYPASS.LTC128B.128 [R214+0xf000], desc[UR14][R6.64+0x80] ;  /* 0x0f00008006d67fae */ /* 0x0003e8000b901d4e */
[----:B------:R1:W-:Y:S04]  /*4d00*/  LDGSTS.E.BYPASS.LTC128B.128 [R214+0x11000], desc[UR14][R6.64+0x100] ;  /* 0x1100010006d67fae */ /* 0x0003e8000b901d4e */
[----:B------:R-:W0:Y:S02]  /*4d10*/  LDGDEPBAR ;  /* 0x00000000000079af */ /* 0x000e240000000000 */
.L_x_187:
[----:B------:R-:W-:Y:S04]  /*4d20*/  LDSM.16.M88.4 R148, [R193] ;  /* 0x00000000c194783b */ /* 0x000fe80000000200 */
[----:B------:R-:W1:Y:S04]  /*4d30*/  LDSM.16.MT88.4 R16, [R201+0x12000] ;  /* 0x01200000c910783b */ /* 0x000e680000004200 */
[----:B------:R-:W2:Y:S04]  /*4d40*/  LDSM.16.M88.4 R92, [R193+0x1000] ;  /* 0x00100000c15c783b */ /* 0x000ea80000000200 */
[----:B------:R-:W3:Y:S04]  /*4d50*/  LDSM.16.MT88.4 R80, [R201+0x14000] ;  /* 0x01400000c950783b */ /* 0x000ee80000004200 */
[----:B------:R-:W4:Y:S04]  /*4d60*/  LDSM.16.MT88.4 R96, [R201+0x16000] ;  /* 0x01600000c960783b */ /* 0x000f280000004200 */
[----:B------:R-:W-:Y:S04]  /*4d70*/  LDSM.16.M88.4 R152, [R188] ;  /* 0x00000000bc98783b */ /* 0x000fe80000000200 */
[----:B------:R-:W4:Y:S04]  /*4d80*/  LDSM.16.MT88.4 R156, [R201+0x12800] ;  /* 0x01280000c99c783b */ /* 0x000f280000004200 */
[----:B------:R-:W4:Y:S04]  /*4d90*/  LDSM.16.M88.4 R160, [R188+0x1000] ;  /* 0x00100000bca0783b */ /* 0x000f280000000200 */
[----:B------:R-:W4:Y:S04]  /*4da0*/  LDSM.16.MT88.4 R164, [R201+0x14800] ;  /* 0x01480000c9a4783b */ /* 0x000f280000004200 */
[----:B------:R-:W4:Y:S04]  /*4db0*/  LDSM.16.MT88.4 R168, [R201+0x16800] ;  /* 0x01680000c9a8783b */ /* 0x000f280000004200 */
[----:B------:R-:W-:Y:S01]  /*4dc0*/  LDSM.16.MT88.4 R172, [R201+0x13000] ;  /* 0x01300000c9ac783b */ /* 0x000fe20000004200 */
[-C--:B-1----:R-:W-:Y:S03]  /*4dd0*/  HMMA.16816.F32.BF16 R4, R148, R16.reuse, RZ ;  /* 0x000000109404723c */ /* 0x082fe600000418ff */
[----:B------:R-:W-:Y:S04]  /*4de0*/  LDSM.16.M88.4 R176, [R2+0x1000] ;  /* 0x0010000002b0783b */ /* 0x000fe80000000200 */
[----:B------:R-:W-:Y:S01]  /*4df0*/  LDSM.16.MT88.4 R180, [R201+0x15000] ;  /* 0x01500000c9b4783b */ /* 0x000fe20000004200 */
[C---:B--2---:R-:W-:Y:S03]  /*4e00*/  HMMA.16816.F32.BF16 R8, R92.reuse, R16, RZ ;  /* 0x000000105c08723c */ /* 0x044fe600000418ff */
[----:B------:R-:W-:Y:S03]  /*4e10*/  LDSM.16.MT88.4 R184, [R201+0x17000] ;  /* 0x01700000c9b8783b */ /* 0x000fe60000004200 */
[-C--:B------:R-:W-:Y:S06]  /*4e20*/  HMMA.16816.F32.BF16 R12, R92, R18.reuse, RZ ;  /* 0x000000125c0c723c */ /* 0x080fec00000418ff */
[C---:B------:R-:W-:Y:S06]  /*4e30*/  HMMA.16816.F32.BF16 R16, R148.reuse, R18, RZ ;  /* 0x000000129410723c */ /* 0x040fec00000418ff */
[-C--:B---3--:R-:W-:Y:S06]  /*4e40*/  HMMA.16816.F32.BF16 R68, R148, R80.reuse, RZ ;  /* 0x000000509444723c */ /* 0x088fec00000418ff */
        /* <DEDUP_REMOVED lines=357> */
[----:B------:R-:W-:Y:S01]  /*64a0*/  STS [R216], R101 ;  /* 0x00000065d8007388 */ /* 0x000fe20000000800 */
[----:B------:R-:W-:Y:S01]  /*64b0*/  F2FP.BF16.F32.PACK_AB R130, R131, R130 ;  /* 0x000000828382723e */ /* 0x000fe200000010ff */
[----:B------:R-:W-:Y:S01]  /*64c0*/  FMUL.FTZ R140, R140, UR4 ;  /* 0x000000048c8c7c20 */ /* 0x000fe20008410000 */
[----:B------:R-:W-:Y:S01]  /*64d0*/  FMUL.FTZ R141, R141, UR4 ;  /* 0x000000048d8d7c20 */ /* 0x000fe20008410000 */
[----:B------:R-:W-:Y:S01]  /*64e0*/  STS [R216+0x400], R103 ;  /* 0x00040067d8007388 */ /* 0x000fe20000000800 */
[----:B------:R-:W-:Y:S01]  /*64f0*/  FMUL.FTZ R142, R142, UR4 ;  /* 0x000000048e8e7c20 */ /* 0x000fe20008410000 */
[----:B------:R-:W-:Y:S01]  /*6500*/  FMUL.FTZ R143, R143, UR4 ;  /* 0x000000048f8f7c20 */ /* 0x000fe20008410000 */
[----:B------:R-:W-:Y:S01]  /*6510*/  F2FP.BF16.F32.PACK_AB R121, R121, R120 ;  /* 0x000000787979723e */ /* 0x000fe200000010ff */
[----:B------:R-:W-:Y:S01]  /*6520*/  STS [R219], R112 ;  /* 0x00000070db007388 */ /* 0x000fe20000000800 */
[----:B------:R-:W-:Y:S01]  /*6530*/  F2FP.BF16.F32.PACK_AB R123, R123, R122 ;  /* 0x0000007a7b7b723e */ /* 0x000fe200000010ff */
[----:B------:R-:W1:Y:S01]  /*6540*/  @P0 LDC.64 R2, c[0x0][0x458] ;  /* 0x00011600ff020b82 */ /* 0x000e620000000a00 */
[----:B------:R-:W-:Y:S01]  /*6550*/  F2FP.BF16.F32.PACK_AB R124, R125, R124 ;  /* 0x0000007c7d7c723e */ /* 0x000fe200000010ff */
[----:B------:R-:W-:Y:S01]  /*6560*/  STS [R219+0x400], R114 ;  /* 0x00040072db007388 */ /* 0x000fe20000000800 */
[----:B------:R-:W-:-:S02]  /*6570*/  F2FP.BF16.F32.PACK_AB R126, R127, R126 ;  /* 0x0000007e7f7e723e */ /* 0x000fc400000010ff */
[----:B------:R-:W-:Y:S01]  /*6580*/  F2FP.BF16.F32.PACK_AB R133, R133, R132 ;  /* 0x000000848585723e */ /* 0x000fe200000010ff */
[----:B------:R-:W-:Y:S01]  /*6590*/  STS [R216+0x1000], R105 ;  /* 0x00100069d8007388 */ /* 0x000fe20000000800 */
[----:B------:R-:W-:Y:S01]  /*65a0*/  F2FP.BF16.F32.PACK_AB R135, R135, R134 ;  /* 0x000000868787723e */ /* 0x000fe200000010ff */
[----:B------:R-:W2:Y:S01]  /*65b0*/  @P0 LDC.64 R4, c[0x0][0x450] ;  /* 0x00011400ff040b82 */ /* 0x000ea20000000a00 */
[----:B------:R-:W-:Y:S01]  /*65c0*/  F2FP.BF16.F32.PACK_AB R144, R145, R144 ;  /* 0x000000909190723e */ /* 0x000fe200000010ff */
[----:B------:R-:W-:Y:S01]  /*65d0*/  STS [R216+0x1400], R107 ;  /* 0x0014006bd8007388 */ /* 0x000fe20000000800 */
[----:B------:R-:W-:Y:S02]  /*65e0*/  F2FP.BF16.F32.PACK_AB R146, R147, R146 ;  /* 0x000000929392723e */ /* 0x000fe400000010ff */
[----:B------:R-:W-:Y:S01]  /*65f0*/  F2FP.BF16.F32.PACK_AB R137, R137, R136 ;  /* 0x000000888989723e */ /* 0x000fe200000010ff */
[----:B------:R-:W-:Y:S01]  /*6600*/  STS [R219+0x1000], R108 ;  /* 0x0010006cdb007388 */ /* 0x000fe20000000800 */
[----:B------:R-:W-:-:S02]  /*6610*/  F2FP.BF16.F32.PACK_AB R139, R139, R138 ;  /* 0x0000008a8b8b723e */ /* 0x000fc400000010ff */
[----:B------:R-:W-:Y:S01]  /*6620*/  F2FP.BF16.F32.PACK_AB R140, R141, R140 ;  /* 0x0000008c8d8c723e */ /* 0x000fe200000010ff */
[----:B------:R-:W-:Y:S01]  /*6630*/  STS [R219+0x1400], R110 ;  /* 0x0014006edb007388 */ /* 0x000fe20000000800 */
[----:B------:R-:W-:Y:S02]  /*6640*/  F2FP.BF16.F32.PACK_AB R142, R143, R142 ;  /* 0x0000008e8f8e723e */ /* 0x000fe400000010ff */
        /* <DEDUP_REMOVED lines=29> */
[CC--:B------:R-:W-:Y:S02]  /*6820*/  @P0 IADD3 R8, R240.reuse, R241.reuse, RZ ;  /* 0x000000f1f0080210 */ /* 0x0c0fe40007ffe0ff */
[----:B------:R-:W-:Y:S01]  /*6830*/  @P0 IADD3 R47, R240, R241, RZ ;  /* 0x000000f1f02f0210 */ /* 0x000fe20007ffe0ff */
[----:B------:R-:W-:Y:S01]  /*6840*/  STS [R219+0x4000], R144 ;  /* 0x00400090db007388 */ /* 0x000fe20000000800 */
[----:B------:R-:W-:Y:S01]  /*6850*/  F2FP.BF16.F32.PACK_AB R60, R61, R60 ;  /* 0x0000003c3d3c723e */ /* 0x000fe200000010ff */
[C---:B-1----:R-:W-:Y:S01]  /*6860*/  @P0 IMAD R6, R8.reuse, R3, RZ ;  /* 0x0000000308060224 */ /* 0x042fe200078e02ff */
[----:B------:R-:W-:Y:S01]  /*6870*/  F2FP.BF16.F32.PACK_AB R62, R63, R62 ;  /* 0x0000003e3f3e723e */ /* 0x000fe200000010ff */
[----:B------:R-:W-:Y:S01]  /*6880*/  STS [R219+0x4400], R146 ;  /* 0x00440092db007388 */ /* 0x000fe20000000800 */
[----:B------:R-:W-:-:S03]  /*6890*/  @P0 IMAD.WIDE.U32 R8, R8, R2, RZ ;  /* 0x0000000208080225 */ /* 0x000fc600078e00ff */
[----:B------:R-:W-:Y:S02]  /*68a0*/  STS [R216+0x5000], R137 ;  /* 0x00500089d8007388 */ /* 0x000fe40000000800 */
[----:B------:R-:W-:Y:S02]  /*68b0*/  @P0 IADD3 R6, R9, R6, RZ ;  /* 0x0000000609060210 */ /* 0x000fe40007ffe0ff */
[----:B------:R-:W-:Y:S01]  /*68c0*/  STS [R216+0x5400], R139 ;  /* 0x0054008bd8007388 */ /* 0x000fe20000000800 */
[----:B------:R-:W-:-:S03]  /*68d0*/  @P0 MOV R56, R8 ;  /* 0x0000000800380202 */ /* 0x000fc60000000f00 */
        /* <DEDUP_REMOVED lines=22> */
[----:B------:R3:W-:Y:S01]  /*6a40*/  STS [R216+0xb000], R57 ;  /* 0x00b00039d8007388 */ /* 0x0007e20000000800 */
[----:B--2---:R-:W-:-:S03]  /*6a50*/  @P0 IMAD R44, R47, R5, RZ ;  /* 0x000000052f2c0224 */ /* 0x004fc600078e02ff */
[----:B------:R3:W-:Y:S01]  /*6a60*/  STS [R216+0xb400], R59 ;  /* 0x00b4003bd8007388 */ /* 0x0007e20000000800 */
[----:B-1----:R-:W-:-:S05]  /*6a70*/  @P0 IMAD.WIDE.U32 R46, R47, R4, RZ ;  /* 0x000000042f2e0225 */ /* 0x002fca00078e00ff */
        /* <DEDUP_REMOVED lines=13> */
.L_x_189:
        /* <DEDUP_REMOVED lines=10> */
[----:B---3--:R-:W-:-:S05]  /*6bf0*/  IMAD.WIDE.U32 R56, R202, R6, R10 ;  /* 0x00000006ca387225 */ /* 0x008fca00078e000a */
[----:B------:R-:W-:-:S07]  /*6c00*/  IADD3 R6, R57, R7, RZ ;  /* 0x0000000739067210 */ /* 0x000fce0007ffe0ff */
.L_x_190:
[----:B------:R1:W-:Y:S01]  /*6c10*/  STS [R219+0xb000], R60 ;  /* 0x00b0003cdb007388 */ /* 0x0003e20000000800 */
[----:B------:R-:W-:Y:S01]  /*6c20*/  SHF.R.S32.HI R7, RZ, 0x1f, R237 ;  /* 0x0000001fff077819 */ /* 0x000fe200000114ed */
[----:B------:R-:W-:Y:S01]  /*6c30*/  IMAD R239, R212, -0x40, R239 ;  /* 0xffffffc0d4ef7824 */ /* 0x000fe200078e02ef */
[----:B------:R-:W-:Y:S01]  /*6c40*/  MOV R61, R211 ;  /* 0x000000d3003d7202 */ /* 0x000fe20000000f00 */
[----:B------:R2:W-:Y:S01]  /*6c50*/  STS [R219+0xb400], R62 ;  /* 0x00b4003edb007388 */ /* 0x0005e20000000800 */
[----:B------:R-:W-:Y:S01]  /*6c60*/  ULDC.64 UR6, c[0x0][0x468] ;  /* 0x00011a0000067ab9 */ /* 0x000fe20000000a00 */
[----:B------:R-:W-:Y:S01]  /*6c70*/  IMAD R48, R7, R4, RZ ;  /* 0x0000000407307224 */ /* 0x000fe200078e02ff */
[----:B------:R-:W-:Y:S01]  /*6c80*/  BAR.SYNC.DEFER_BLOCKING 0x0 ;  /* 0x0000000000007b1d */ /* 0x000fe20000010000 */
[----:B------:R-:W-:Y:S02]  /*6c90*/  ISETP.GE.AND P2, PT, R209, R239, PT ;  /* 0x000000efd100720c */ /* 0x000fe40003f46270 */
[----:B------:R-:W-:-:S03]  /*6ca0*/  IMAD R45, R237, R5, R48 ;  /* 0x00000005ed2d7224 */ /* 0x000fc600078e0230 */
[----:B------:R-:W-:Y:S01]  /*6cb0*/  BSSY B0, `(.L_x_191) ;  /* 0x0000024000007945 */ /* 0x000fe20003800000 */
[----:B-1----:R-:W-:-:S05]  /*6cc0*/  MOV R60, R210 ;  /* 0x000000d2003c7202 */ /* 0x002fca0000000f00 */
[----:B------:R-:W-:Y:S01]  /*6cd0*/  IMAD.WIDE.U32 R50, R237, R4, R60 ;  /* 0x00000004ed327225 */ /* 0x000fe200078e003c */
[----:B------:R1:W4:Y:S02]  /*6ce0*/  LDS.128 R40, [R214+0x13000] ;  /* 0x01300000d6287984 */ /* 0x0003240000000c00 */
[----:B--2---:R-:W-:Y:S02]  /*6cf0*/  IADD3 R62, P0, R46, R50, RZ ;  /* 0x000000322e3e7210 */ /* 0x004fe40007f1e0ff */
[----:B------:R1:W2:Y:S01]  /*6d00*/  LDS.128 R36, [R214+0x15000] ;  /* 0x01500000d6247984 */ /* 0x0002a20000000c00 */
[----:B------:R-:W-:Y:S02]  /*6d10*/  IADD3 R46, R209, 0x20, RZ ;  /* 0x00000020d12e7810 */ /* 0x000fe40007ffe0ff */
[----:B------:R-:W-:Y:S01]  /*6d20*/  IADD3.X R63, R44, R51, R45, P0, !PT ;  /* 0x000000332c3f7210 */ /* 0x000fe200007fe42d */
[----:B------:R1:W1:Y:S01]  /*6d30*/  LDS.128 R32, [R214+0x17000] ;  /* 0x01700000d6207984 */ /* 0x0002620000000c00 */
[----:B------:R-:W-:Y:S01]  /*6d40*/  IMAD R44, R233, UR6, RZ ;  /* 0x00000006e92c7c24 */ /* 0x000fe2000f8e02ff */
[----:B------:R-:W-:-:S02]  /*6d50*/  ISETP.GE.AND P1, PT, R46, R239, PT ;  /* 0x000000ef2e00720c */ /* 0x000fc40003f26270 */
[----:B------:R1:W1:Y:S01]  /*6d60*/  LDS.128 R28, [R214+0x18000] ;  /* 0x01800000d61c7984 */ /* 0x0002620000000c00 */
[C---:B------:R-:W-:Y:S02]  /*6d70*/  IMAD R44, R217.reuse, UR7, R44 ;  /* 0x00000007d92c7c24 */ /* 0x040fe4000f8e022c */
[----:B------:R-:W-:Y:S01]  /*6d80*/  IMAD.WIDE.U32 R62, R217, UR6, R62 ;  /* 0x00000006d93e7c25 */ /* 0x000fe2000f8e003e */
[----:B------:R1:W1:Y:S04]  /*6d90*/  LDS.128 R24, [R214+0x19000] ;  /* 0x01900000d6187984 */ /* 0x0002680000000c00 */
[----:B------:R1:W1:Y:S01]  /*6da0*/  LDS.128 R20, [R214+0x1a000] ;  /* 0x01a00000d6147984 */ /* 0x0002620000000c00 */
[----:B---3--:R-:W-:-:S03]  /*6db0*/  IADD3 R59, R44, R63, RZ ;  /* 0x0000003f2c3b7210 */ /* 0x008fc60007ffe0ff */
[----:B------:R3:W1:Y:S04]  /*6dc0*/  LDS.128 R16, [R214+0x1b000] ;  /* 0x01b00000d6107984 */ /* 0x0006680000000c00 */
[----:B------:R3:W1:Y:S04]  /*6dd0*/  LDS.128 R12, [R214+0x1c000] ;  /* 0x01c00000d60c7984 */ /* 0x0006680000000c00 */
[----:B------:R3:W1:Y:S01]  /*6de0*/  LDS.128 R8, [R214+0x1d000] ;  /* 0x01d00000d6087984 */ /* 0x0006620000000c00 */
[----:B------:R-:W-:Y:S05]  /*6df0*/  @P2 BRA `(.L_x_192) ;  /* 0x00000000003c2947 */ /* 0x000fea0003800000 */
[----:B------:R-:W4:Y:S01]  /*6e00*/  LDS.128 R48, [R214+0x14000] ;  /* 0x01400000d6307984 */ /* 0x000f220000000c00 */
[----:B------:R-:W-:Y:S01]  /*6e10*/  MOV R64, R62 ;  /* 0x0000003e00407202 */ /* 0x000fe20000000f00 */
[-C--:B------:R-:W-:Y:S01]  /*6e20*/  IMAD R58, R213, R4.reuse, RZ ;  /* 0x00000004d53a7224 */ /* 0x080fe200078e02ff */
[----:B------:R-:W-:Y:S01]  /*6e30*/  MOV R65, R59 ;  /* 0x0000003b00417202 */ /* 0x000fe20000000f00 */
[----:B------:R-:W2:Y:S01]  /*6e40*/  LDS.128 R44, [R214+0x12000] ;  /* 0x01200000d62c7984 */ /* 0x000ea20000000c00 */
[----:B------:R-:W-:Y:S01]  /*6e50*/  ULDC.64 UR6, c[0x0][0x3f0] ;  /* 0x0000fc0000067ab9 */ /* 0x000fe20000000a00 */
[C---:B------:R-:W-:Y:S02]  /*6e60*/  IMAD R57, R209.reuse, R5, R58 ;  /* 0x00000005d1397224 */ /* 0x040fe400078e023a */
[----:B------:R-:W3:Y:S01]  /*6e70*/  LDS.128 R52, [R214+0x16000] ;  /* 0x01600000d6347984 */ /* 0x000ee20000000c00 */
[----:B------:R-:W-:-:S05]  /*6e80*/  IMAD.WIDE.U32 R64, R209, R4, R64 ;  /* 0x00000004d1407225 */ /* 0x000fca00078e0040 */
[----:B------:R-:W-:Y:S02]  /*6e90*/  IADD3 R57, R57, R65, RZ ;  /* 0x0000004139397210 */ /* 0x000fe40007ffe0ff */
[----:B------:R-:W-:-:S04]  /*6ea0*/  LEA R66, P0, R64, UR6, 0x1 ;  /* 0x0000000640427c11 */ /* 0x000fc8000f8008ff */
[----:B------:R-:W-:-:S05]  /*6eb0*/  LEA.HI.X R67, R64, UR7, R57, 0x1, P0 ;  /* 0x0000000740437c11 */ /* 0x000fca00080f0c39 */
[----:B----4-:R4:W-:Y:S04]  /*6ec0*/  STG.E.128 desc[UR14][R66.64+0x80], R48 ;  /* 0x0000803042007986 */ /* 0x0109e8000c101d0e */
[----:B--2---:R4:W-:Y:S04]  /*6ed0*/  STG.E.128 desc[UR14][R66.64], R44 ;  /* 0x0000002c42007986 */ /* 0x0049e8000c101d0e */
[----:B---3--:R4:W-:Y:S02]  /*6ee0*/  STG.E.128 desc[UR14][R66.64+0x100], R52 ;  /* 0x0001003442007986 */ /* 0x0089e4000c101d0e */
.L_x_192:
[----:B------:R-:W-:Y:S05]  /*6ef0*/  BSYNC B0 ;  /* 0x0000000000007941 */ /* 0x000fea0003800000 */
.L_x_191:
[----:B------:R-:W-:Y:S04]  /*6f00*/  BSSY B0, `(.L_x_193) ;  /* 0x000000f000007945 */ /* 0x000fe80003800000 */
[----:B------:R-:W-:Y:S05]  /*6f10*/  @P1 BRA `(.L_x_194) ;  /* 0x0000000000341947 */ /* 0x000fea0003800000 */
[----:B----4-:R-:W-:Y:S01]  /*6f20*/  IADD3 R45, P0, R209, 0x20, RZ ;  /* 0x00000020d12d7810 */ /* 0x010fe20007f1e0ff */
[----:B------:R-:W-:Y:S01]  /*6f30*/  ULDC.64 UR6, c[0x0][0x3f0] ;  /* 0x0000fc0000067ab9 */ /* 0x000fe20000000a00 */
[----:B------:R-:W-:Y:S02]  /*6f40*/  MOV R58, R62 ;  /* 0x0000003e003a7202 */ /* 0x000fe40000000f00 */
[----:B------:R-:W-:-:S05]  /*6f50*/  IADD3.X R47, RZ, R213, RZ, P0, !PT ;  /* 0x000000d5ff2f7210 */ /* 0x000fca00007fe4ff */
[-C--:B------:R-:W-:Y:S02]  /*6f60*/  IMAD R44, R47, R4.reuse, RZ ;  /* 0x000000042f2c7224 */ /* 0x080fe400078e02ff */
[----:B------:R-:W-:-:S04]  /*6f70*/  IMAD.WIDE.U32 R46, R45, R4, R58 ;  /* 0x000000042d2e7225 */ /* 0x000fc800078e003a */
[----:B------:R-:W-:Y:S01]  /*6f80*/  IMAD R44, R45, R5, R44 ;  /* 0x000000052d2c7224 */ /* 0x000fe200078e022c */
[----:B------:R-:W-:-:S04]  /*6f90*/  LEA R4, P0, R46, UR6, 0x1 ;  /* 0x000000062e047c11 */ /* 0x000fc8000f8008ff */
[----:B------:R-:W-:-:S04]  /*6fa0*/  IADD3 R44, R44, R47, RZ ;  /* 0x0000002f2c2c7210 */ /* 0x000fc80007ffe0ff */
[----:B------:R-:W-:-:S05]  /*6fb0*/  LEA.HI.X R5, R46, UR7, R44, 0x1, P0 ;  /* 0x000000072e057c11 */ /* 0x000fca00080f0c2c */
[----:B------:R4:W-:Y:S04]  /*6fc0*/  STG.E.128 desc[UR14][R4.64], R40 ;  /* 0x0000002804007986 */ /* 0x0009e8000c101d0e */
[----:B--2---:R4:W-:Y:S04]  /*6fd0*/  STG.E.128 desc[UR14][R4.64+0x80], R36 ;  /* 0x0000802404007986 */ /* 0x0049e8000c101d0e */
[----:B-1----:R4:W-:Y:S02]  /*6fe0*/  STG.E.128 desc[UR14][R4.64+0x100], R32 ;  /* 0x0001002004007986 */ /* 0x0029e4000c101d0e */
.L_x_194:
[----:B------:R-:W-:Y:S05]  /*6ff0*/  BSYNC B0 ;  /* 0x0000000000007941 */ /* 0x000fea0003800000 */
.L_x_193:
[-C--:B------:R-:W-:Y:S01]  /*7000*/  IMAD.WIDE.U32 R60, R237, R2.reuse, R60 ;  /* 0x00000002ed3c7225 */ /* 0x080fe200078e003c */
[----:B------:R-:W-:Y:S01]  /*7010*/  ULDC.64 UR6, c[0x0][0x470] ;  /* 0x00011c0000067ab9 */ /* 0x000fe20000000a00 */
[----:B------:R-:W-:Y:S02]  /*7020*/  BSSY B0, `(.L_x_195) ;  /* 0x0000016000007945 */ /* 0x000fe40003800000 */
[----:B----4-:R-:W-:Y:S01]  /*7030*/  IMAD R4, R7, R2, RZ ;  /* 0x0000000207047224 */ /* 0x010fe200078e02ff */
        /* <DEDUP_REMOVED lines=8> */
[----:B-1----:R-:W-:Y:S01]  /*70c0*/  MOV R32, R6 ;  /* 0x0000000600207202 */ /* 0x002fe20000000f00 */
        /* <DEDUP_REMOVED lines=8> */
[----:B------:R4:W-:Y:S04]  /*7150*/  STG.E.128 desc[UR14][R34.64], R28 ;  /* 0x0000001c22007986 */ /* 0x0009e8000c101d0e */
[----:B------:R4:W-:Y:S04]  /*7160*/  STG.E.128 desc[UR14][R34.64+0x80], R20 ;  /* 0x0000801422007986 */ /* 0x0009e8000c101d0e */
[----:B------:R4:W-:Y:S02]  /*7170*/  STG.E.128 desc[UR14][R34.64+0x100], R12 ;  /* 0x0001000c22007986 */ /* 0x0009e4000c101d0e */
.L_x_196:
[----:B------:R-:W-:Y:S05]  /*7180*/  BSYNC B0 ;  /* 0x0000000000007941 */ /* 0x000fea0003800000 */
.L_x_195:
[----:B------:R-:W-:Y:S05]  /*7190*/  @P1 BRA `(.L_x_185) ;  /* 0x0000000000381947 */ /* 0x000fea0003800000 */
[----:B------:R-:W-:Y:S01]  /*71a0*/  IADD3 R7, P0, R209, 0x20, RZ ;  /* 0x00000020d1077810 */ /* 0x000fe20007f1e0ff */
[----:B-1--4-:R-:W-:Y:S01]  /*71b0*/  IMAD.MOV.U32 R12, RZ, RZ, R6 ;  /* 0x000000ffff0c7224 */ /* 0x012fe200078e0006 */
[----:B------:R-:W-:-:S03]  /*71c0*/  ULDC.64 UR6, c[0x0][0x3f8] ;  /* 0x0000fe0000067ab9 */ /* 0x000fc60000000a00 */
[----:B------:R-:W-:-:S04]  /*71d0*/  IMAD.X R13, RZ, RZ, R213, P0 ;  /* 0x000000ffff0d7224 */ /* 0x000fc800000e06d5 */
[----:B------:R-:W-:Y:S01]  /*71e0*/  IMAD R4, R13, R2, RZ ;  /* 0x000000020d047224 */ /* 0x000fe200078e02ff */
[----:B------:R-:W-:-:S03]  /*71f0*/  MOV R13, R5 ;  /* 0x00000005000d7202 */ /* 0x000fc60000000f00 */
[C---:B------:R-:W-:Y:S02]  /*7200*/  IMAD R4, R7.reuse, R3, R4 ;  /* 0x0000000307047224 */ /* 0x040fe400078e0204 */
[----:B------:R-:W-:-:S03]  /*7210*/  IMAD.WIDE.U32 R12, R7, R2, R12 ;  /* 0x00000002070c7225 */ /* 0x000fc600078e000c */
[----:B------:R-:W-:Y:S02]  /*7220*/  LEA R2, P0, R12, UR6, 0x1 ;  /* 0x000000060c027c11 */ /* 0x000fe4000f8008ff */
[----:B------:R-:W-:-:S04]  /*7230*/  IADD3 R4, R4, R13, RZ ;  /* 0x0000000d04047210 */ /* 0x000fc80007ffe0ff */
[----:B------:R-:W-:-:S05]  /*7240*/  LEA.HI.X R3, R12, UR7, R4, 0x1, P0 ;  /* 0x000000070c037c11 */ /* 0x000fca00080f0c04 */
[----:B------:R1:W-:Y:S04]  /*7250*/  STG.E.128 desc[UR14][R2.64], R24 ;  /* 0x0000001802007986 */ /* 0x0003e8000c101d0e */
[----:B------:R1:W-:Y:S04]  /*7260*/  STG.E.128 desc[UR14][R2.64+0x80], R16 ;  /* 0x0000801002007986 */ /* 0x0003e8000c101d0e */
[----:B------:R1:W-:Y:S02]  /*7270*/  STG.E.128 desc[UR14][R2.64+0x100], R8 ;  /* 0x0001000802007986 */ /* 0x0003e4000c101d0e */
.L_x_185:
[----:B------:R-:W-:Y:S05]  /*7280*/  BSYNC B1 ;  /* 0x0000000000017941 */ /* 0x000fea0003800000 */
.L_x_171:
[----:B-1-3--:R-:W1:Y:S02]  /*7290*/  LDC R3, c[0x0][0xc] ;  /* 0x00000300ff037b82 */ /* 0x00ae640000000800 */
[----:B-1----:R-:W-:-:S04]  /*72a0*/  IADD3 R212, R3, R212, RZ ;  /* 0x000000d403d47210 */ /* 0x002fc80007ffe0ff */
[----:B------:R-:W-:-:S13]  /*72b0*/  ISETP.GE.AND P0, PT, R212, UR12, PT ;  /* 0x0000000cd4007c0c */ /* 0x000fda000bf06270 */
[----:B------:R-:W-:Y:S05]  /*72c0*/  @P0 BRA `(.L_x_197) ;  /* 0x0000000000040947 */ /* 0x000fea0003800000 */
[----:B------:R-:W-:Y:S05]  /*72d0*/  BRA `(.L_x_198) ;  /* 0xffffff9400887947 */ /* 0x000fea000383ffff */
.L_x_197:
[----:B------:R-:W-:Y:S05]  /*72e0*/  EXIT ;  /* 0x000000000000794d */ /* 0x000fea0003800000 */
.L_x_199:
        /* <DEDUP_REMOVED lines=9> */
.L_x_806:


//--------------------- .text._ZN5flash44flash_bwd_dq_dk_dv_loop_seqk_parallel_kernelI23Flash_bwd_kernel_traitsILi192ELi64ELi64ELi8ELi4ELi2ELi2ELb0ELb0EN7cutlass10bfloat16_tE19Flash_kernel_traitsILi192ELi64ELi64ELi8ES3_EELb0ELb1ELb0ELb1ELb0ELb0ELb0EEEvNS_16Flash_bwd_paramsE --------------------------
	.section	.text._ZN5flash44flash_bwd_dq_dk_dv_loop_seqk_parallel_kernelI23Flash_bwd_kernel_traitsILi192ELi64ELi64ELi8ELi4ELi2ELi2ELb0ELb0EN7cutlass10bfloat16_tE19Flash_kernel_traitsILi192ELi64ELi64ELi8ES3_EELb0ELb1ELb0ELb1ELb0ELb0ELb0EEEvNS_16Flash_bwd_paramsE,"ax",@progbits
	.align	128
        .global         _ZN5flash44flash_bwd_dq_dk_dv_loop_seqk_parallel_kernelI23Flash_bwd_kernel_traitsILi192ELi64ELi64ELi8ELi4ELi2ELi2ELb0ELb0EN7cutlass10bfloat16_tE19Flash_kernel_traitsILi192ELi64ELi64ELi8ES3_EELb0ELb1ELb0ELb1ELb0ELb0ELb0EEEvNS_16Flash_bwd_paramsE
        .type           _ZN5flash44flash_bwd_dq_dk_dv_loop_seqk_parallel_kernelI23Flash_bwd_kernel_traitsILi192ELi64ELi64ELi8ELi4ELi2ELi2ELb0ELb0EN7cutlass10bfloat16_tE19Flash_kernel_traitsILi192ELi64ELi64ELi8ES3_EELb0ELb1ELb0ELb1ELb0ELb0ELb0EEEvNS_16Flash_bwd_paramsE,@function
        .size           _ZN5flash44flash_bwd_dq_dk_dv_loop_seqk_parallel_kernelI23Flash_bwd_kernel_traitsILi192ELi64ELi64ELi8ELi4ELi2ELi2ELb0ELb0EN7cutlass10bfloat16_tE19Flash_kernel_traitsILi192ELi64ELi64ELi8ES3_EELb0ELb1ELb0ELb1ELb0ELb0ELb0EEEvNS_16Flash_bwd_paramsE,(.L_x_807 - _ZN5flash44flash_bwd_dq_dk_dv_loop_seqk_parallel_kernelI23Flash_bwd_kernel_traitsILi192ELi64ELi64ELi8ELi4ELi2ELi2ELb0ELb0EN7cutlass10bfloat16_tE19Flash_kernel_traitsILi192ELi64ELi64ELi8ES3_EELb0ELb1ELb0ELb1ELb0ELb0ELb0EEEvNS_16Flash_bwd_paramsE)
        .other          _ZN5flash44flash_bwd_dq_dk_dv_loop_seqk_parallel_kernelI23Flash_bwd_kernel_traitsILi192ELi64ELi64ELi8ELi4ELi2ELi2ELb0ELb0EN7cutlass10bfloat16_tE19Flash_kernel_traitsILi192ELi64ELi64ELi8ES3_EELb0ELb1ELb0ELb1ELb0ELb0ELb0EEEvNS_16Flash_bwd_paramsE,@"STO_CUDA_ENTRY STV_DEFAULT"
_ZN5flash44flash_bwd_dq_dk_dv_loop_seqk_parallel_kernelI23Flash_bwd_kernel_traitsILi192ELi64ELi64ELi8ELi4ELi2ELi2ELb0ELb0EN7cutlass10bfloat16_tE19Flash_kernel_traitsILi192ELi64ELi64ELi8ES3_EELb0ELb1ELb0ELb1ELb0ELb0ELb0EEEvNS_16Flash_bwd_paramsE:
.text._ZN5flash44flash_bwd_dq_dk_dv_loop_seqk_parallel_kernelI23Flash_bwd_kernel_traitsILi192ELi64ELi64ELi8ELi4ELi2ELi2ELb0ELb0EN7cutlass10bfloat16_tE19Flash_kernel_traitsILi192ELi64ELi64ELi8ES3_EELb0ELb1ELb0ELb1ELb0ELb0ELb0EEEvNS_16Flash_bwd_paramsE:
        /* <DEDUP_REMOVED lines=22> */
[----:B-1----:R-:W-:Y:S01]  /*0160*/  SHF.R.S32.HI R10, RZ, 0x1f, R7 ;  /* 0x0000001fff0a7819 */ /* 0x002fe20000011407 */
[----:B------:R-:W-:-:S03]  /*0170*/  IMAD.SHL.U32 R194, R7, 0x2, RZ ;  /* 0x0000000207c27824 */ /* 0x000fc600078e00ff */
[CC--:B------:R-:W-:Y:S02]  /*0180*/  LEA.HI R16, R10.reuse, R7.reuse, RZ, 0x3 ;  /* 0x000000070a107211 */ /* 0x0c0fe400078f18ff */
[CC--:B------:R-:W-:Y:S02]  /*0190*/  LEA.HI R8, R10.reuse, R7.reuse, RZ, 0x2 ;  /* 0x000000070a087211 */ /* 0x0c0fe400078f10ff */
[----:B------:R-:W-:Y:S02]  /*01a0*/  LEA.HI R15, R10, R7, RZ, 0x4 ;  /* 0x000000070a0f7211 */ /* 0x000fe400078f20ff */
[----:B------:R-:W-:Y:S02]  /*01b0*/  SHF.R.S32.HI R199, RZ, 0x3, R16 ;  /* 0x00000003ffc77819 */ /* 0x000fe40000011410 */
[--C-:B------:R-:W-:Y:S02]  /*01c0*/  SHF.R.S32.HI R6, RZ, 0x2, R8.reuse ;  /* 0x00000002ff067819 */ /* 0x100fe40000011408 */
[----:B------:R-:W-:Y:S01]  /*01d0*/  SHF.R.S32.HI R5, RZ, 0x1f, R8 ;  /* 0x0000001fff057819 */ /* 0x000fe20000011408 */
[----:B------:R-:W-:Y:S01]  /*01e0*/  IMAD.SHL.U32 R4, R199, 0x40, RZ ;  /* 0x00000040c7047824 */ /* 0x000fe200078e00ff */
[----:B------:R-:W-:-:S02]  /*01f0*/  LOP3.LUT R3, R16, 0xfffffff8, RZ, 0xc0, !PT ;  /* 0xfffffff810037812 */ /* 0x000fc400078ec0ff */
[----:B------:R-:W-:Y:S02]  /*0200*/  SHF.R.S32.HI R2, RZ, 0x4, R15 ;  /* 0x00000004ff027819 */ /* 0x000fe4000001140f */
[----:B------:R-:W-:Y:S01]  /*0210*/  LEA.HI R5, R5, R6, RZ, 0x3 ;  /* 0x0000000605057211 */ /* 0x000fe200078f18ff */
[----:B------:R-:W-:Y:S01]  /*0220*/  IMAD.IADD R3, R7, 0x1, -R3 ;  /* 0x0000000107037824 */ /* 0x000fe200078e0a03 */
[----:B------:R-:W-:Y:S02]  /*0230*/  LEA.HI R0, R15, R2, RZ, 0x1 ;  /* 0x000000020f007211 */ /* 0x000fe400078f08ff */
[----:B------:R-:W-:Y:S01]  /*0240*/  LOP3.LUT R5, R5, 0xfffffff8, RZ, 0xc0, !PT ;  /* 0xfffffff805057812 */ /* 0x000fe200078ec0ff */
[C---:B------:R-:W-:Y:S01]  /*0250*/  IMAD.SHL.U32 R200, R3.reuse, 0x8, RZ ;  /* 0x0000000803c87824 */ /* 0x040fe200078e00ff */
[----:B------:R-:W-:Y:S01]  /*0260*/  LEA.HI R9, R10, R7, RZ, 0x5 ;  /* 0x000000070a097211 */ /* 0x000fe200078f28ff */
[----:B------:R-:W-:Y:S01]  /*0270*/  IMAD.SHL.U32 R11, R3, 0x40, RZ ;  /* 0x00000040030b7824 */ /* 0x000fe200078e00ff */
[----:B------:R-:W-:Y:S01]  /*0280*/  LOP3.LUT R15, R15, 0xfffffff0, RZ, 0xc0, !PT ;  /* 0xfffffff00f0f7812 */ /* 0x000fe200078ec0ff */
[----:B------:R-:W-:Y:S01]  /*0290*/  IMAD.IADD R5, R6, 0x1, -R5 ;  /* 0x0000000106057824 */ /* 0x000fe200078e0a05 */
[----:B------:R-:W-:-:S02]  /*02a0*/  LOP3.LUT R4, R4, 0x1c0, RZ, 0xc0, !PT ;  /* 0x000001c004047812 */ /* 0x000fc400078ec0ff */
[----:B------:R-:W-:Y:S01]  /*02b0*/  LOP3.LUT R0, R0, 0xfffffffe, RZ, 0xc0, !PT ;  /* 0xfffffffe00007812 */ /* 0x000fe200078ec0ff */
[----:B------:R-:W-:Y:S01]  /*02c0*/  IMAD.IADD R15, R7, 0x1, -R15 ;  /* 0x00000001070f7824 */ /* 0x000fe200078e0a0f */
[----:B------:R-:W-:Y:S02]  /*02d0*/  SHF.R.S32.HI R197, RZ, 0x5, R9 ;  /* 0x00000005ffc57819 */ /* 0x000fe40000011409 */
[----:B------:R-:W-:Y:S01]  /*02e0*/  SHF.R.U32.HI R198, RZ, 0x3, R4 ;  /* 0x00000003ffc67819 */ /* 0x000fe20000011604 */
[----:B------:R-:W-:Y:S01]  /*02f0*/  IMAD.IADD R0, R2, 0x1, -R0 ;  /* 0x0000000102007824 */ /* 0x000fe200078e0a00 */
[-C--:B------:R-:W-:Y:S02]  /*0300*/  LEA.HI R6, R10, R7.reuse, RZ, 0x7 ;  /* 0x000000070a067211 */ /* 0x080fe400078f38ff */
[----:B------:R-:W-:Y:S01]  /*0310*/  LOP3.LUT R8, R8, 0x7ffffffc, RZ, 0xc0, !PT ;  /* 0x7ffffffc08087812 */ /* 0x000fe200078ec0ff */
[----:B------:R-:W-:Y:S01]  /*0320*/  IMAD.SHL.U32 R12, R0, 0x200, RZ ;  /* 0x00000200000c7824 */ /* 0x000fe200078e00ff */
[----:B------:R-:W-:Y:S01]  /*0330*/  LOP3.LUT R4, R4, 0x38, R200, 0xf8, !PT ;  /* 0x0000003804047812 */ /* 0x000fe200078ef8c8 */
[----:B------:R-:W-:Y:S01]  /*0340*/  IMAD.SHL.U32 R191, R0, 0x20, RZ ;  /* 0x0000002000bf7824 */ /* 0x000fe200078e00ff */
[----:B------:R-:W-:-:S02]  /*0350*/  LEA.HI R205, R10, R7, RZ, 0x6 ;  /* 0x000000070acd7211 */ /* 0x000fc400078f30ff */
[C---:B------:R-:W-:Y:S02]  /*0360*/  LEA.HI R2, R9.reuse, R197, RZ, 0x1 ;  /* 0x000000c509027211 */ /* 0x040fe400078f08ff */
[----:B------:R-:W-:Y:S02]  /*0370*/  LOP3.LUT R196, R9, 0xffffffe0, RZ, 0xc0, !PT ;  /* 0xffffffe009c47812 */ /* 0x000fe400078ec0ff */
[----:B------:R-:W-:Y:S01]  /*0380*/  SHF.R.S32.HI R192, RZ, 0x1f, R9 ;  /* 0x0000001fffc07819 */ /* 0x000fe20000011409 */
[----:B------:R-:W-:Y:S01]  /*0390*/  IMAD.IADD R9, R7, 0x1, -R8 ;  /* 0x0000000107097824 */ /* 0x000fe200078e0a08 */
[----:B------:R-:W-:Y:S01]  /*03a0*/  LOP3.LUT P4, RZ, R3, 0x4, RZ, 0xc0, !PT ;  /* 0x0000000403ff7812 */ /* 0x000fe2000788c0ff */
[----:B------:R-:W-:Y:S01]  /*03b0*/  IMAD.SHL.U32 R8, R5, 0x40, RZ ;  /* 0x0000004005087824 */ /* 0x000fe200078e00ff */
[----:B------:R-:W-:Y:S01]  /*03c0*/  LOP3.LUT P3, RZ, R3, 0x2, RZ, 0xc0, !PT ;  /* 0x0000000203ff7812 */ /* 0x000fe2000786c0ff */
[----:B------:R-:W-:Y:S01]  /*03d0*/  IMAD.IADD R196, R7, 0x1, -R196 ;  /* 0x0000000107c47824 */ /* 0x000fe200078e0ac4 */
[----:B------:R-:W-:-:S02]  /*03e0*/  SHF.R.S32.HI R6, RZ, 0x7, R6 ;  /* 0x00000007ff067819 */ /* 0x000fc40000011406 */
[----:B------:R-:W-:Y:S02]  /*03f0*/  LOP3.LUT R198, R4, R198, RZ, 0x3c, !PT ;  /* 0x000000c604c67212 */ /* 0x000fe400078e3cff */
[----:B------:R-:W-:Y:S01]  /*0400*/  SHF.R.S32.HI R3, RZ, 0x1f, R15 ;  /* 0x0000001fff037819 */ /* 0x000fe2000001140f */
[C---:B------:R-:W-:Y:S01]  /*0410*/  IMAD.SHL.U32 R7, R6.reuse, 0x20, RZ ;  /* 0x0000002006077824 */ /* 0x040fe200078e00ff */
[----:B------:R-:W-:Y:S01]  /*0420*/  SHF.R.S32.HI R205, RZ, 0x6, R205 ;  /* 0x00000006ffcd7819 */ /* 0x000fe200000114cd */
[----:B------:R-:W-:Y:S01]  /*0430*/  IMAD R14, R6, 0x800, R12 ;  /* 0x00000800060e7824 */ /* 0x000fe200078e020c */
[----:B------:R-:W-:Y:S02]  /*0440*/  LOP3.LUT R2, R2, 0xfffffffe, RZ, 0xc0, !PT ;  /* 0xfffffffe02027812 */ /* 0x000fe400078ec0ff */
[----:B------:R-:W-:Y:S01]  /*0450*/  LOP3.LUT R13, R5, 0x1, RZ, 0xc0, !PT ;  /* 0x00000001050d7812 */ /* 0x000fe200078ec0ff */
[C---:B------:R-:W-:Y:S01]  /*0460*/  IMAD R198, R205.reuse, 0x200, R198 ;  /* 0x00000200cdc67824 */ /* 0x040fe200078e02c6 */
[----:B------:R-:W-:Y:S01]  /*0470*/  LEA.HI R192, R192, R197, RZ, 0x2 ;  /* 0x000000c5c0c07211 */ /* 0x000fe200078f10ff */
[----:B------:R-:W-:Y:S01]  /*0480*/  IMAD.SHL.U32 R205, R205, 0x8, RZ ;  /* 0x00000008cdcd7824 */ /* 0x000fe200078e00ff */
[----:B------:R-:W-:Y:S01]  /*0490*/  LEA.HI R3, R3, R15, RZ, 0x3 ;  /* 0x0000000f03037211 */ /* 0x000fe200078f18ff */
[----:B------:R-:W-:Y:S01]  /*04a0*/  IMAD.IADD R2, R197, 0x1, -R2 ;  /* 0x00000001c5027824 */ /* 0x000fe200078e0a02 */
[----:B------:R-:W-:-:S02]  /*04b0*/  ISETP.NE.U32.AND P0, PT, R13, 0x1, PT ;  /* 0x000000010d00780c */ /* 0x000fc40003f05070 */
[----:B------:R-:W-:Y:S01]  /*04c0*/  LOP3.LUT R192, R192, 0xfffffffc, RZ, 0xc0, !PT ;  /* 0xfffffffcc0c07812 */ /* 0x000fe200078ec0ff */
[----:B------:R-:W-:Y:S01]  /*04d0*/  IMAD.SHL.U32 R186, R2, 0x10, RZ ;  /* 0x0000001002ba7824 */ /* 0x000fe200078e00ff */
[----:B------:R-:W-:Y:S02]  /*04e0*/  LOP3.LUT R8, R8, 0x1c0, RZ, 0xc0, !PT ;  /* 0x000001c008087812 */ /* 0x000fe400078ec0ff */
[----:B------:R-:W-:Y:S01]  /*04f0*/  LOP3.LUT R4, R3, 0xfffffff8, RZ, 0xc0, !PT ;  /* 0xfffffff803047812 */ /* 0x000fe200078ec0ff */
[----:B------:R-:W-:Y:S01]  /*0500*/  IMAD.IADD R192, R197, 0x1, -R192 ;  /* 0x00000001c5c07824 */ /* 0x000fe200078e0ac0 */
[----:B------:R-:W-:Y:S02]  /*0510*/  LOP3.LUT R194, R7, 0x6, R194, 0xf8, !PT ;  /* 0x0000000607c27812 */ /* 0x000fe400078ef8c2 */
[----:B------:R-:W-:Y:S01]  /*0520*/  R2P PR, R5, 0x6 ;  /* 0x0000000605007804 */ /* 0x000fe20000000000 */
[----:B------:R-:W-:Y:S01]  /*0530*/  IMAD.SHL.U32 R5, R9, 0x2, RZ ;  /* 0x0000000209057824 */ /* 0x000fe200078e00ff */
[----:B------:R-:W-:Y:S01]  /*0540*/  SHF.R.U32.HI R6, RZ, 0x3, R8 ;  /* 0x00000003ff067819 */ /* 0x000fe20000011608 */
[----:B------:R-:W-:Y:S01]  /*0550*/  IMAD.IADD R4, R15, 0x1, -R4 ;  /* 0x000000010f047824 */ /* 0x000fe200078e0a04 */
[----:B------:R-:W-:Y:S01]  /*0560*/  LOP3.LUT R7, R8, 0x20, R7, 0xf8, !PT ;  /* 0x0000002008077812 */ /* 0x000fe200078ef807 */
[--C-:B------:R-:W-:Y:S01]  /*0570*/  IMAD R208, R192, 0x400, R5.reuse ;  /* 0x00000400c0d07824 */ /* 0x100fe200078e0205 */
[----:B------:R-:W-:Y:S01]  /*0580*/  LOP3.LUT R205, R205, 0x18, RZ, 0xc0, !PT ;  /* 0x00000018cdcd7812 */ /* 0x000fe200078ec0ff */
[----:B------:R-:W-:Y:S01]  /*0590*/  IMAD.SHL.U32 R4, R4, 0x40, RZ ;  /* 0x0000004004047824 */ /* 0x000fe200078e00ff */
[----:B------:R-:W-:Y:S01]  /*05a0*/  LOP3.LUT R11, R11, 0x1c0, RZ, 0xc0, !PT ;  /* 0x000001c00b0b7812 */ /* 0x000fe200078ec0ff */
[----:B------:R-:W-:Y:S01]  /*05b0*/  IMAD R5, R2, 0x400, R5 ;  /* 0x0000040002057824 */ /* 0x000fe200078e0205 */
[----:B------:R-:W-:-:S02]  /*05c0*/  LOP3.LUT R7, R7, R6, RZ, 0x3c, !PT ;  /* 0x0000000607077212 */ /* 0x000fc400078e3cff */
[----:B------:R-:W-:Y:S02]  /*05d0*/  LOP3.LUT R191, R205, 0x20, R191, 0xf8, !PT ;  /* 0x00000020cdbf7812 */ /* 0x000fe400078ef8bf */
[C---:B------:R-:W-:Y:S01]  /*05e0*/  LOP3.LUT R190, R11.reuse, 0x8, R16, 0xf8, !PT ;  /* 0x000000080bbe7812 */ /* 0x040fe200078ef810 */
[----:B------:R-:W-:Y:S01]  /*05f0*/  IMAD.IADD R208, R208, 0x1, R7 ;  /* 0x00000001d0d07824 */ /* 0x000fe200078e0207 */
[----:B------:R-:W-:Y:S01]  /*0600*/  LOP3.LUT R186, R11, 0x10, R186, 0xf8, !PT ;  /* 0x000000100bba7812 */ /* 0x000fe200078ef8ba */
[----:B------:R-:W-:Y:S01]  /*0610*/  IMAD.SHL.U32 R7, R0, 0x8, RZ ;  /* 0x0000000800077824 */ /* 0x000fe200078e00ff */
[----:B------:R-:W-:Y:S02]  /*0620*/  LOP3.LUT R205, R6, R8, R205, 0x1e, !PT ;  /* 0x0000000806cd7212 */ /* 0x000fe400078e1ecd */
[----:B------:R-:W-:Y:S02]  /*0630*/  SHF.R.U32.HI R11, RZ, 0x3, R11 ;  /* 0x00000003ff0b7819 */ /* 0x000fe4000001160b */
[----:B------:R-:W-:Y:S01]  /*0640*/  SHF.R.S32.HI R6, RZ, 0x1f, R196 ;  /* 0x0000001fff067819 */ /* 0x000fe200000114c4 */
[----:B------:R-:W-:Y:S01]  /*0650*/  IMAD.IADD R205, R5, 0x1, R205 ;  /* 0x0000000105cd7824 */ /* 0x000fe200078e02cd */
[----:B------:R-:W-:-:S02]  /*0660*/  LOP3.LUT R190, R190, R11, RZ, 0x3c, !PT ;  /* 0x0000000bbebe7212 */ /* 0x000fc400078e3cff */
[----:B------:R-:W-:Y:S01]  /*0670*/  LEA.HI R0, R6, R196, RZ, 0x2 ;  /* 0x000000c406007211 */ /* 0x000fe200078f10ff */
[----:B------:R-:W-:Y:S01]  /*0680*/  IMAD.SHL.U32 R6, R3, 0x40, RZ ;  /* 0x0000004003067824 */ /* 0x000fe200078e00ff */
[----:B------:R-:W-:Y:S01]  /*0690*/  LOP3.LUT R4, R4, 0x1c0, RZ, 0xc0, !PT ;  /* 0x000001c004047812 */ /* 0x000fe200078ec0ff */
[----:B------:R-:W-:Y:S01]  /*06a0*/  IMAD.IADD R190, R14, 0x1, R190 ;  /* 0x000000010ebe7824 */ /* 0x000fe200078e02be */
[----:B------:R-:W-:Y:S02]  /*06b0*/  SHF.R.S32.HI R195, RZ, 0x2, R0 ;  /* 0x00000002ffc37819 */ /* 0x000fe40000011400 */
[----:B------:R-:W-:Y:S01]  /*06c0*/  SHF.R.U32.HI R185, RZ, 0x3, R4 ;  /* 0x00000003ffb97819 */ /* 0x000fe20000011604 */
[----:B------:R-:W-:Y:S01]  /*06d0*/  IMAD.SHL.U32 R190, R190, 0x2, RZ ;  /* 0x00000002bebe7824 */ /* 0x000fe200078e00ff */
[----:B------:R-:W-:Y:S01]  /*06e0*/  LOP3.LUT R3, R4, 0x8, R7, 0xf8, !PT ;  /* 0x0000000804037812 */ /* 0x000fe200078ef807 */
[----:B------:R-:W-:Y:S01]  /*06f0*/  IMAD R195, R192, 0x10, R195 ;  /* 0x00000010c0c37824 */ /* 0x000fe200078e02c3 */
[----:B------:R-:W-:Y:S01]  /*0700*/  LOP3.LUT R0, R6, 0xfffffe00, RZ, 0xc0, !PT ;  /* 0xfffffe0006007812 */ /* 0x000fe200078ec0ff */
[----:B------:R-:W-:Y:S01]  /*0710*/  VIADD R188, R190, UR6 ;  /* 0x00000006bebc7c36 */ /* 0x000fe20008000000 */
[----:B------:R-:W-:-:S02]  /*0720*/  LOP3.LUT R186, R186, 0x8, R16, 0xf8, !PT ;  /* 0x00000008baba7812 */ /* 0x000fc400078ef810 */
[----:B------:R-:W-:Y:S01]  /*0730*/  LOP3.LUT R191, R185, R191, R4, 0x1e, !PT ;  /* 0x000000bfb9bf7212 */ /* 0x000fe200078e1e04 */
[--C-:B------:R-:W-:Y:S01]  /*0740*/  IMAD R192, R192, 0x400, R0.reuse ;  /* 0x00000400c0c07824 */ /* 0x100fe200078e0200 */
[----:B------:R-:W-:Y:S01]  /*0750*/  LOP3.LUT R185, R3, R185, RZ, 0x3c, !PT ;  /* 0x000000b903b97212 */ /* 0x000fe200078e3cff */
[----:B------:R-:W-:Y:S01]  /*0760*/  IMAD R2, R2, 0x400, R0 ;  /* 0x0000040002027824 */ /* 0x000fe200078e0200 */
[----:B------:R-:W-:Y:S02]  /*0770*/  LOP3.LUT R186, R12, R186, R11, 0xf6, !PT ;  /* 0x000000ba0cba7212 */ /* 0x000fe400078ef60b */
[----:B------:R-:W-:Y:S01]  /*0780*/  LEA R208, R208, UR5, 0x1 ;  /* 0x00000005d0d07c11 */ /* 0x000fe2000f8e08ff */
[----:B------:R-:W-:Y:S01]  /*0790*/  IMAD.IADD R192, R192, 0x1, R185 ;  /* 0x00000001c0c07824 */ /* 0x000fe200078e02b9 */
[----:B------:R-:W-:Y:S01]  /*07a0*/  SEL R189, R189, 0xffffffe0, !P3 ;  /* 0xffffffe0bdbd7807 */ /* 0x000fe20005800000 */
[----:B------:R-:W-:Y:S01]  /*07b0*/  IMAD.IADD R185, R185, 0x1, R2 ;  /* 0x00000001b9b97824 */ /* 0x000fe200078e0202 */
[----:B------:R-:W-:Y:S01]  /*07c0*/  SEL R187, R187, 0xffffffc0, !P4 ;  /* 0xffffffc0bbbb7807 */ /* 0x000fe20006000000 */
[----:B------:R-:W-:Y:S01]  /*07d0*/  VIADD R210, R208, 0x20 ;  /* 0x00000020d0d27836 */ /* 0x000fe20000000000 */
[----:B------:R-:W-:Y:S01]  /*07e0*/  SEL R229, R229, 0x10, !P0 ;  /* 0x00000010e5e57807 */ /* 0x000fe20004000000 */
[----:B------:R-:W-:Y:S01]  /*07f0*/  IMAD.IADD R189, R188, 0x1, R189 ;  /* 0x00000001bcbd7824 */ /* 0x000fe200078e02bd */
[----:B------:R-:W-:Y:S01]  /*0800*/  LEA R186, R186, UR5, 0x1 ;  /* 0x00000005baba7c11 */ /* 0x000fe2000f8e08ff */
[----:B------:R-:W-:Y:S01]  /*0810*/  @P1 VIADD R210, R208, 0xffffffe0 ;  /* 0xffffffe0d0d21836 */ /* 0x000fe20000000000 */
[----:B------:R-:W-:Y:S01]  /*0820*/  LEA R205, R205, UR6, 0x1 ;  /* 0x00000006cdcd7c11 */ /* 0x000fe2000f8e08ff */
[----:B------:R-:W-:Y:S01]  /*0830*/  IMAD.IADD R188, R188, 0x1, R187 ;  /* 0x00000001bcbc7824 */ /* 0x000fe200078e02bb */
[----:B------:R-:W-:Y:S01]  /*0840*/  LOP3.LUT R191, R191, R0, RZ, 0xfc, !PT ;  /* 0x00000000bfbf7212 */ /* 0x000fe200078efcff */
[----:B------:R-:W-:Y:S01]  /*0850*/  IMAD.IADD R0, R187, 0x1, R186 ;  /* 0x00000001bb007824 */ /* 0x000fe200078e02ba */
[----:B------:R-:W-:Y:S01]  /*0860*/  SHF.R.S32.HI R204, RZ, 0x1f, R195 ;  /* 0x0000001fffcc7819 */ /* 0x000fe200000114c3 */
[----:B------:R-:W-:Y:S01]  /*0870*/  VIADD R209, R205, 0x40 ;  /* 0x00000040cdd17836 */ /* 0x000fe20000000000 */
[----:B------:R-:W-:Y:S01]  /*0880*/  LEA R185, R185, UR4, 0x1 ;  /* 0x00000004b9b97c11 */ /* 0x000fe2000f8e08ff */
[----:B------:R-:W-:-:S02]  /*0890*/  IMAD.IADD R211, R208, 0x1, R229 ;  /* 0x00000001d0d37824 */ /* 0x000fc400078e02e5 */
[----:B------:R-:W-:Y:S02]  /*08a0*/  IMAD.IADD R187, R189, 0x1, R187 ;  /* 0x00000001bdbb7824 */ /* 0x000fe400078e02bb */
[----:B------:R-:W-:Y:S02]  /*08b0*/  @P2 VIADD R209, R205, 0xffffffc0 ;  /* 0xffffffc0cdd12836 */ /* 0x000fe40000000000 */
[----:B---34-:R-:W-:-:S07]  /*08c0*/  IMAD.IADD R229, R229, 0x1, R210 ;  /* 0x00000001e5e57824 */ /* 0x018fce00078e02d2 */
.L_x_246:
[----:B-1----:R-:W1:Y:S01]  /*08d0*/  LDC.64 R4, c[0x0][0x2f0] ;  /* 0x0000bc00ff047b82 */ /* 0x002e620000000a00 */
[C---:B------:R-:W-:Y:S01]  /*08e0*/  IMAD.SHL.U32 R7, R202.reuse, 0x4, RZ ;  /* 0x00000004ca077824 */ /* 0x040fe200078e00ff */
[----:B--2---:R-:W-:Y:S01]  /*08f0*/  SHF.R.S32.HI R14, RZ, 0x1f, R202 ;  /* 0x0000001fff0e7819 */ /* 0x004fe200000114ca */
        /* <DEDUP_REMOVED lines=9> */
[----:B--2---:R-:W-:-:S04]  /*0990*/  ISETP.NE.U32.AND P2, PT, R2, RZ, PT ;  /* 0x000000ff0200720c */ /* 0x004fc80003f45070 */
[----:B------:R-:W-:-:S05]  /*09a0*/  ISETP.NE.AND.EX P2, PT, R3, RZ, PT, P2 ;  /* 0x000000ff0300720c */ /* 0x000fca0003f45320 */
[----:B------:R-:W2:Y:S04]  /*09b0*/  @P4 LDG.E R20, desc[UR14][R4.64] ;  /* 0x0000000e04144981 */ /* 0x000ea8000c1e1900 */
[----:B------:R1:W2:Y:S01]  /*09c0*/  @P4 LDG.E R227, desc[UR14][R4.64+0x4] ;  /* 0x0000040e04e34981 */ /* 0x0002a2000c1e1900 */
[C---:B------:R-:W-:Y:S01]  /*09d0*/  @P3 IADD3 R10, P1, R7.reuse, UR10, RZ ;  /* 0x0000000a070a3c10 */ /* 0x040fe2000ff3e0ff */
[----:B------:R-:W-:Y:S01]  /*09e0*/  IMAD.MOV.U32 R241, RZ, RZ, RZ ;  /* 0x000000fffff17224 */ /* 0x000fe200078e00ff */
[----:B------:R-:W3:Y:S01]  /*09f0*/  LDC.U8 R8, c[0x0][0x3c2] ;  /* 0x0000f080ff087b82 */ /* 0x000ee20000000000 */
[----:B------:R-:W-:Y:S02]  /*0a00*/  @P2 IADD3 R2, P0, R7, R2, RZ ;  /* 0x0000000207022210 */ /* 0x000fe40007f1e0ff */
[----:B------:R-:W-:-:S03]  /*0a10*/  @P3 IADD3.X R11, R6, UR11, RZ, P1, !PT ;  /* 0x0000000b060b3c10 */ /* 0x000fc60008ffe4ff */
[----:B------:R-:W-:Y:S02]  /*0a20*/  @P2 IMAD.X R3, R6, 0x1, R3, P0 ;  /* 0x0000000106032824 */ /* 0x000fe400000e0603 */
[----:B------:R-:W4:Y:S04]  /*0a30*/  @P3 LDG.E R241, desc[UR14][R10.64] ;  /* 0x0000000e0af13981 */ /* 0x000f28000c1e1900 */
[----:B------:R3:W4:Y:S01]  /*0a40*/  @P2 LDG.E R240, desc[UR14][R2.64] ;  /* 0x0000000e02f02981 */ /* 0x000722000c1e1900 */
[----:B-1----:R-:W1:Y:S01]  /*0a50*/  LDC.64 R4, c[0x0][0x2f8] ;  /* 0x0000be00ff047b82 */ /* 0x002e620000000a00 */
[----:B---3--:R-:W-:-:S07]  /*0a60*/  ISETP.NE.AND P3, PT, R8, RZ, PT ;  /* 0x000000ff0800720c */ /* 0x008fce0003f65270 */
[----:B------:R-:W3:Y:S01]  /*0a70*/  @!P2 LDC.64 R2, c[0x0][0x318] ;  /* 0x0000c600ff02ab82 */ /* 0x000ee20000000a00 */
[----:B-1----:R-:W-:-:S04]  /*0a80*/  ISETP.EQ.U32.AND P1, PT, R4, RZ, PT ;  /* 0x000000ff0400720c */ /* 0x002fc80003f22070 */
[----:B------:R-:W-:Y:S02]  /*0a90*/  ISETP.EQ.OR.EX P1, PT, R5, RZ, !P3, P1 ;  /* 0x000000ff0500720c */ /* 0x000fe40005f22710 */
[----:B------:R-:W-:Y:S01]  /*0aa0*/  IADD3 R8, P0, R7, R4, RZ ;  /* 0x0000000407087210 */ /* 0x000fe20007f1e0ff */
[----:B------:R-:W-:-:S04]  /*0ab0*/  IMAD.MOV.U32 R242, RZ, RZ, -0x1 ;  /* 0xfffffffffff27424 */ /* 0x000fc800078e00ff */
[----:B------:R-:W-:Y:S02]  /*0ac0*/  IMAD.X R9, R6, 0x1, R5, P0 ;  /* 0x0000000106097824 */ /* 0x000fe400000e0605 */
[----:B------:R-:W1:Y:S01]  /*0ad0*/  @!P2 LDC R6, c[0x0][0x2cc] ;  /* 0x0000b300ff06ab82 */ /* 0x000e620000000800 */
[----:B---3--:R-:W-:-:S03]  /*0ae0*/  @!P2 ISETP.NE.U32.AND P0, PT, R2, RZ, PT ;  /* 0x000000ff0200a20c */ /* 0x008fc60003f05070 */
        /* <DEDUP_REMOVED lines=13> */
.L_x_200:
[----:B------:R-:W-:Y:S01]  /*0bc0*/  IMAD.SHL.U32 R225, R203, 0x40, RZ ;  /* 0x00000040cbe17824 */ /* 0x000fe200078e00ff */
[----:B-----5:R-:W-:-:S04]  /*0bd0*/  @!P2 IADD3 R240, R6, R2, -R241 ;  /* 0x0000000206f0a210 */ /* 0x020fc80007ffe8f1 */
[----:B------:R-:W-:-:S13]  /*0be0*/  ISETP.GT.AND P0, PT, R240, R225, PT ;  /* 0x000000e1f000720c */ /* 0x000fda0003f04270 */
[----:B------:R-:W-:Y:S05]  /*0bf0*/  @!P0 BRA `(.L_x_201) ;  /* 0x0000007c00cc8947 */ /* 0x000fea0003800000 */
[----:B--2---:R-:W2:Y:S01]  /*0c00*/  LDC R8, c[0x0][0x278] ;  /* 0x00009e00ff087b82 */ /* 0x004ea20000000800 */
[----:B------:R-:W-:Y:S01]  /*0c10*/  IABS R6, R206 ;  /* 0x000000ce00067213 */ /* 0x000fe20000000000 */
[----:B------:R-:W-:Y:S01]  /*0c20*/  IMAD.SHL.U32 R36, R202, 0x80, RZ ;  /* 0x00000080ca247824 */ /* 0x000fe200078e00ff */
[----:B------:R-:W-:Y:S02]  /*0c30*/  ISETP.NE.AND P1, PT, R242, -0x1, PT ;  /* 0xfffffffff200780c */ /* 0x000fe40003f25270 */
[----:B-1----:R-:W-:Y:S02]  /*0c40*/  IADD3 R11, R227, 0x3f, RZ ;  /* 0x0000003fe30b7810 */ /* 0x002fe40007ffe0ff */
[----:B------:R-:W-:Y:S01]  /*0c50*/  ISETP.NE.AND P2, PT, R20, -0x1, PT ;  /* 0xffffffff1400780c */ /* 0x000fe20003f45270 */
[----:B------:R-:W1:Y:S01]  /*0c60*/  LDC.64 R4, c[0x0][0x228] ;  /* 0x00008a00ff047b82 */ /* 0x000e620000000a00 */
[----:B------:R-:W-:Y:S02]  /*0c70*/  SHF.R.S32.HI R239, RZ, 0x1f, R11 ;  /* 0x0000001fffef7819 */ /* 0x000fe4000001140b */
[----:B------:R-:W-:-:S02]  /*0c80*/  SHF.L.U64.HI R33, R202, 0x7, R14 ;  /* 0x00000007ca217819 */ /* 0x000fc4000001020e */
[----:B------:R-:W-:Y:S02]  /*0c90*/  LEA.HI R239, R239, R11, RZ, 0x6 ;  /* 0x0000000befef7211 */ /* 0x000fe400078f30ff */
[----:B------:R-:W-:Y:S01]  /*0ca0*/  SEL R36, R36, RZ, P4 ;  /* 0x000000ff24247207 */ /* 0x000fe20002000000 */
[----:B------:R-:W3:Y:S01]  /*0cb0*/  LDC R28, c[0x0][0x2d4] ;  /* 0x0000b500ff1c7b82 */ /* 0x000ee20000000800 */
[----:B------:R-:W-:Y:S02]  /*0cc0*/  SEL R33, R33, RZ, P4 ;  /* 0x000000ff21217207 */ /* 0x000fe40002000000 */
[----:B------:R-:W-:Y:S02]  /*0cd0*/  SHF.R.S32.HI R207, RZ, 0x1f, R206 ;  /* 0x0000001fffcf7819 */ /* 0x000fe400000114ce */
[----:B--2---:R-:W-:-:S03]  /*0ce0*/  IABS R9, R8 ;  /* 0x0000000800097213 */ /* 0x004fc60000000000 */
[----:B------:R-:W2:Y:S01]  /*0cf0*/  LDC R23, c[0x0][0x2dc] ;  /* 0x0000b700ff177b82 */ /* 0x000ea20000000800 */
[----:B------:R-:W4:Y:S01]  /*0d00*/  I2F.RP R2, R9 ;  /* 0x0000000900027306 */ /* 0x000f220000209400 */
[----:B-1----:R-:W-:-:S06]  /*0d10*/  IMAD R12, R14, R4, RZ ;  /* 0x000000040e0c7224 */ /* 0x002fcc00078e02ff */
[----:B------:R-:W2:Y:S01]  /*0d20*/  LDC R22, c[0x0][0x270] ;  /* 0x00009c00ff167b82 */ /* 0x000ea20000000800 */
[----:B------:R-:W-:-:S04]  /*0d30*/  IMAD.WIDE.U32 R24, R202, R4, RZ ;  /* 0x00000004ca187225 */ /* 0x000fc800078e00ff */
[C---:B------:R-:W-:Y:S02]  /*0d40*/  IMAD R5, R202.reuse, R5, R12 ;  /* 0x00000005ca057224 */ /* 0x040fe400078e020c */
[----:B---3--:R-:W-:Y:S01]  /*0d50*/  IMAD.WIDE.U32 R30, R202, R28, RZ ;  /* 0x0000001cca1e7225 */ /* 0x008fe200078e00ff */
[----:B------:R-:W1:Y:S01]  /*0d60*/  LDC.U8 R4, c[0x0][0x3d8] ;  /* 0x0000f600ff047b82 */ /* 0x000e620000000000 */
[----:B----4-:R-:W3:Y:S02]  /*0d70*/  MUFU.RCP R2, R2 ;  /* 0x0000000200027308 */ /* 0x010ee40000001000 */
[----:B------:R-:W-:Y:S01]  /*0d80*/  IMAD.IADD R21, R25, 0x1, R5 ;  /* 0x0000000119157824 */ /* 0x000fe200078e0205 */
[----:B------:R-:W-:-:S05]  /*0d90*/  SHF.R.S32.HI R5, RZ, 0x1f, R28 ;  /* 0x0000001fff057819 */ /* 0x000fca000001141c */
[----:B------:R-:W-:-:S04]  /*0da0*/  IMAD R5, R5, R202, RZ ;  /* 0x000000ca05057224 */ /* 0x000fc800078e02ff */
[----:B------:R-:W-:Y:S02]  /*0db0*/  IMAD R5, R14, R28, R5 ;  /* 0x0000001c0e057224 */ /* 0x000fe400078e0205 */
[----:B--2---:R-:W-:-:S03]  /*0dc0*/  IMAD.WIDE R34, R23, R22, RZ ;  /* 0x0000001617227225 */ /* 0x004fc600078e02ff */
[----:B------:R-:W-:Y:S02]  /*0dd0*/  IADD3 R5, R31, R5, RZ ;  /* 0x000000051f057210 */ /* 0x000fe40007ffe0ff */
[----:B---3--:R-:W-:Y:S01]  /*0de0*/  IADD3 R2, R2, 0xffffffe, RZ ;  /* 0x0ffffffe02027810 */ /* 0x008fe20007ffe0ff */
[-C--:B------:R-:W-:Y:S02]  /*0df0*/  IMAD R25, R35, R30.reuse, RZ ;  /* 0x0000001e23197224 */ /* 0x080fe400078e02ff */
[C---:B------:R-:W-:Y:S01]  /*0e00*/  IMAD.WIDE.U32 R30, R34.reuse, R30, RZ ;  /* 0x0000001e221e7225 */ /* 0x040fe200078e00ff */
[----:B------:R-:W2:Y:S03]  /*0e10*/  F2I.FTZ.U32.TRUNC.NTZ R3, R2 ;  /* 0x0000000200037305 */ /* 0x000ea6000021f000 */
[C---:B------:R-:W-:Y:S02]  /*0e20*/  IMAD R25, R34.reuse, R5, R25 ;  /* 0x0000000522197224 */ /* 0x040fe400078e0219 */
[----:B------:R-:W-:-:S03]  /*0e30*/  IMAD.WIDE.U32 R26, R34, R20, RZ ;  /* 0x00000014221a7225 */ /* 0x000fc600078e00ff */
[----:B------:R-:W-:Y:S02]  /*0e40*/  IADD3 R25, R31, R25, RZ ;  /* 0x000000191f197210 */ /* 0x000fe40007ffe0ff */
[----:B------:R-:W-:Y:S01]  /*0e50*/  SEL R26, R30, R26, !P2 ;  /* 0x0000001a1e1a7207 */ /* 0x000fe20005000000 */
[----:B------:R-:W3:Y:S01]  /*0e60*/  LDC.U8 R31, c[0x0][0x480] ;  /* 0x00012000ff1f7b82 */ /* 0x000ee20000000000 */
[----:B--2---:R-:W-:-:S04]  /*0e70*/  IMAD.MOV R2, RZ, RZ, -R3 ;  /* 0x000000ffff027224 */ /* 0x004fc800078e0a03 */
[----:B------:R-:W-:Y:S01]  /*0e80*/  IMAD R15, R2, R9, RZ ;  /* 0x00000009020f7224 */ /* 0x000fe200078e02ff */
[----:B------:R-:W-:-:S05]  /*0e90*/  MOV R2, RZ ;  /* 0x000000ff00027202 */ /* 0x000fca0000000f00 */
[----:B------:R-:W-:Y:S02]  /*0ea0*/  IMAD.HI.U32 R15, R3, R15, R2 ;  /* 0x0000000f030f7227 */ /* 0x000fe400078e0002 */
[----:B------:R-:W2:Y:S04]  /*0eb0*/  LDC.64 R2, c[0x0][0x240] ;  /* 0x00009000ff027b82 */ /* 0x000ea80000000a00 */
[----:B------:R-:W-:-:S04]  /*0ec0*/  IMAD.HI.U32 R15, R15, R6, RZ ;  /* 0x000000060f0f7227 */ /* 0x000fc800078e00ff */
[----:B------:R-:W-:-:S04]  /*0ed0*/  IMAD.MOV R10, RZ, RZ, -R15 ;  /* 0x000000ffff0a7224 */ /* 0x000fc800078e0a0f */
[C---:B------:R-:W-:Y:S02]  /*0ee0*/  IMAD R10, R9.reuse, R10, R6 ;  /* 0x0000000a090a7224 */ /* 0x040fe400078e0206 */
[----:B------:R-:W4:Y:S03]  /*0ef0*/  @P1 LDC.64 R6, c[0x0][0x250] ;  /* 0x00009400ff061b82 */ /* 0x000f260000000a00 */
[----:B------:R-:W-:Y:S01]  /*0f00*/  ISETP.GT.U32.AND P5, PT, R9, R10, PT ;  /* 0x0000000a0900720c */ /* 0x000fe20003fa4070 */
[----:B--2---:R-:W-:-:S04]  /*0f10*/  IMAD.WIDE.U32 R12, R20, R2, RZ ;  /* 0x00000002140c7225 */ /* 0x004fc800078e00ff */
[----:B------:R-:W-:Y:S01]  /*0f20*/  IMAD R11, R20, R3, RZ ;  /* 0x00000003140b7224 */ /* 0x000fe200078e02ff */
[----:B------:R-:W-:-:S07]  /*0f30*/  SEL R24, R24, R12, !P2 ;  /* 0x0000000c18187207 */ /* 0x000fce0005000000 */
[-C--:B------:R-:W-:Y:S02]  /*0f40*/  @!P5 IADD3 R10, R10, -R9.reuse, RZ ;  /* 0x800000090a0ad210 */ /* 0x080fe40007ffe0ff */
[----:B------:R-:W-:Y:S02]  /*0f50*/  @!P5 IADD3 R15, R15, 0x1, RZ ;  /* 0x000000010f0fd810 */ /* 0x000fe40007ffe0ff */
[----:B------:R-:W-:Y:S01]  /*0f60*/  ISETP.GE.U32.AND P3, PT, R10, R9, PT ;  /* 0x000000090a00720c */ /* 0x000fe20003f66070 */
[----:B------:R-:W-:Y:S01]  /*0f70*/  @P1 IMAD.IADD R9, R241, 0x1, R242 ;  /* 0x00000001f1091824 */ /* 0x000fe200078e02f2 */
[----:B------:R-:W-:Y:S02]  /*0f80*/  LOP3.LUT R10, R206, R8, RZ, 0x3c, !PT ;  /* 0x00000008ce0a7212 */ /* 0x000fe400078e3cff */
[----:B------:R-:W-:Y:S01]  /*0f90*/  @P2 IADD3 R21, R13, R11, RZ ;  /* 0x0000000b0d152210 */ /* 0x000fe20007ffe0ff */
[----:B----4-:R-:W-:Y:S01]  /*0fa0*/  @P1 IMAD.WIDE.U32 R18, R9, R6, RZ ;  /* 0x0000000609121225 */ /* 0x010fe200078e00ff */
[----:B------:R-:W2:Y:S01]  /*0fb0*/  @!P2 LDC.64 R12, c[0x0][0x418] ;  /* 0x00010600ff0cab82 */ /* 0x000ea20000000a00 */
[----:B------:R-:W-:-:S02]  /*0fc0*/  ISETP.GE.AND P0, PT, R10, RZ, PT ;  /* 0x000000ff0a00720c */ /* 0x000fc40003f06270 */
[----:B------:R-:W-:Y:S01]  /*0fd0*/  @P1 IMAD R16, R9, R7, RZ ;  /* 0x0000000709101224 */ /* 0x000fe200078e02ff */
[----:B------:R-:W-:Y:S02]  /*0fe0*/  @P1 MOV R17, R18 ;  /* 0x0000001200111202 */ /* 0x000fe40000000f00 */
[----:B------:R-:W-:Y:S01]  /*0ff0*/  ISETP.NE.AND P5, PT, R8, RZ, PT ;  /* 0x000000ff0800720c */ /* 0x000fe20003fa5270 */
[----:B------:R-:W4:Y:S01]  /*1000*/  S2R R18, SR_CTAID.X ;  /* 0x0000000000127919 */ /* 0x000f220000002500 */
[----:B------:R-:W-:Y:S01]  /*1010*/  @P3 IADD3 R15, R15, 0x1, RZ ;  /* 0x000000010f0f3810 */ /* 0x000fe20007ffe0ff */
[----:B------:R-:W-:Y:S01]  /*1020*/  @P1 IMAD.IADD R16, R19, 0x1, R16 ;  /* 0x0000000113101824 */ /* 0x000fe200078e0210 */
[----:B-1----:R-:W-:Y:S01]  /*1030*/  ISETP.NE.AND P3, PT, R4, RZ, PT ;  /* 0x000000ff0400720c */ /* 0x002fe20003f65270 */
[----:B------:R-:W1:Y:S01]  /*1040*/  @P2 LDC.64 R10, c[0x0][0x420] ;  /* 0x00010800ff0a2b82 */ /* 0x000e620000000a00 */
[----:B------:R-:W-:Y:S02]  /*1050*/  IMAD R4, R35, R20, RZ ;  /* 0x0000001423047224 */ /* 0x000fe400078e02ff */
[----:B------:R-:W-:-:S03]  /*1060*/  @!P0 IMAD.MOV R15, RZ, RZ, -R15 ;  /* 0x000000ffff0f8224 */ /* 0x000fc600078e0a0f */
[----:B------:R-:W-:Y:S02]  /*1070*/  @P2 IADD3 R25, R27, R4, RZ ;  /* 0x000000041b192210 */ /* 0x000fe40007ffe0ff */
[----:B------:R-:W5:Y:S01]  /*1080*/  LDC R19, c[0x0][0x2c4] ;  /* 0x0000b100ff137b82 */ /* 0x000f620000000800 */
[----:B------:R-:W-:Y:S02]  /*1090*/  @!P5 LOP3.LUT R15, RZ, R8, RZ, 0x33, !PT ;  /* 0x00000008ff0fd212 */ /* 0x000fe400078e33ff */
[----:B------:R-:W-:Y:S01]  /*10a0*/  LOP3.LUT R27, R239, 0xffffffc0, RZ, 0xc0, !PT ;  /* 0xffffffc0ef1b7812 */ /* 0x000fe200078ec0ff */
[-C--:B--2---:R-:W-:Y:S01]  /*10b0*/  @!P2 IMAD R32, R14, R12.reuse, RZ ;  /* 0x0000000c0e20a224 */ /* 0x084fe200078e02ff */
[----:B------:R-:W-:Y:S01]  /*10c0*/  SHF.R.S32.HI R239, RZ, 0x6, R239 ;  /* 0x00000006ffef7819 */ /* 0x000fe200000114ef */
[C---:B------:R-:W-:Y:S02]  /*10d0*/  @!P2 IMAD.WIDE.U32 R38, R202.reuse, R12, RZ ;  /* 0x0000000cca26a225 */ /* 0x040fe400078e00ff */
[----:B------:R-:W4:Y:S01]  /*10e0*/  LDC.64 R4, c[0x0][0x488] ;  /* 0x00012200ff047b82 */ /* 0x000f220000000a00 */
[----:B------:R-:W-:Y:S01]  /*10f0*/  IADD3 R27, R27, -0x40, RZ ;  /* 0xffffffc01b1b7810 */ /* 0x000fe20007ffe0ff */
[----:B------:R-:W-:-:S03]  /*1100*/  @!P2 IMAD R32, R202, R13, R32 ;  /* 0x0000000dca20a224 */ /* 0x000fc600078e0220 */
[----:B------:R-:W-:Y:S02]  /*1110*/  IADD3 R36, P0, R27, R36, RZ ;  /* 0x000000241b247210 */ /* 0x000fe40007f1e0ff */
[----:B------:R-:W-:Y:S01]  /*1120*/  SHF.R.S32.HI R29, RZ, 0x1f, R27 ;  /* 0x0000001fff1d7819 */ /* 0x000fe2000001141b */
[----:B------:R-:W2:Y:S01]  /*1130*/  @P3 LDC R30, c[0x0][0x2e4] ;  /* 0x0000b900ff1e3b82 */ /* 0x000ea20000000800 */
[C---:B-1----:R-:W-:Y:S02]  /*1140*/  @P2 IMAD.WIDE.U32 R40, R20.reuse, R10, RZ ;  /* 0x0000000a14282225 */ /* 0x042fe400078e00ff */
[----:B------:R-:W-:Y:S02]  /*1150*/  IADD3.X R33, R29, R33, RZ, P0, !PT ;  /* 0x000000211d217210 */ /* 0x000fe400007fe4ff */
[----:B------:R-:W-:Y:S01]  /*1160*/  IMAD R13, R35, R36, RZ ;  /* 0x00000024230d7224 */ /* 0x000fe200078e02ff */
[----:B---3--:R-:W-:Y:S01]  /*1170*/  ISETP.NE.AND P0, PT, R31, RZ, PT ;  /* 0x000000ff1f00720c */ /* 0x008fe20003f05270 */
[----:B------:R-:W-:Y:S01]  /*1180*/  @P2 IMAD R11, R20, R11, R41 ;  /* 0x0000000b140b2224 */ /* 0x000fe200078e0229 */
[----:B------:R-:W1:Y:S01]  /*1190*/  @P1 LDC.64 R8, c[0x0][0x248] ;  /* 0x00009200ff081b82 */ /* 0x000e620000000a00 */
[----:B-----5:R-:W-:Y:S01]  /*11a0*/  @P3 IMAD R37, R202, R19, RZ ;  /* 0x00000013ca253224 */ /* 0x020fe200078e02ff */
[----:B------:R-:W-:Y:S01]  /*11b0*/  @!P2 IADD3 R11, R39, R32, RZ ;  /* 0x00000020270ba210 */ /* 0x000fe20007ffe0ff */
[----:B------:R-:W-:-:S02]  /*11c0*/  IMAD R13, R34, R33, R13 ;  /* 0x00000021220d7224 */ /* 0x000fc400078e020d */
[----:B------:R-:W-:Y:S01]  /*11d0*/  @P2 IMAD.MOV.U32 R10, RZ, RZ, R40 ;  /* 0x000000ffff0a2224 */ /* 0x000fe200078e0028 */
[----:B------:R-:W-:Y:S01]  /*11e0*/  @P3 SEL R12, R37, R20, !P2 ;  /* 0x00000014250c3207 */ /* 0x000fe20005000000 */
[----:B------:R-:W-:Y:S01]  /*11f0*/  IMAD.WIDE.U32 R36, R34, R36, RZ ;  /* 0x0000002422247225 */ /* 0x000fe200078e00ff */
[----:B------:R-:W-:-:S03]  /*1200*/  @!P2 MOV R10, R38 ;  /* 0x00000026000aa202 */ /* 0x000fc60000000f00 */
[----:B----4-:R-:W-:-:S04]  /*1210*/  IMAD.WIDE.U32 R32, R18, R4, RZ ;  /* 0x0000000412207225 */ /* 0x010fc800078e00ff */
[----:B------:R-:W-:Y:S01]  /*1220*/  @P1 IMAD.IADD R4, R241, 0x1, R242 ;  /* 0x00000001f1041824 */ /* 0x000fe200078e02f2 */
[----:B------:R-:W-:Y:S01]  /*1230*/  SEL R32, R32, RZ, P0 ;  /* 0x000000ff20207207 */ /* 0x000fe20000000000 */
[----:B--2---:R-:W-:Y:S02]  /*1240*/  @P3 IMAD R30, R206, R30, R12 ;  /* 0x0000001ece1e3224 */ /* 0x004fe400078e020c */
[----:B------:R-:W-:Y:S02]  /*1250*/  IMAD R5, R18, R5, R33 ;  /* 0x0000000512057224 */ /* 0x000fe400078e0221 */
[----:B------:R-:W-:Y:S02]  /*1260*/  @!P3 IMAD R12, R202, R22, R206 ;  /* 0x00000016ca0cb224 */ /* 0x000fe400078e02ce */
[----:B------:R-:W-:Y:S01]  /*1270*/  IMAD R34, R206, R23, RZ ;  /* 0x00000017ce227224 */ /* 0x000fe200078e02ff */
[----:B------:R-:W-:Y:S01]  /*1280*/  SEL R31, R5, RZ, P0 ;  /* 0x000000ff051f7207 */ /* 0x000fe20000000000 */
[----:B-1----:R-:W-:-:S02]  /*1290*/  @P1 IMAD R18, R4, R9, RZ ;  /* 0x0000000904121224 */ /* 0x002fc400078e02ff */
[----:B------:R-:W-:Y:S01]  /*12a0*/  @P1 IMAD.WIDE.U32 R38, R4, R8, RZ ;  /* 0x0000000804261225 */ /* 0x000fe200078e00ff */
[----:B------:R-:W-:-:S03]  /*12b0*/  SHF.R.S32.HI R33, RZ, 0x1f, R34 ;  /* 0x0000001fff217819 */ /* 0x000fc60000011422 */
[----:B------:R-:W-:Y:S01]  /*12c0*/  @!P3 IMAD R30, R12, R19, RZ ;  /* 0x000000130c1eb224 */ /* 0x000fe200078e02ff */
[----:B------:R-:W-:Y:S02]  /*12d0*/  SHF.R.S32.HI R12, RZ, 0x1f, R225 ;  /* 0x0000001fff0c7819 */ /* 0x000fe400000114e1 */
        /* <DEDUP_REMOVED lines=15> */
.L_x_202:
        /* <DEDUP_REMOVED lines=13> */
.L_x_203:
        /* <DEDUP_REMOVED lines=10> */
.L_x_204:
[----:B------:R-:W-:-:S04]  /*1540*/  IMAD R4, R202, R22, R206 ;  /* 0x00000016ca047224 */ /* 0x000fc800078e02ce */
[----:B------:R-:W-:-:S07]  /*1550*/  IMAD R28, R4, R28, RZ ;  /* 0x0000001c041c7224 */ /* 0x000fce00078e02ff */
.L_x_205:
[----:B------:R-:W1:Y:S01]  /*1560*/  LDC.64 R4, c[0x0][0x420] ;  /* 0x00010800ff047b82 */ /* 0x000e620000000a00 */
[----:B------:R-:W-:Y:S01]  /*1570*/  IMAD R22, R23, R22, RZ ;  /* 0x0000001617167224 */ /* 0x000fe200078e02ff */
[----:B------:R-:W-:Y:S01]  /*1580*/  IADD3 R10, P4, R200, R10, RZ ;  /* 0x0000000ac80a7210 */ /* 0x000fe20007f9e0ff */
[C---:B------:R-:W-:Y:S01]  /*1590*/  IMAD.IADD R30, R27.reuse, 0x1, R30 ;  /* 0x000000011b1e7824 */ /* 0x040fe200078e021e */
[----:B------:R-:W-:Y:S01]  /*15a0*/  SHF.R.S32.HI R201, RZ, 0x1f, R200 ;  /* 0x0000001fffc97819 */ /* 0x000fe200000114c8 */
[----:B------:R-:W-:Y:S01]  /*15b0*/  IMAD.SHL.U32 R20, R22, 0x40, RZ ;  /* 0x0000004016147824 */ /* 0x000fe200078e00ff */
[----:B------:R-:W-:Y:S01]  /*15c0*/  IADD3 R28, R27, R28, RZ ;  /* 0x0000001c1b1c7210 */ /* 0x000fe20007ffe0ff */
[----:B------:R-:W-:Y:S01]  /*15d0*/  ULDC UR4, c[0x0][0x398] ;  /* 0x0000e60000047ab9 */ /* 0x000fe20000000800 */
[----:B------:R-:W-:Y:S01]  /*15e0*/  IMAD R22, R197, R22, R196 ;  /* 0x00000016c5167224 */ /* 0x000fe200078e02c4 */
[----:B------:R-:W-:Y:S01]  /*15f0*/  ULDC.64 UR6, c[0x0][0x428] ;  /* 0x00010a0000067ab9 */ /* 0x000fe20000000a00 */
[----:B------:R-:W-:Y:S01]  /*1600*/  IADD3 R34, P3, P2, R36, R20, R34 ;  /* 0x0000001424227210 */ /* 0x000fe20007a7e022 */
[----:B------:R-:W-:Y:S01]  /*1610*/  IMAD.X R11, R201, 0x1, R11, P4 ;  /* 0x00000001c90b7824 */ /* 0x000fe200020e060b */
[----:B------:R-:W-:Y:S01]  /*1620*/  SHF.R.S32.HI R20, RZ, 0x1f, R20 ;  /* 0x0000001fff147819 */ /* 0x000fe20000011414 */
[----:B------:R-:W-:Y:S01]  /*1630*/  ULDC.64 UR8, c[0x0][0x210] ;  /* 0x0000840000087ab9 */ /* 0x000fe20000000a00 */
[----:B------:R-:W-:Y:S01]  /*1640*/  BSSY B1, `(.L_x_201) ;  /* 0x000074e000017945 */ /* 0x000fe20003800000 */
[----:B------:R-:W-:Y:S01]  /*1650*/  VIADD R219, R200, 0x80 ;  /* 0x00000080c8db7836 */ /* 0x000fe20000000000 */
[----:B------:R-:W-:-:S02]  /*1660*/  IADD3.X R33, R35, R20, R33, P3, P2 ;  /* 0x0000001423217210 */ /* 0x000fc40001fe4421 */
[----:B------:R-:W-:Y:S02]  /*1670*/  IADD3 R20, P3, P2, R32, R34, R26 ;  /* 0x0000002220147210 */ /* 0x000fe40007a7e01a */
[----:B------:R-:W2:Y:S01]  /*1680*/  LDC.64 R34, c[0x0][0x2b0] ;  /* 0x0000ac00ff227b82 */ /* 0x000ea20000000a00 */
[----:B------:R-:W-:Y:S02]  /*1690*/  IADD3 R218, R200, 0x40, RZ ;  /* 0x00000040c8da7810 */ /* 0x000fe40007ffe0ff */
[----:B------:R-:W-:Y:S01]  /*16a0*/  IADD3.X R25, R31, R33, R25, P3, P2 ;  /* 0x000000211f197210 */ /* 0x000fe20001fe4419 */
[----:B-1----:R-:W-:Y:S01]  /*16b0*/  IMAD R36, R29, R4, RZ ;  /* 0x000000041d247224 */ /* 0x002fe200078e02ff */
[----:B------:R-:W-:Y:S01]  /*16c0*/  IADD3 R20, P2, R22, R20, RZ ;  /* 0x0000001416147210 */ /* 0x000fe20007f5e0ff */
[----:B------:R-:W-:Y:S01]  /*16d0*/  IMAD.WIDE.U32 R38, R27, R4, R10 ;  /* 0x000000041b267225 */ /* 0x000fe200078e000a */
[----:B------:R-:W-:Y:S01]  /*16e0*/  SHF.R.S32.HI R10, RZ, 0x1f, R199 ;  /* 0x0000001fff0a7819 */ /* 0x000fe200000114c7 */
[----:B------:R-:W1:Y:S01]  /*16f0*/  LDC.64 R32, c[0x0][0x478] ;  /* 0x00011e00ff207b82 */ /* 0x000e620000000a00 */
[----:B------:R-:W-:Y:S01]  /*1700*/  IADD3 R11, P3, R199, R27, RZ ;  /* 0x0000001bc70b7210 */ /* 0x000fe20007f7e0ff */
[----:B------:R-:W-:Y:S01]  /*1710*/  IMAD R36, R27, R5, R36 ;  /* 0x000000051b247224 */ /* 0x000fe200078e0224 */
[----:B------:R-:W-:-:S02]  /*1720*/  IADD3 R27, -R240, R227, R225 ;  /* 0x000000e3f01b7210 */ /* 0x000fc40007ffe1e1 */
[----:B------:R-:W-:Y:S01]  /*1730*/  IADD3.X R23, R10, R29, RZ, P3, !PT ;  /* 0x0000001d0a177210 */ /* 0x000fe20001ffe4ff */
[----:B------:R-:W-:Y:S01]  /*1740*/  IMAD.IADD R37, R39, 0x1, R36 ;  /* 0x0000000127257824 */ /* 0x000fe200078e0224 */
[----:B------:R-:W-:Y:S01]  /*1750*/  LEA.HI.X.SX32 R22, R22, R25, 0x1, P2 ;  /* 0x0000001916167211 */ /* 0x000fe200010f0eff */
[----:B------:R-:W-:Y:S02]  /*1760*/  VIADD R27, R27, -UR4 ;  /* 0x800000041b1b7c36 */ /* 0x000fe40008000000 */
[-C--:B------:R-:W-:Y:S02]  /*1770*/  IMAD R23, R23, R2.reuse, RZ ;  /* 0x0000000217177224 */ /* 0x080fe400078e02ff */
[----:B------:R-:W-:Y:S02]  /*1780*/  IMAD.MOV.U32 R36, RZ, RZ, R38 ;  /* 0x000000ffff247224 */ /* 0x000fe400078e0026 */
[C---:B------:R-:W-:Y:S02]  /*1790*/  IMAD R23, R11.reuse, R3, R23 ;  /* 0x000000030b177224 */ /* 0x040fe400078e0217 */
[----:B------:R-:W-:Y:S01]  /*17a0*/  IMAD.WIDE.U32 R38, R11, R2, R200 ;  /* 0x000000020b267225 */ /* 0x000fe200078e00c8 */
[----:B------:R-:W-:-:S03]  /*17b0*/  SHF.R.S32.HI R11, RZ, 0x1f, R27 ;  /* 0x0000001fff0b7819 */ /* 0x000fc6000001141b */
[----:B------:R-:W-:Y:S01]  /*17c0*/  IMAD R25, R207, UR6, RZ ;  /* 0x00000006cf197c24 */ /* 0x000fe2000f8e02ff */
[----:B------:R-:W-:Y:S01]  /*17d0*/  LEA.HI R11, R11, R27, RZ, 0x6 ;  /* 0x0000001b0b0b7211 */ /* 0x000fe200078f30ff */
[----:B------:R-:W-:Y:S01]  /*17e0*/  IMAD.WIDE.U32 R36, R206, UR6, R36 ;  /* 0x00000006ce247c25 */ /* 0x000fe2000f8e0024 */
[----:B------:R-:W-:Y:S02]  /*17f0*/  IADD3 R26, P3, R24, R38, RZ ;  /* 0x00000026181a7210 */ /* 0x000fe40007f7e0ff */
[----:B------:R-:W-:Y:S01]  /*1800*/  SHF.R.S32.HI R11, RZ, 0x6, R11 ;  /* 0x00000006ff0b7819 */ /* 0x000fe2000001140b */
[----:B------:R-:W-:Y:S01]  /*1810*/  IMAD R25, R206, UR7, R25 ;  /* 0x00000007ce197c24 */ /* 0x000fe2000f8e0219 */
[----:B------:R-:W-:Y:S01]  /*1820*/  ULDC.64 UR6, c[0x0][0x400] ;  /* 0x0001000000067ab9 */ /* 0x000fe20000000a00 */
[----:B------:R-:W-:Y:S01]  /*1830*/  IADD3.X R27, R21, R39, R23, P3, !PT ;  /* 0x00000027151b7210 */ /* 0x000fe20001ffe417 */
[----:B------:R-:W-:Y:S01]  /*1840*/  IMAD.MOV.U32 R24, RZ, RZ, R36 ;  /* 0x000000ffff187224 */ /* 0x000fe200078e0024 */
[----:B------:R-:W-:Y:S01]  /*1850*/  LEA R246, P2, R20, UR6, 0x2 ;  /* 0x0000000614f67c11 */ /* 0x000fe2000f8410ff */
[----:B-1----:R-:W-:Y:S01]  /*1860*/  IMAD.WIDE R28, R28, 0x4, R32 ;  /* 0x000000041c1c7825 */ /* 0x002fe200078e0220 */
[----:B------:R-:W-:-:S02]  /*1870*/  VIMNMX R228, RZ, R11, !PT ;  /* 0x0000000bffe47248 */ /* 0x000fc40007fe0100 */
[----:B------:R-:W-:Y:S01]  /*1880*/  LEA.HI.X R247, R20, UR7, R22, 0x2, P2 ;  /* 0x0000000714f77c11 */ /* 0x000fe200090f1416 */
[----:B------:R-:W-:Y:S01]  /*1890*/  ULDC.64 UR6, c[0x0][0x258] ;  /* 0x0000960000067ab9 */ /* 0x000fe20000000a00 */
[----:B------:R-:W-:Y:S01]  /*18a0*/  ISETP.GT.AND P4, PT, R239, R228, PT ;  /* 0x000000e4ef00720c */ /* 0x000fe20003f84270 */
[----:B------:R-:W-:Y:S01]  /*18b0*/  IMAD R20, R207, UR6, RZ ;  /* 0x00000006cf147c24 */ /* 0x000fe2000f8e02ff */
[----:B------:R-:W-:Y:S01]  /*18c0*/  IADD3 R25, R37, R25, RZ ;  /* 0x0000001925197210 */ /* 0x000fe20007ffe0ff */
[----:B------:R-:W-:Y:S01]  /*18d0*/  IMAD R22, R10, R4, RZ ;  /* 0x000000040a167224 */ /* 0x000fe200078e02ff */
[----:B------:R-:W-:Y:S01]  /*18e0*/  MOV R231, R28 ;  /* 0x0000001c00e77202 */ /* 0x000fe20000000f00 */
[C---:B------:R-:W-:Y:S01]  /*18f0*/  IMAD R20, R206.reuse, UR7, R20 ;  /* 0x00000007ce147c24 */ /* 0x040fe2000f8e0214 */
[----:B------:R-:W-:Y:S01]  /*1900*/  IADD3 R239, R239, -0x1, RZ ;  /* 0xffffffffefef7810 */ /* 0x000fe20007ffe0ff */
[----:B------:R-:W-:Y:S01]  /*1910*/  IMAD.WIDE.U32 R26, R206, UR6, R26 ;  /* 0x00000006ce1a7c25 */ /* 0x000fe2000f8e001a */
[----:B------:R-:W-:-:S03]  /*1920*/  ULDC.64 UR6, c[0x0][0x3e0] ;  /* 0x0000f80000067ab9 */ /* 0x000fc60000000a00 */
[----:B------:R-:W-:Y:S01]  /*1930*/  IMAD R22, R199, R5, R22 ;  /* 0x00000005c7167224 */ /* 0x000fe200078e0216 */
[----:B------:R-:W-:Y:S01]  /*1940*/  IADD3 R20, R27, R20, RZ ;  /* 0x000000141b147210 */ /* 0x000fe20007ffe0ff */
[----:B------:R-:W-:Y:S01]  /*1950*/  IMAD.WIDE.U32 R24, R199, R4, R24 ;  /* 0x00000004c7187225 */ /* 0x000fe200078e0018 */
[----:B------:R-:W-:-:S03]  /*1960*/  LEA R250, P3, R26, UR8, 0x1 ;  /* 0x000000081afa7c11 */ /* 0x000fc6000f8608ff */
[----:B--2---:R-:W-:Y:S01]  /*1970*/  IMAD.WIDE R30, R30, 0x4, R34 ;  /* 0x000000041e1e7825 */ /* 0x004fe200078e0222 */
[----:B------:R-:W-:Y:S02]  /*1980*/  LEA R248, P2, R24, UR6, 0x1 ;  /* 0x0000000618f87c11 */ /* 0x000fe4000f8408ff */
[----:B------:R-:W-:Y:S01]  /*1990*/  LEA.HI.X R251, R26, UR9, R20, 0x1, P3 ;  /* 0x000000091afb7c11 */ /* 0x000fe200098f0c14 */
[----:B------:R-:W-:Y:S01]  /*19a0*/  IMAD.IADD R22, R25, 0x1, R22 ;  /* 0x0000000119167824 */ /* 0x000fe200078e0216 */
[----:B------:R-:W-:Y:S01]  /*19b0*/  MOV R233, R30 ;  /* 0x0000001e00e97202 */ /* 0x000fe20000000f00 */
[----:B------:R-:W-:Y:S02]  /*19c0*/  IMAD.MOV.U32 R230, RZ, RZ, R29 ;  /* 0x000000ffffe67224 */ /* 0x000fe400078e001d */
[----:B------:R-:W-:Y:S01]  /*19d0*/  IMAD.MOV.U32 R232, RZ, RZ, R31 ;  /* 0x000000ffffe87224 */ /* 0x000fe200078e001f */
[----:B------:R-:W-:Y:S01]  /*19e0*/  LEA.HI.X R249, R24, UR7, R22, 0x1, P2 ;  /* 0x0000000718f97c11 */ /* 0x000fe200090f0c16 */
        /* <DEDUP_REMOVED lines=26> */
.L_x_207:
        /* <DEDUP_REMOVED lines=13> */
.L_x_208:
[----:B------:R-:W-:Y:S01]  /*1c60*/  IMAD R240, R203, -0x40, R240 ;  /* 0xffffffc0cbf07824 */ /* 0x000fe200078e02f0 */
[----:B------:R-:W-:Y:S01]  /*1c70*/  ULDC.64 UR6, c[0x0][0x468] ;  /* 0x00011a0000067ab9 */ /* 0x000fe20000000a00 */
[-C--:B------:R-:W-:Y:S01]  /*1c80*/  IMAD R6, R12, R4.reuse, RZ ;  /* 0x000000040c067224 */ /* 0x080fe200078e02ff */
[----:B------:R-:W-:Y:S01]  /*1c90*/  IADD3 R7, R199, 0x20, RZ ;  /* 0x00000020c7077810 */ /* 0x000fe20007ffe0ff */
[----:B------:R-:W-:Y:S01]  /*1ca0*/  IMAD.WIDE.U32 R14, R225, R4, R200 ;  /* 0x00000004e10e7225 */ /* 0x000fe200078e00c8 */
[-C--:B------:R-:W-:Y:S01]  /*1cb0*/  ISETP.GE.AND P4, PT, R199, R240.reuse, PT ;  /* 0x000000f0c700720c */ /* 0x080fe20003f86270 */
[----:B------:R-:W-:Y:S01]  /*1cc0*/  BSSY B0, `(.L_x_209) ;  /* 0x000001a000007945 */ /* 0x000fe20003800000 */
[----:B------:R-:W-:Y:S01]  /*1cd0*/  ISETP.GE.AND P3, PT, R7, R240, PT ;  /* 0x000000f00700720c */ /* 0x000fe20003f66270 */
[----:B------:R-:W-:Y:S01]  /*1ce0*/  IMAD R6, R225, R5, R6 ;  /* 0x00000005e1067224 */ /* 0x000fe200078e0206 */
[----:B------:R-:W-:-:S04]  /*1cf0*/  IADD3 R14, P0, R11, R14, RZ ;  /* 0x0000000e0b0e7210 */ /* 0x000fc80007f1e0ff */
[----:B------:R-:W-:Y:S01]  /*1d00*/  IADD3.X R15, R9, R15, R6, P0, !PT ;  /* 0x0000000f090f7210 */ /* 0x000fe200007fe406 */
[----:B------:R-:W-:-:S04]  /*1d10*/  IMAD R6, R207, UR6, RZ ;  /* 0x00000006cf067c24 */ /* 0x000fc8000f8e02ff */
        /* <DEDUP_REMOVED lines=9> */
[C---:B------:R-:W-:Y:S01]  /*1db0*/  IMAD R7, R199.reuse, R5, R7 ;  /* 0x00000005c7077224 */ /* 0x040fe200078e0207 */
        /* <DEDUP_REMOVED lines=10> */
.L_x_210:
[----:B------:R-:W-:Y:S05]  /*1e60*/  BSYNC B0 ;  /* 0x0000000000007941 */ /* 0x000fea0003800000 */
.L_x_209:
[----:B------:R-:W-:Y:S04]  /*1e70*/  BSSY B0, `(.L_x_211) ;  /* 0x0000013000007945 */ /* 0x000fe80003800000 */
        /* <DEDUP_REMOVED lines=8> */
[----:B------:R-:W-:Y:S01]  /*1f00*/  IMAD.WIDE.U32 R14, R9, R4, R14 ;  /* 0x00000004090e7225 */ /* 0x000fe200078e000e */
[----:B------:R-:W-:-:S03]  /*1f10*/  ISETP.GE.AND P0, PT, R219, UR4, PT ;  /* 0x00000004db007c0c */ /* 0x000fc6000bf06270 */
        /* <DEDUP_REMOVED lines=8> */
.L_x_212:
[----:B------:R-:W-:Y:S05]  /*1fa0*/  BSYNC B0 ;  /* 0x0000000000007941 */ /* 0x000fea0003800000 */
.L_x_211:
[-C--:B--2---:R-:W-:Y:S01]  /*1fb0*/  IMAD.WIDE.U32 R4, R225, R2.reuse, R200 ;  /* 0x00000002e1047225 */ /* 0x084fe200078e00c8 */
[----:B------:R-:W-:Y:S01]  /*1fc0*/  ULDC.64 UR6, c[0x0][0x470] ;  /* 0x00011c0000067ab9 */ /* 0x000fe20000000a00 */
[----:B------:R-:W-:Y:S02]  /*1fd0*/  BSSY B0, `(.L_x_213) ;  /* 0x000001a000007945 */ /* 0x000fe40003800000 */
[----:B------:R-:W-:Y:S01]  /*1fe0*/  IMAD R12, R12, R2, RZ ;  /* 0x000000020c0c7224 */ /* 0x000fe200078e02ff */
        /* <DEDUP_REMOVED lines=24> */
.L_x_214:
[----:B------:R-:W-:Y:S05]  /*2170*/  BSYNC B0 ;  /* 0x0000000000007941 */ /* 0x000fea0003800000 */
.L_x_213:
        /* <DEDUP_REMOVED lines=20> */
.L_x_206:
[----:B------:R-:W-:Y:S01]  /*22c0*/  @P0 BAR.SYNC.DEFER_BLOCKING 0x0 ;  /* 0x0000000000000b1d */ /* 0x000fe20000010000 */
[----:B------:R-:W-:Y:S01]  /*22d0*/  IMAD R11, R239, -0x40, R227 ;  /* 0xffffffc0ef0b7824 */ /* 0x000fe200078e02e3 */
[----:B------:R-:W-:Y:S01]  /*22e0*/  LEA R217, R198, UR5, 0x1 ;  /* 0x00000005c6d97c11 */ /* 0x000fe2000f8e08ff */
[----:B------:R-:W-:Y:S01]  /*22f0*/  VIADD R21, R199, 0x20 ;  /* 0x00000020c7157836 */ /* 0x000fe20000000000 */
[----:B------:R-:W-:Y:S02]  /*2300*/  LEA.HI R23, R239, R239, RZ, 0x1 ;  /* 0x000000efef177211 */ /* 0x000fe400078f08ff */
        /* <DEDUP_REMOVED lines=29> */
.L_x_217:
[----:B------:R-:W-:Y:S05]  /*24e0*/  BSYNC B0 ;  /* 0x0000000000007941 */ /* 0x000fea0003800000 */
.L_x_216:
[----:B------:R4:W-:Y:S01]  /*24f0*/  @P4 STS.128 [R217+0xd000], RZ ;  /* 0x00d000ffd9004388 */ /* 0x0009e20000000c00 */
[----:B------:R-:W-:Y:S01]  /*2500*/  VIADD R238, R198, 0x3000 ;  /* 0x00003000c6ee7836 */ /* 0x000fe20000000000 */
[----:B------:R-:W-:Y:S01]  /*2510*/  ISETP.NE.AND P0, PT, R23, 0x1, PT ;  /* 0x000000011700780c */ /* 0x000fe20003f05270 */
[----:B------:R-:W-:Y:S01]  /*2520*/  BSSY B0, `(.L_x_218) ;  /* 0x0000023000007945 */ /* 0x000fe20003800000 */
[----:B------:R4:W-:Y:S02]  /*2530*/  @P4 STS.128 [R217+0xf000], RZ ;  /* 0x00f000ffd9004388 */ /* 0x0009e40000000c00 */
[----:B------:R-:W-:Y:S02]  /*2540*/  SEL R238, R238, R198, !P0 ;  /* 0x000000c6eeee7207 */ /* 0x000fe40004000000 */
[----:B------:R4:W-:Y:S01]  /*2550*/  @P4 STS.128 [R217+0x11000], RZ ;  /* 0x011000ffd9004388 */ /* 0x0009e20000000c00 */
[----:B------:R-:W-:Y:S06]  /*2560*/  @P4 BRA `(.L_x_219) ;  /* 0x0000000000784947 */ /* 0x000fec0003800000 */
        /* <DEDUP_REMOVED lines=30> */
.L_x_219:
[----:B------:R-:W-:Y:S05]  /*2750*/  BSYNC B0 ;  /* 0x0000000000007941 */ /* 0x000fea0003800000 */
.L_x_218:
        /* <DEDUP_REMOVED lines=16> */
.L_x_221:
        /* <DEDUP_REMOVED lines=29> */
.L_x_222:
[----:B------:R-:W-:Y:S05]  /*2a30*/  BSYNC B0 ;  /* 0x0000000000007941 */ /* 0x000fea0003800000 */
.L_x_220:
        /* <DEDUP_REMOVED lines=17> */
.L_x_224:
        /* <DEDUP_REMOVED lines=37> */
.L_x_225:
[----:B------:R-:W-:Y:S05]  /*2da0*/  BSYNC B0 ;  /* 0x0000000000007941 */ /* 0x000fea0003800000 */
.L_x_223:
[----:B-1----:R-:W-:Y:S01]  /*2db0*/  IMAD R2, R203, -0x40, R240 ;  /* 0xffffffc0cb027824 */ /* 0x002fe200078e02f0 */
[----:B------:R-:W-:Y:S01]  /*2dc0*/  ULDC.64 UR6, c[0x0][0x260] ;  /* 0x0000980000067ab9 */ /* 0x000fe20000000a00 */
[--C-:B------:R-:W-:Y:S01]  /*2dd0*/  IMAD.WIDE.U32 R4, R225, R8, R200.reuse ;  /* 0x00000008e1047225 */ /* 0x100fe200078e00c8 */
[----:B------:R-:W-:Y:S02]  /*2de0*/  BSSY B0, `(.L_x_226) ;  /* 0x0000037000007945 */ /* 0x000fe40003800000 */
[----:B------:R-:W-:Y:S01]  /*2df0*/  ISETP.GE.AND P6, PT, R199, R2, PT ;  /* 0x00000002c700720c */ /* 0x000fe20003fc6270 */
[----:B------:R-:W-:Y:S01]  /*2e00*/  IMAD R3, R12, R8, RZ ;  /* 0x000000080c037224 */ /* 0x000fe200078e02ff */
[----:B------:R-:W-:Y:S01]  /*2e10*/  IADD3 R4, P1, R19, R4, RZ ;  /* 0x0000000413047210 */ /* 0x000fe20007f3e0ff */
[----:B------:R-:W-:Y:S01]  /*2e20*/  IMAD.WIDE.U32 R22, R225, R6, R200 ;  /* 0x00000006e1167225 */ /* 0x000fe200078e00c8 */
[----:B------:R-:W-:-:S03]  /*2e30*/  ISETP.GE.AND P5, PT, R21, R2, PT ;  /* 0x000000021500720c */ /* 0x000fc60003fa6270 */
[----:B------:R-:W-:Y:S02]  /*2e40*/  IMAD R3, R225, R9, R3 ;  /* 0x00000009e1037224 */ /* 0x000fe400078e0203 */
[----:B------:R-:W-:-:S03]  /*2e50*/  IMAD R12, R12, R6, RZ ;  /* 0x000000060c0c7224 */ /* 0x000fc600078e02ff */
[----:B------:R-:W-:Y:S01]  /*2e60*/  IADD3.X R5, R18, R5, R3, P1, !PT ;  /* 0x0000000512057210 */ /* 0x000fe20000ffe403 */
[----:B------:R1:W-:Y:S01]  /*2e70*/  @P6 STS.128 [R217+0x12000], RZ ;  /* 0x012000ffd9006388 */ /* 0x0003e20000000c00 */
[----:B------:R-:W-:Y:S01]  /*2e80*/  IMAD R3, R13, UR6, RZ ;  /* 0x000000060d037c24 */ /* 0x000fe2000f8e02ff */
[----:B------:R-:W-:Y:S01]  /*2e90*/  IADD3 R20, P1, R17, R22, RZ ;  /* 0x0000001611147210 */ /* 0x000fe20007f3e0ff */
[----:B------:R-:W-:Y:S01]  /*2ea0*/  IMAD R2, R225, R7, R12 ;  /* 0x00000007e1027224 */ /* 0x000fe200078e020c */
[----:B------:R1:W-:Y:S01]  /*2eb0*/  @P6 STS.128 [R217+0x14000], RZ ;  /* 0x014000ffd9006388 */ /* 0x0003e20000000c00 */
[C---:B------:R-:W-:Y:S02]  /*2ec0*/  IMAD R3, R15.reuse, UR7, R3 ;  /* 0x000000070f037c24 */ /* 0x040fe4000f8e0203 */
[----:B------:R-:W-:Y:S01]  /*2ed0*/  IMAD.WIDE.U32 R18, R15, UR6, R4 ;  /* 0x000000060f127c25 */ /* 0x000fe2000f8e0004 */
[----:B------:R1:W-:Y:S01]  /*2ee0*/  @P6 STS.128 [R217+0x16000], RZ ;  /* 0x016000ffd9006388 */ /* 0x0003e20000000c00 */
[----:B------:R-:W-:-:S03]  /*2ef0*/  IADD3.X R21, R16, R23, R2, P1, !PT ;  /* 0x0000001710157210 */ /* 0x000fc60000ffe402 */
        /* <DEDUP_REMOVED lines=37> */
.L_x_227:
[----:B------:R-:W-:Y:S05]  /*3150*/  BSYNC B0 ;  /* 0x0000000000007941 */ /* 0x000fea0003800000 */
.L_x_226:
        /* <DEDUP_REMOVED lines=16> */
[----:B------:R1:W-:Y:S03]  /*3260*/  @P4 STS.128 [R217+0x13000], RZ ;  /* 0x013000ffd9004388 */ /* 0x0003e60000000c00 */
[----:B------:R-:W-:-:S03]  /*3270*/  IMAD.IADD R16, R19, 0x1, R16 ;  /* 0x0000000113107824 */ /* 0x000fc600078e0210 */
        /* <DEDUP_REMOVED lines=23> */
.L_x_229:
[----:B------:R-:W-:Y:S05]  /*33f0*/  BSYNC B0 ;  /* 0x0000000000007941 */ /* 0x000fea0003800000 */
.L_x_228:
[----:B------:R1:W-:Y:S01]  /*3400*/  @P6 STS.128 [R217+0x18000], RZ ;  /* 0x018000ffd9006388 */ /* 0x0003e20000000c00 */
[----:B------:R-:W-:Y:S01]  /*3410*/  ULDC.64 UR6, c[0x0][0x268] ;  /* 0x00009a0000067ab9 */ /* 0x000fe20000000a00 */
[----:B------:R-:W-:Y:S01]  /*3420*/  BSSY B0, `(.L_x_230) ;  /* 0x000002b000007945 */ /* 0x000fe20003800000 */
[----:B------:R-:W-:Y:S01]  /*3430*/  IMAD R13, R13, UR6, RZ ;  /* 0x000000060d0d7c24 */ /* 0x000fe2000f8e02ff */
[----:B------:R1:W-:Y:S01]  /*3440*/  @P6 STS.128 [R217+0x1a000], RZ ;  /* 0x01a000ffd9006388 */ /* 0x0003e20000000c00 */
[----:B------:R-:W-:-:S03]  /*3450*/  IMAD.WIDE.U32 R20, R15, UR6, R20 ;  /* 0x000000060f147c25 */ /* 0x000fc6000f8e0014 */
[----:B------:R1:W-:Y:S01]  /*3460*/  @P6 STS.128 [R217+0x1c000], RZ ;  /* 0x01c000ffd9006388 */ /* 0x0003e20000000c00 */
[----:B------:R-:W-:-:S05]  /*3470*/  IMAD R8, R15, UR7, R13 ;  /* 0x000000070f087c24 */ /* 0x000fca000f8e020d */
        /* <DEDUP_REMOVED lines=12> */
[----:B-1----:R-:W1:Y:S01]  /*3540*/  @!P4 LDC.64 R4, c[0x0][0x220] ;  /* 0x00008800ff04cb82 */ /* 0x002e620000000a00 */
        /* <DEDUP_REMOVED lines=24> */
.L_x_231:
[----:B------:R-:W-:Y:S05]  /*36d0*/  BSYNC B0 ;  /* 0x0000000000007941 */ /* 0x000fea0003800000 */
.L_x_230:
        /* <DEDUP_REMOVED lines=42> */
.L_x_233:
[----:B------:R-:W-:Y:S05]  /*3980*/  BSYNC B0 ;  /* 0x0000000000007941 */ /* 0x000fea0003800000 */
.L_x_232:
[----:B------:R-:W-:Y:S01]  /*3990*/  ULDC.64 UR6, c[0x0][0x3c8] ;  /* 0x0000f20000067ab9 */ /* 0x000fe20000000a00 */
[----:B------:R-:W-:Y:S01]  /*39a0*/  ISETP.GE.AND P4, PT, R195, R11, PT ;  /* 0x0000000bc300720c */ /* 0x000fe20003f86270 */
[----:B------:R-:W-:Y:S01]  /*39b0*/  IMAD.MOV.U32 R236, RZ, RZ, 0x7f800000 ;  /* 0x7f800000ffec7424 */ /* 0x000fe200078e00ff */
[----:B------:R-:W-:Y:S01]  /*39c0*/  ISETP.NE.U32.AND P3, PT, RZ, UR6, PT ;  /* 0x00000006ff007c0c */ /* 0x000fe2000bf65070 */
[----:B------:R-:W-:Y:S01]  /*39d0*/  IMAD.MOV.U32 R237, RZ, RZ, 0x7f800000 ;  /* 0x7f800000ffed7424 */ /* 0x000fe200078e00ff */
[----:B------:R-:W0:Y:S01]  /*39e0*/  LDGDEPBAR ;  /* 0x00000000000079af */ /* 0x000e220000000000 */
[----:B------:R-:W2:Y:S01]  /*39f0*/  LDC R220, c[0x0][0x270] ;  /* 0x00009c00ffdc7b82 */ /* 0x000ea20000000800 */
[----:B------:R-:W-:Y:S01]  /*3a00*/  ISETP.NE.AND.EX P3, PT, RZ, UR7, PT, P3 ;  /* 0x00000007ff007c0c */ /* 0x000fe2000bf65330 */
[----:B------:R-:W-:Y:S01]  /*3a10*/  IMAD.MOV.U32 R235, RZ, RZ, RZ ;  /* 0x000000ffffeb7224 */ /* 0x000fe200078e00ff */
[----:B------:R-:W-:Y:S01]  /*3a20*/  IADD3 R225, R227, 0x40, R225 ;  /* 0x00000040e3e17810 */ /* 0x000fe20007ffe0e1 */
[----:B------:R-:W-:-:S10]  /*3a30*/  ULDC UR4, c[0x0][0x2d0] ;  /* 0x0000b40000047ab9 */ /* 0x000fd40000000800 */
[----:B-1----:R-:W1:Y:S02]  /*3a40*/  @P3 LDC.64 R2, c[0x0][0x3d0] ;  /* 0x0000f400ff023b82 */ /* 0x002e640000000a00 */
[-C--:B-1----:R-:W-:Y:S02]  /*3a50*/  @P3 IMAD R14, R14, R2.reuse, RZ ;  /* 0x000000020e0e3224 */ /* 0x082fe400078e02ff */
[----:B------:R-:W-:-:S04]  /*3a60*/  @P3 IMAD.WIDE.U32 R4, R202, R2, R206 ;  /* 0x00000002ca043225 */ /* 0x000fc800078e00ce */
[----:B------:R-:W-:Y:S01]  /*3a70*/  @P3 IMAD R3, R202, R3, R14 ;  /* 0x00000003ca033224 */ /* 0x000fe200078e020e */
[----:B------:R-:W-:Y:S01]  /*3a80*/  @P3 LEA R2, P1, R4, UR6, 0x2 ;  /* 0x0000000604023c11 */ /* 0x000fe2000f8210ff */
[----:B------:R-:W-:Y:S02]  /*3a90*/  IMAD.MOV.U32 R182, RZ, RZ, 0x20 ;  /* 0x00000020ffb67424 */ /* 0x000fe400078e00ff */
[----:B------:R-:W-:Y:S02]  /*3aa0*/  IMAD.MOV.U32 R181, RZ, RZ, 0x40 ;  /* 0x00000040ffb57424 */ /* 0x000fe400078e00ff */
[----:B------:R-:W-:Y:S02]  /*3ab0*/  VIADD R184, R191, 0x3000 ;  /* 0x00003000bfb87836 */ /* 0x000fe40000000000 */
[----:B------:R-:W-:Y:S02]  /*3ac0*/  VIADD R183, R192, 0x3000 ;  /* 0x00003000c0b77836 */ /* 0x000fe40000000000 */
[----:B------:R-:W-:-:S02]  /*3ad0*/  IMAD R226, R203, 0x40, R194 ;  /* 0x00000040cbe27824 */ /* 0x000fc400078e02c2 */
[----:B------:R-:W-:Y:S01]  /*3ae0*/  @P3 IMAD.IADD R3, R5, 0x1, R3 ;  /* 0x0000000105033824 */ /* 0x000fe200078e0203 */
[C---:B------:R-:W-:Y:S01]  /*3af0*/  SHF.L.U64.HI R215, R195.reuse, 0x2, R204 ;  /* 0x00000002c3d77819 */ /* 0x040fe200000102cc */
[----:B------:R-:W-:Y:S01]  /*3b00*/  IMAD.MOV.U32 R234, RZ, RZ, R238 ;  /* 0x000000ffffea7224 */ /* 0x000fe200078e00ee */
[C---:B------:R-:W-:Y:S01]  /*3b10*/  SHF.L.U64.HI R212, R195.reuse, 0x2, R204 ;  /* 0x00000002c3d47819 */ /* 0x040fe200000102cc */
[C---:B------:R-:W-:Y:S01]  /*3b20*/  IMAD.SHL.U32 R214, R195.reuse, 0x4, RZ ;  /* 0x00000004c3d67824 */ /* 0x040fe200078e00ff */
[----:B------:R-:W-:Y:S01]  /*3b30*/  @P3 LEA.HI.X R3, R4, UR7, R3, 0x2, P1 ;  /* 0x0000000704033c11 */ /* 0x000fe200088f1403 */
[----:B------:R-:W-:Y:S01]  /*3b40*/  IMAD.SHL.U32 R4, R195, 0x4, RZ ;  /* 0x00000004c3047824 */ /* 0x000fe200078e00ff */
[----:B------:R-:W-:Y:S01]  /*3b50*/  SEL R184, R184, R191, !P0 ;  /* 0x000000bfb8b87207 */ /* 0x000fe20004000000 */
[----:B------:R-:W-:Y:S01]  /*3b60*/  VIADD R224, R226, 0x19 ;  /* 0x00000019e2e07836 */ /* 0x000fe20000000000 */
[----:B------:R-:W-:Y:S01]  /*3b70*/  SEL R183, R183, R192, !P0 ;  /* 0x000000c0b7b77207 */ /* 0x000fe20004000000 */
[----:B------:R1:W3:Y:S01]  /*3b80*/  @P3 LDG.E R2, desc[UR14][R2.64] ;  /* 0x0000000e02023981 */ /* 0x0002e2000c1e1900 */
[----:B------:R-:W-:Y:S01]  /*3b90*/  IADD3 R6, P1, R4, R233, RZ ;  /* 0x000000e904067210 */ /* 0x000fe20007f3e0ff */
[C---:B------:R-:W-:Y:S01]  /*3ba0*/  VIADD R223, R226.reuse, 0x18 ;  /* 0x00000018e2df7836 */ /* 0x040fe20000000000 */
[----:B------:R-:W4:Y:S01]  /*3bb0*/  @P3 LDC R4, c[0x0][0x2e8] ;  /* 0x0000ba00ff043b82 */ /* 0x000f220000000800 */
[C---:B------:R-:W-:Y:S01]  /*3bc0*/  VIADD R222, R226.reuse, 0x11 ;  /* 0x00000011e2de7836 */ /* 0x040fe20000000000 */
[----:B------:R-:W-:Y:S01]  /*3bd0*/  CS2R R142, SRZ ;  /* 0x00000000008e7805 */ /* 0x000fe2000001ff00 */
[C---:B------:R-:W-:Y:S01]  /*3be0*/  VIADD R221, R226.reuse, 0x10 ;  /* 0x00000010e2dd7836 */ /* 0x040fe20000000000 */
[----:B------:R-:W-:Y:S01]  /*3bf0*/  CS2R R140, SRZ ;  /* 0x00000000008c7805 */ /* 0x000fe2000001ff00 */
[C---:B------:R-:W-:Y:S01]  /*3c00*/  VIADD R244, R226.reuse, 0x9 ;  /* 0x00000009e2f47836 */ /* 0x040fe20000000000 */
[----:B------:R-:W-:Y:S01]  /*3c10*/  CS2R R146, SRZ ;  /* 0x0000000000927805 */ /* 0x000fe2000001ff00 */
[C---:B------:R-:W-:Y:S01]  /*3c20*/  VIADD R243, R226.reuse, 0x8 ;  /* 0x00000008e2f37836 */ /* 0x040fe20000000000 */
[----:B------:R-:W-:Y:S01]  /*3c30*/  CS2R R144, SRZ ;  /* 0x0000000000907805 */ /* 0x000fe2000001ff00 */
[----:B------:R-:W-:Y:S01]  /*3c40*/  VIADD R245, R226, 0x1 ;  /* 0x00000001e2f57836 */ /* 0x000fe20000000000 */
[----:B------:R-:W-:Y:S01]  /*3c50*/  CS2R R138, SRZ ;  /* 0x00000000008a7805 */ /* 0x000fe2000001ff00 */
[----:B------:R-:W-:Y:S01]  /*3c60*/  IMAD.SHL.U32 R213, R195, 0x4, RZ ;  /* 0x00000004c3d57824 */ /* 0x000fe200078e00ff */
        /* <DEDUP_REMOVED lines=9> */
[----:B------:R-:W-:Y:S01]  /*3d00*/  CS2R R118, SRZ ;  /* 0x0000000000767805 */ /* 0x000fe2000001ff00 */
[----:B-1----:R-:W-:Y:S01]  /*3d10*/  VIADD R3, R195, 0x8 ;  /* 0x00000008c3037836 */ /* 0x002fe20000000000 */
[----:B------:R-:W-:Y:S02]  /*3d20*/  CS2R R116, SRZ ;  /* 0x0000000000747805 */ /* 0x000fe4000001ff00 */
[----:B------:R-:W-:Y:S02]  /*3d30*/  CS2R R110, SRZ ;  /* 0x00000000006e7805 */ /* 0x000fe4000001ff00 */
[----:B------:R-:W-:-:S02]  /*3d40*/  CS2R R108, SRZ ;  /* 0x00000000006c7805 */ /* 0x000fc4000001ff00 */
[----:B------:R-:W-:Y:S02]  /*3d50*/  CS2R R114, SRZ ;  /* 0x0000000000727805 */ /* 0x000fe4000001ff00 */
[----:B------:R-:W-:Y:S02]  /*3d60*/  ISETP.GE.AND P2, PT, R3, R11, PT ;  /* 0x0000000b0300720c */ /* 0x000fe40003f46270 */
[----:B------:R-:W-:Y:S02]  /*3d70*/  CS2R R112, SRZ ;  /* 0x0000000000707805 */ /* 0x000fe4000001ff00 */
[----:B------:R-:W-:Y:S02]  /*3d80*/  SHF.L.U64.HI R3, R195, 0x2, R204 ;  /* 0x00000002c3037819 */ /* 0x000fe400000102cc */
[----:B------:R-:W-:Y:S02]  /*3d90*/  CS2R R106, SRZ ;  /* 0x00000000006a7805 */ /* 0x000fe4000001ff00 */
[----:B------:R-:W-:-:S02]  /*3da0*/  CS2R R104, SRZ ;  /* 0x0000000000687805 */ /* 0x000fc4000001ff00 */
[----:B------:R-:W-:Y:S02]  /*3db0*/  CS2R R102, SRZ ;  /* 0x0000000000667805 */ /* 0x000fe4000001ff00 */
[----:B------:R-:W-:Y:S01]  /*3dc0*/  CS2R R100, SRZ ;  /* 0x0000000000647805 */ /* 0x000fe2000001ff00 */
[----:B------:R-:W-:Y:S01]  /*3dd0*/  IMAD.X R7, R3, 0x1, R232, P1 ;  /* 0x0000000103077824 */ /* 0x000fe200008e06e8 */
[----:B------:R-:W-:Y:S02]  /*3de0*/  CS2R R62, SRZ ;  /* 0x00000000003e7805 */ /* 0x000fe4000001ff00 */
[----:B------:R-:W-:Y:S02]  /*3df0*/  CS2R R60, SRZ ;  /* 0x00000000003c7805 */ /* 0x000fe4000001ff00 */
[----:B------:R-:W-:Y:S02]  /*3e00*/  CS2R R66, SRZ ;  /* 0x0000000000427805 */ /* 0x000fe4000001ff00 */
[----:B------:R-:W-:Y:S01]  /*3e10*/  CS2R R64, SRZ ;  /* 0x0000000000407805 */ /* 0x000fe2000001ff00 */
[----:B------:R1:W5:Y:S01]  /*3e20*/  @!P4 LDG.E R236, desc[UR14][R6.64] ;  /* 0x0000000e06ecc981 */ /* 0x000362000c1e1900 */
[----:B------:R-:W-:-:S02]  /*3e30*/  CS2R R58, SRZ ;  /* 0x00000000003a7805 */ /* 0x000fc4000001ff00 */
[----:B------:R-:W-:Y:S02]  /*3e40*/  CS2R R56, SRZ ;  /* 0x0000000000387805 */ /* 0x000fe4000001ff00 */
[----:B------:R-:W-:Y:S01]  /*3e50*/  CS2R R54, SRZ ;  /* 0x0000000000367805 */ /* 0x000fe2000001ff00 */
[----:B------:R-:W2:Y:S01]  /*3e60*/  S2R R3, SR_TID.X ;  /* 0x0000000000037919 */ /* 0x000ea20000002100 */
[----:B----4-:R-:W3:Y:S01]  /*3e70*/  @P3 MUFU.RCP R4, R4 ;  /* 0x0000000400043308 */ /* 0x010ee20000001000 */
[----:B------:R-:W-:Y:S02]  /*3e80*/  CS2R R52, SRZ ;  /* 0x0000000000347805 */ /* 0x000fe4000001ff00 */
[----:B------:R-:W-:Y:S01]  /*3e90*/  CS2R R46, SRZ ;  /* 0x00000000002e7805 */ /* 0x000fe2000001ff00 */
[----:B------:R1:W5:Y:S01]  /*3ea0*/  @!P2 LDG.E R237, desc[UR14][R6.64+0x20] ;  /* 0x0000200e06eda981 */ /* 0x000362000c1e1900 */
        /* <DEDUP_REMOVED lines=16> */
[----:B------:R-:W-:Y:S01]  /*3fb0*/  I2FP.F32.S32 R216, R226 ;  /* 0x000000e200d87245 */ /* 0x000fe20000201400 */
[----:B------:R-:W-:Y:S01]  /*3fc0*/  ULDC UR6, c[0x0][0x2dc] ;  /* 0x0000b70000067ab9 */ /* 0x000fe20000000800 */
[----:B------:R-:W-:Y:S01]  /*3fd0*/  LEA R184, R184, UR5, 0x1 ;  /* 0x00000005b8b87c11 */ /* 0x000fe2000f8e08ff */
[----:B------:R-:W-:Y:S01]  /*3fe0*/  ULDC UR7, c[0x0][0x2ec] ;  /* 0x0000bb0000077ab9 */ /* 0x000fe20000000800 */
[----:B------:R-:W-:Y:S02]  /*3ff0*/  LEA R183, R183, UR5, 0x1 ;  /* 0x00000005b7b77c11 */ /* 0x000fe4000f8e08ff */
[----:B------:R-:W-:Y:S02]  /*4000*/  I2FP.F32.S32 R224, R224 ;  /* 0x000000e000e07245 */ /* 0x000fe40000201400 */
[----:B------:R-:W-:-:S02]  /*4010*/  I2FP.F32.S32 R223, R223 ;  /* 0x000000df00df7245 */ /* 0x000fc40000201400 */
[----:B------:R-:W-:Y:S02]  /*4020*/  I2FP.F32.S32 R222, R222 ;  /* 0x000000de00de7245 */ /* 0x000fe40000201400 */
[----:B--2---:R-:W-:Y:S02]  /*4030*/  SHF.R.S32.HI R5, RZ, 0x1f, R3 ;  /* 0x0000001fff057819 */ /* 0x004fe40000011403 */
[----:B------:R-:W-:Y:S02]  /*4040*/  I2FP.F32.S32 R221, R221 ;  /* 0x000000dd00dd7245 */ /* 0x000fe40000201400 */
[----:B------:R-:W-:Y:S02]  /*4050*/  LEA.HI R5, R5, R3, RZ, 0x4 ;  /* 0x0000000305057211 */ /* 0x000fe400078f20ff */
[----:B------:R-:W-:Y:S02]  /*4060*/  I2FP.F32.S32 R244, R244 ;  /* 0x000000f400f47245 */ /* 0x000fe40000201400 */
[----:B------:R-:W-:-:S02]  /*4070*/  LOP3.LUT R5, R5, 0xfffffff0, RZ, 0xc0, !PT ;  /* 0xfffffff005057812 */ /* 0x000fc400078ec0ff */
[----:B------:R-:W-:Y:S02]  /*4080*/  I2FP.F32.S32 R243, R243 ;  /* 0x000000f300f37245 */ /* 0x000fe40000201400 */
[----:B------:R-:W-:Y:S01]  /*4090*/  I2FP.F32.S32 R245, R245 ;  /* 0x000000f500f57245 */ /* 0x000fe20000201400 */
[----:B------:R-:W-:-:S05]  /*40a0*/  IMAD.IADD R5, R3, 0x1, -R5 ;  /* 0x0000000103057824 */ /* 0x000fca00078e0a05 */
[----:B------:R-:W-:-:S04]  /*40b0*/  SHF.R.S32.HI R3, RZ, 0x1f, R5 ;  /* 0x0000001fff037819 */ /* 0x000fc80000011405 */
[----:B------:R-:W-:-:S04]  /*40c0*/  LEA.HI R3, R3, R5, RZ, 0x3 ;  /* 0x0000000503037211 */ /* 0x000fc800078f18ff */
[----:B------:R-:W-:-:S05]  /*40d0*/  LOP3.LUT R3, R3, 0xfffffff8, RZ, 0xc0, !PT ;  /* 0xfffffff803037812 */ /* 0x000fca00078ec0ff */
[----:B------:R-:W-:Y:S02]  /*40e0*/  IMAD.IADD R3, R5, 0x1, -R3 ;  /* 0x0000000105037824 */ /* 0x000fe400078e0a03 */
[----:B------:R-:W-:-:S03]  /*40f0*/  VIADD R5, R195, 0x1 ;  /* 0x00000001c3057836 */ /* 0x000fc60000000000 */
[----:B------:R-:W-:Y:S02]  /*4100*/  R2P PR, R3, 0x6 ;  /* 0x0000000603007804 */ /* 0x000fe40000000000 */
[----:B------:R-:W-:-:S03]  /*4110*/  IADD3 R227, R240, R5, -R227 ;  /* 0x00000005f0e37210 */ /* 0x000fc60007ffe8e3 */
[----:B------:R-:W-:Y:S02]  /*4120*/  SEL R182, R182, 0xffffffe0, !P1 ;  /* 0xffffffe0b6b67807 */ /* 0x000fe40004800000 */
[----:B------:R-:W-:-:S03]  /*4130*/  SEL R181, R181, 0xffffffc0, !P2 ;  /* 0xffffffc0b5b57807 */ /* 0x000fc60005000000 */
[----:B------:R-:W-:-:S04]  /*4140*/  IMAD.IADD R180, R185, 0x1, R182 ;  /* 0x00000001b9b47824 */ /* 0x000fc800078e02b6 */
[----:B------:R-:W-:Y:S02]  /*4150*/  IMAD.IADD R3, R181, 0x1, R180 ;  /* 0x00000001b5037824 */ /* 0x000fe400078e02b4 */
[----:B---3--:R-:W-:Y:S01]  /*4160*/  @P3 FMUL.FTZ R235, R2, R4 ;  /* 0x0000000402eb3220 */ /* 0x008fe20000410000 */
[----:B-1----:R-:W-:-:S07]  /*4170*/  IMAD.IADD R2, R185, 0x1, R181 ;  /* 0x00000001b9027824 */ /* 0x002fce00078e02b5 */
.L_x_236:
[----:B------:R-:W0:Y:S01]  /*4180*/  LDGDEPBAR ;  /* 0x00000000000079af */ /* 0x000e220000000000 */
[C---:B------:R-:W-:Y:S02]  /*4190*/  IADD3 R150, R183.reuse, R182, RZ ;  /* 0x000000b6b7967210 */ /* 0x040fe40007ffe0ff */
[-C--:B------:R-:W-:Y:S02]  /*41a0*/  IADD3 R149, R183, R181.reuse, RZ ;  /* 0x000000b5b7957210 */ /* 0x080fe40007ffe0ff */
[----:B------:R-:W-:Y:S02]  /*41b0*/  IADD3 R148, R150, R181, RZ ;  /* 0x000000b596947210 */ /* 0x000fe40007ffe0ff */
[----:B-----5:R-:W-:Y:S02]  /*41c0*/  FSETP.NEU.FTZ.AND P0, PT, R236, -INF , PT ;  /* 0xff800000ec00780b */ /* 0x020fe40003f1d000 */
[----:B------:R-:W-:Y:S01]  /*41d0*/  ISETP.GT.AND P6, PT, R239, R228, PT ;  /* 0x000000e4ef00720c */ /* 0x000fe20003fc4270 */
[----:B------:R-:W-:Y:S04]  /*41e0*/  DEPBAR.LE SB0, 0x0 ;  /* 0x000080000000791a */ /* 0x000fe80000000000 */
[----:B------:R-:W-:Y:S06]  /*41f0*/  BAR.SYNC.DEFER_BLOCKING 0x0 ;  /* 0x0000000000007b1d */ /* 0x000fec0000010000 */
[----:B------:R-:W-:Y:S04]  /*4200*/  LDSM.16.M88.4 R16, [R183] ;  /* 0x00000000b710783b */ /* 0x000fe80000000200 */
[----:B------:R-:W1:Y:S04]  /*4210*/  LDSM.16.M88.4 R8, [R190+UR5+0x12000] ;  /* 0x01200005be08783b */ /* 0x000e680008000200 */
[----:B------:R-:W2:Y:S04]  /*4220*/  LDSM.16.M88.4 R68, [R190+UR5+0x12800] ;  /* 0x01280005be44783b */ /* 0x000ea80008000200 */
[----:B------:R-:W-:Y:S04]  /*4230*/  LDSM.16.M88.4 R72, [R150] ;  /* 0x000000009648783b */ /* 0x000fe80000000200 */
[----:B------:R-:W3:Y:S04]  /*4240*/  LDSM.16.M88.4 R76, [R189] ;  /* 0x00000000bd4c783b */ /* 0x000ee80000000200 */
[----:B------:R-:W4:Y:S04]  /*4250*/  LDSM.16.M88.4 R80, [R189+0x800] ;  /* 0x00080000bd50783b */ /* 0x000f280000000200 */
[----:B------:R-:W-:Y:S04]  /*4260*/  LDSM.16.M88.4 R84, [R149] ;  /* 0x000000009554783b */ /* 0x000fe80000000200 */
[----:B------:R-:W4:Y:S04]  /*4270*/  LDSM.16.M88.4 R88, [R188] ;  /* 0x00000000bc58783b */ /* 0x000f280000000200 */
[----:B------:R-:W-:Y:S04]  /*4280*/  LDSM.16.M88.4 R92, [R148] ;  /* 0x00000000945c783b */ /* 0x000fe80000000200 */
[----:B------:R-:W-:Y:S01]  /*4290*/  LDSM.16.M88.4 R96, [R187] ;  /* 0x00000000bb60783b */ /* 0x000fe20000000200 */
[C---:B-1----:R-:W-:Y:S06]  /*42a0*/  HMMA.16816.F32.BF16 R4, R16.reuse, R8, RZ ;  /* 0x000000081004723c */ /* 0x042fec00000418ff */
[C---:B------:R-:W-:Y:S06]  /*42b0*/  HMMA.16816.F32.BF16 R8, R16.reuse, R10, RZ ;  /* 0x0000000a1008723c */ /* 0x040fec00000418ff */
[C---:B--2---:R-:W-:Y:S06]  /*42c0*/  HMMA.16816.F32.BF16 R12, R16.reuse, R68, RZ ;  /* 0x00000044100c723c */ /* 0x044fec00000418ff */
[----:B------:R-:W-:Y:S01]  /*42d0*/  HMMA.16816.F32.BF16 R16, R16, R70, RZ ;  /* 0x000000461010723c */ /* 0x000fe200000418ff */
[----:B------:R-:W1:Y:S05]  /*42e0*/  LDSM.16.M88.4 R68, [R188+0x800] ;  /* 0x00080000bc44783b */ /* 0x000e6a0000000200 */
[C---:B---3--:R-:W-:Y:S06]  /*42f0*/  HMMA.16816.F32.BF16 R4, R72.reuse, R76, R4 ;  /* 0x0000004c4804723c */ /* 0x048fec0000041804 */
[C---:B------:R-:W-:Y:S01]  /*4300*/  HMMA.16816.F32.BF16 R8, R72.reuse, R78, R8 ;  /* 0x0000004e4808723c */ /* 0x040fe20000041808 */
[----:B------:R-:W-:Y:S05]  /*4310*/  LDSM.16.M88.4 R76, [R183+0x2000] ;  /* 0x00200000b74c783b */ /* 0x000fea0000000200 */
[C---:B----4-:R-:W-:Y:S06]  /*4320*/  HMMA.16816.F32.BF16 R12, R72.reuse, R80, R12 ;  /* 0x00000050480c723c */ /* 0x050fec000004180c */
[----:B------:R-:W-:Y:S01]  /*4330*/  HMMA.16816.F32.BF16 R16, R72, R82, R16 ;  /* 0x000000524810723c */ /* 0x000fe20000041810 */
[----:B------:R-:W2:Y:S04]  /*4340*/  LDSM.16.M88.4 R72, [R187+0x800] ;  /* 0x00080000bb48783b */ /* 0x000ea80000000200 */
[----:B------:R-:W3:Y:S01]  /*4350*/  LDSM.16.M88.4 R80, [R190+UR5+0x14000] ;  /* 0x01400005be50783b */ /* 0x000ee20008000200 */
[C---:B------:R-:W-:Y:S06]  /*4360*/  HMMA.16816.F32.BF16 R4, R84.reuse, R88, R4 ;  /* 0x000000585404723c */ /* 0x040fec0000041804 */
[C---:B------:R-:W-:Y:S01]  /*4370*/  HMMA.16816.F32.BF16 R8, R84.reuse, R90, R8 ;  /* 0x0000005a5408723c */ /* 0x040fe20000041808 */
[----:B------:R-:W-:Y:S05]  /*4380*/  LDSM.16.M88.4 R88, [R189+0x2000] ;  /* 0x00200000bd58783b */ /* 0x000fea0000000200 */
[C---:B-1----:R-:W-:Y:S06]  /*4390*/  HMMA.16816.F32.BF16 R12, R84.reuse, R68, R12 ;  /* 0x00000044540c723c */ /* 0x042fec000004180c */
[----:B------:R-:W-:Y:S01]  /*43a0*/  HMMA.16816.F32.BF16 R16, R84, R70, R16 ;  /* 0x000000465410723c */ /* 0x000fe20000041810 */
[----:B------:R-:W1:Y:S04]  /*43b0*/  LDSM.16.M88.4 R68, [R190+UR5+0x14800] ;  /* 0x01480005be44783b */ /* 0x000e680008000200 */
[----:B------:R-:W4:Y:S01]  /*43c0*/  LDSM.16.M88.4 R84, [R150+0x2000] ;  /* 0x002000009654783b */ /* 0x000f220000000200 */
[C---:B------:R-:W-:Y:S06]  /*43d0*/  HMMA.16816.F32.BF16 R4, R92.reuse, R96, R4 ;  /* 0x000000605c04723c */ /* 0x040fec0000041804 */
[C---:B------:R-:W-:Y:S01]  /*43e0*/  HMMA.16816.F32.BF16 R8, R92.reuse, R98, R8 ;  /* 0x000000625c08723c */ /* 0x040fe20000041808 */
[----:B------:R-:W-:Y:S05]  /*43f0*/  LDSM.16.M88.4 R96, [R188+0x2000] ;  /* 0x00200000bc60783b */ /* 0x000fea0000000200 */
[C---:B--2---:R-:W-:Y:S06]  /*4400*/  HMMA.16816.F32.BF16 R12, R92.reuse, R72, R12 ;  /* 0x000000485c0c723c */ /* 0x044fec000004180c */
[----:B------:R-:W-:Y:S01]  /*4410*/  HMMA.16816.F32.BF16 R16, R92, R74, R16 ;  /* 0x0000004a5c10723c */ /* 0x000fe20000041810 */
[----:B------:R-:W2:Y:S04]  /*4420*/  LDSM.16.M88.4 R72, [R189+0x2800] ;  /* 0x00280000bd48783b */ /* 0x000ea80000000200 */
[----:B------:R-:W2:Y:S01]  /*4430*/  LDSM.16.M88.4 R92, [R149+0x2000] ;  /* 0x00200000955c783b */ /* 0x000ea20000000200 */
[C---:B---3--:R-:W-:Y:S06]  /*4440*/  HMMA.16816.F32.BF16 R4, R76.reuse, R80, R4 ;  /* 0x000000504c04723c */ /* 0x048fec0000041804 */
[C---:B------:R-:W-:Y:S01]  /*4450*/  HMMA.16816.F32.BF16 R8, R76.reuse, R82, R8 ;  /* 0x000000524c08723c */ /* 0x040fe20000041808 */
[----:B------:R-:W-:Y:S05]  /*4460*/  LDSM.16.M88.4 R80, [R187+0x2000] ;  /* 0x00200000bb50783b */ /* 0x000fea0000000200 */
[C---:B-1----:R-:W-:Y:S06]  /*4470*/  HMMA.16816.F32.BF16 R12, R76.reuse, R68, R12 ;  /* 0x000000444c0c723c */ /* 0x042fec000004180c */
[----:B------:R-:W-:Y:S01]  /*4480*/  HMMA.16816.F32.BF16 R16, R76, R70, R16 ;  /* 0x000000464c10723c */ /* 0x000fe20000041810 */
[----:B------:R-:W1:Y:S04]  /*4490*/  LDSM.16.M88.4 R68, [R188+0x2800] ;  /* 0x00280000bc44783b */ /* 0x000e680000000200 */
[----:B------:R-:W3:Y:S01]  /*44a0*/  LDSM.16.M88.4 R76, [R148+0x2000] ;  /* 0x00200000944c783b */ /* 0x000ee20000000200 */
[C---:B----4-:R-:W-:Y:S06]  /*44b0*/  HMMA.16816.F32.BF16 R4, R84.reuse, R88, R4 ;  /* 0x000000585404723c */ /* 0x050fec0000041804 */
[C---:B------:R-:W-:Y:S01]  /*44c0*/  HMMA.16816.F32.BF16 R8, R84.reuse, R90, R8 ;  /* 0x0000005a5408723c */ /* 0x040fe20000041808 */
[----:B------:R-:W-:Y:S05]  /*44d0*/  LDSM.16.M88.4 R88, [R190+UR5+0x16000] ;  /* 0x01600005be58783b */ /* 0x000fea0008000200 */
[C---:B--2---:R-:W-:Y:S06]  /*44e0*/  HMMA.16816.F32.BF16 R12, R84.reuse, R72, R12 ;  /* 0x00000048540c723c */ /* 0x044fec000004180c */
[----:B------:R-:W-:Y:S01]  /*44f0*/  HMMA.16816.F32.BF16 R16, R84, R74, R16 ;  /* 0x0000004a5410723c */ /* 0x000fe20000041810 */
[----:B------:R-:W2:Y:S04]  /*4500*/  LDSM.16.M88.4 R72, [R187+0x2800] ;  /* 0x00280000bb48783b */ /* 0x000ea80000000200 */
[----:B------:R-:W4:Y:S01]  /*4510*/  LDSM.16.M88.4 R84, [R183+0x4000] ;  /* 0x00400000b754783b */ /* 0x000f220000000200 */
[C---:B------:R-:W-:Y:S06]  /*4520*/  HMMA.16816.F32.BF16 R4, R92.reuse, R96, R4 ;  /* 0x000000605c04723c */ /* 0x040fec0000041804 */
[C---:B------:R-:W-:Y:S01]  /*4530*/  HMMA.16816.F32.BF16 R8, R92.reuse, R98, R8 ;  /* 0x000000625c08723c */ /* 0x040fe20000041808 */
[----:B------:R-:W-:Y:S05]  /*4540*/  LDSM.16.M88.4 R96, [R189+0x4000] ;  /* 0x00400000bd60783b */ /* 0x000fea0000000200 */
[C---:B-1----:R-:W-:Y:S06]  /*4550*/  HMMA.16816.F32.BF16 R12, R92.reuse, R68, R12 ;  /* 0x000000445c0c723c */ /* 0x042fec000004180c */
[----:B------:R-:W-:Y:S01]  /*4560*/  HMMA.16816.F32.BF16 R16, R92, R70, R16 ;  /* 0x000000465c10723c */ /* 0x000fe20000041810 */
[----:B------:R-:W1:Y:S04]  /*4570*/  LDSM.16.M88.4 R68, [R190+UR5+0x16800] ;  /* 0x01680005be44783b */ /* 0x000e680008000200 */
[----:B------:R-:W1:Y:S01]  /*4580*/  LDSM.16.M88.4 R92, [R150+0x4000] ;  /* 0x00400000965c783b */ /* 0x000e620000000200 */
[C---:B---3--:R-:W-:Y:S06]  /*4590*/  HMMA.16816.F32.BF16 R4, R76.reuse, R80, R4 ;  /* 0x000000504c04723c */ /* 0x048fec0000041804 */
[C---:B------:R-:W-:Y:S01]  /*45a0*/  HMMA.16816.F32.BF16 R8, R76.reuse, R82, R8 ;  /* 0x000000524c08723c */ /* 0x040fe20000041808 */
[----:B------:R-:W-:Y:S05]  /*45b0*/  LDSM.16.M88.4 R80, [R188+0x4000] ;  /* 0x00400000bc50783b */ /* 0x000fea0000000200 */
[C---:B--2---:R-:W-:Y:S06]  /*45c0*/  HMMA.16816.F32.BF16 R12, R76.reuse, R72, R12 ;  /* 0x000000484c0c723c */ /* 0x044fec000004180c */
[----:B------:R-:W-:Y:S01]  /*45d0*/  HMMA.16816.F32.BF16 R16, R76, R74, R16 ;  /* 0x0000004a4c10723c */ /* 0x000fe20000041810 */
[----:B------:R-:W2:Y:S04]  /*45e0*/  LDSM.16.M88.4 R72, [R189+0x4800] ;  /* 0x00480000bd48783b */ /* 0x000ea80000000200 */
[----:B------:R-:W3:Y:S01]  /*45f0*/  LDSM.16.M88.4 R76, [R149+0x4000] ;  /* 0x00400000954c783b */ /* 0x000ee20000000200 */
[C---:B----4-:R-:W-:Y:S06]  /*4600*/  HMMA.16816.F32.BF16 R4, R84.reuse, R88, R4 ;  /* 0x000000585404723c */ /* 0x050fec0000041804 */
[C---:B------:R-:W-:Y:S01]  /*4610*/  HMMA.16816.F32.BF16 R8, R84.reuse, R90, R8 ;  /* 0x0000005a5408723c */ /* 0x040fe20000041808 */
[----:B------:R-:W-:Y:S05]  /*4620*/  LDSM.16.M88.4 R88, [R187+0x4000] ;  /* 0x00400000bb58783b */ /* 0x000fea0000000200 */
[C---:B-1----:R-:W-:Y:S06]  /*4630*/  HMMA.16816.F32.BF16 R12, R84.reuse, R68, R12 ;  /* 0x00000044540c723c */ /* 0x042fec000004180c */
[----:B------:R-:W-:Y:S01]  /*4640*/  HMMA.16816.F32.BF16 R16, R84, R70, R16 ;  /* 0x000000465410723c */ /* 0x000fe20000041810 */
[----:B------:R-:W1:Y:S04]  /*4650*/  LDSM.16.M88.4 R68, [R188+0x4800] ;  /* 0x00480000bc44783b */ /* 0x000e680000000200 */
[----:B------:R-:W4:Y:S01]  /*4660*/  LDSM.16.M88.4 R84, [R148+0x4000] ;  /* 0x004000009454783b */ /* 0x000f220000000200 */
[C---:B------:R-:W-:Y:S06]  /*4670*/  HMMA.16816.F32.BF16 R4, R92.reuse, R96, R4 ;  /* 0x000000605c04723c */ /* 0x040fec0000041804 */
[C---:B------:R-:W-:Y:S06]  /*4680*/  HMMA.16816.F32.BF16 R8, R92.reuse, R98, R8 ;  /* 0x000000625c08723c */ /* 0x040fec0000041808 */
[C---:B--2---:R-:W-:Y:S05]  /*4690*/  HMMA.16816.F32.BF16 R12, R92.reuse, R72, R12 ;  /* 0x000000485c0c723c */ /* 0x044fea000004180c */
[----:B------:R-:W-:Y:S01]  /*46a0*/  LEA R99, R192, UR5, 0x1 ;  /* 0x00000005c0637c11 */ /* 0x000fe2000f8e08ff */
[----:B------:R-:W-:Y:S05]  /*46b0*/  HMMA.16816.F32.BF16 R16, R92, R74, R16 ;  /* 0x0000004a5c10723c */ /* 0x000fea0000041810 */
[----:B------:R-:W-:Y:S01]  /*46c0*/  IMAD.IADD R98, R182, 0x1, R99 ;  /* 0x00000001b6627824 */ /* 0x000fe200078e0263 */
[C---:B---3--:R-:W-:Y:S05]  /*46d0*/  HMMA.16816.F32.BF16 R4, R76.reuse, R80, R4 ;  /* 0x000000504c04723c */ /* 0x048fea0000041804 */
[C---:B------:R-:W-:Y:S01]  /*46e0*/  IADD3 R97, R181.reuse, R99, RZ ;  /* 0x00000063b5617210 */ /* 0x040fe20007ffe0ff */
[C---:B------:R-:W-:Y:S05]  /*46f0*/  HMMA.16816.F32.BF16 R8, R76.reuse, R82, R8 ;  /* 0x000000524c08723c */ /* 0x040fea0000041808 */
[----:B------:R-:W-:Y:S01]  /*4700*/  IADD3 R96, R181, R98, RZ ;  /* 0x00000062b5607210 */ /* 0x000fe20007ffe0ff */
[C---:B-1----:R-:W-:Y:S05]  /*4710*/  HMMA.16816.F32.BF16 R12, R76.reuse, R68, R12 ;  /* 0x000000444c0c723c */ /* 0x042fea000004180c */
[----:B------:R-:W-:Y:S01]  /*4720*/  SHF.L.U32 R74, R239, 0x6, RZ ;  /* 0x00000006ef4a7819 */ /* 0x000fe200000006ff */
[----:B------:R-:W-:Y:S03]  /*4730*/  HMMA.16816.F32.BF16 R16, R76, R70, R16 ;  /* 0x000000464c10723c */ /* 0x000fe60000041810 */
[----:B------:R-:W-:Y:S02]  /*4740*/  ISETP.GE.AND P2, PT, R74, R225, PT ;  /* 0x000000e14a00720c */ /* 0x000fe40003f46270 */
[----:B------:R-:W-:Y:S01]  /*4750*/  IMAD.SHL.U32 R68, R203, 0x40, RZ ;  /* 0x00000040cb447824 */ /* 0x000fe200078e00ff */
[C---:B----4-:R-:W-:Y:S05]  /*4760*/  HMMA.16816.F32.BF16 R4, R84.reuse, R88, R4 ;  /* 0x000000585404723c */ /* 0x050fea0000041804 */
[----:B------:R-:W-:Y:S01]  /*4770*/  IADD3 R68, R68, 0x40, RZ ;  /* 0x0000004044447810 */ /* 0x000fe20007ffe0ff */
[C---:B------:R-:W-:Y:S03]  /*4780*/  HMMA.16816.F32.BF16 R8, R84.reuse, R90, R8 ;  /* 0x0000005a5408723c */ /* 0x040fe60000041808 */
[-C--:B------:R-:W-:Y:S02]  /*4790*/  ISETP.LT.AND P2, PT, R68, R240.reuse, P2 ;  /* 0x000000f04400720c */ /* 0x080fe40001741270 */
[----:B------:R-:W1:Y:S01]  /*47a0*/  LDSM.16.M88.4 R68, [R187+0x4800] ;  /* 0x00480000bb44783b */ /* 0x000e620000000200 */
[----:B------:R-:W-:Y:S05]  /*47b0*/  FMUL.FTZ R72, R236, 1.4426950216293334961 ;  /* 0x3fb8aa3bec487820 */ /* 0x000fea0000410000 */
[----:B------:R-:W-:Y:S02]  /*47c0*/  FSEL R72, R72, RZ, P0 ;  /* 0x000000ff48487208 */ /* 0x000fe40000000000 */
[----:B------:R-:W-:Y:S03]  /*47d0*/  FSETP.NEU.FTZ.AND P0, PT, R237, -INF , PT ;  /* 0xff800000ed00780b */ /* 0x000fe60003f1d000 */
[----:B------:R-:W-:Y:S01]  /*47e0*/  @!P2 IMAD.IADD R74, R227, 0x1, R74 ;  /* 0x00000001e34aa824 */ /* 0x000fe200078e024a */
[----:B------:R-:W-:Y:S01]  /*47f0*/  @!P2 IADD3 R75, R226, 0x1, RZ ;  /* 0x00000001e24ba810 */ /* 0x000fe20007ffe0ff */
[CC--:B------:R-:W-:Y:S01]  /*4800*/  FFMA.FTZ R4, R216.reuse, R235.reuse, R4 ;  /* 0x000000ebd8047223 */ /* 0x0c0fe20000010004 */
[CC--:B------:R-:W-:Y:S01]  /*4810*/  FFMA.FTZ R5, R245.reuse, R235.reuse, R5 ;  /* 0x000000ebf5057223 */ /* 0x0c0fe20000010005 */
[-C--:B------:R-:W-:Y:S01]  /*4820*/  FFMA.FTZ R6, R216, R235.reuse, R6 ;  /* 0x000000ebd8067223 */ /* 0x080fe20000010006 */
[C---:B------:R-:W-:Y:S01]  /*4830*/  @!P2 VIMNMX R73, R74.reuse, R240, PT ;  /* 0x000000f04a49a248 */ /* 0x040fe20003fe0100 */
[-C--:B------:R-:W-:Y:S01]  /*4840*/  FFMA.FTZ R7, R245, R235.reuse, R7 ;  /* 0x000000ebf5077223 */ /* 0x080fe20000010007 */
[----:B------:R-:W-:Y:S01]  /*4850*/  @!P2 VIADDMNMX R74, R74, 0x8, R240, PT ;  /* 0x000000084a4aa846 */ /* 0x000fe200038001f0 */
[C---:B------:R-:W-:Y:S01]  /*4860*/  FFMA.FTZ R8, R243.reuse, R235, R8 ;  /* 0x000000ebf3087223 */ /* 0x040fe20000010008 */
[----:B------:R-:W-:Y:S01]  /*4870*/  @!P2 ISETP.GE.AND P1, PT, R226, R73, PT ;  /* 0x00000049e200a20c */ /* 0x000fe20003f26270 */
[CC--:B------:R-:W-:Y:S01]  /*4880*/  FFMA.FTZ R9, R244.reuse, R235.reuse, R9 ;  /* 0x000000ebf4097223 */ /* 0x0c0fe20000010009 */
[-C--:B------:R-:W-:Y:S01]  /*4890*/  FFMA.FTZ R10, R243, R235.reuse, R10 ;  /* 0x000000ebf30a7223 */ /* 0x080fe2000001000a */
[----:B------:R-:W-:Y:S01]  /*48a0*/  FFMA.FTZ R11, R244, R235, R11 ;  /* 0x000000ebf40b7223 */ /* 0x000fe2000001000b */
[----:B------:R-:W-:Y:S02]  /*48b0*/  @!P2 FSEL R4, R4, -INF , !P1 ;  /* 0xff8000000404a808 */ /* 0x000fe40004800000 */
[-C--:B------:R-:W-:Y:S03]  /*48c0*/  @!P2 ISETP.GE.AND P1, PT, R75, R73.reuse, PT ;  /* 0x000000494b00a20c */ /* 0x080fe60003f26270 */
[--C-:B------:R-:W-:Y:S01]  /*48d0*/  FFMA.FTZ R148, R4, UR7, -R72.reuse ;  /* 0x0000000704947c23 */ /* 0x100fe20008010848 */
[----:B------:R-:W-:Y:S01]  /*48e0*/  FMUL.FTZ R4, R237, 1.4426950216293334961 ;  /* 0x3fb8aa3bed047820 */ /* 0x000fe20000410000 */
[----:B------:R-:W-:Y:S02]  /*48f0*/  @!P2 FSEL R5, R5, -INF , !P1 ;  /* 0xff8000000505a808 */ /* 0x000fe40004800000 */
[-C--:B------:R-:W-:Y:S02]  /*4900*/  @!P2 ISETP.GE.AND P1, PT, R226, R74.reuse, PT ;  /* 0x0000004ae200a20c */ /* 0x080fe40003f26270 */
[----:B------:R-:W-:Y:S01]  /*4910*/  FSEL R4, R4, RZ, P0 ;  /* 0x000000ff04047208 */ /* 0x000fe20000000000 */
[----:B------:R-:W-:Y:S01]  /*4920*/  FFMA.FTZ R149, R5, UR7, -R72 ;  /* 0x0000000705957c23 */ /* 0x000fe20008010848 */
[-C--:B------:R-:W-:Y:S01]  /*4930*/  @!P2 ISETP.GE.AND P0, PT, R75, R74.reuse, PT ;  /* 0x0000004a4b00a20c */ /* 0x080fe20003f06270 */
[----:B------:R-:W-:Y:S01]  /*4940*/  MUFU.EX2 R148, R148 ;  /* 0x0000009400947308 */ /* 0x000fe20000000800 */
[----:B------:R-:W-:Y:S01]  /*4950*/  @!P2 FSEL R6, R6, -INF , !P1 ;  /* 0xff8000000606a808 */ /* 0x000fe20004800000 */
[C---:B-1----:R-:W-:Y:S03]  /*4960*/  HMMA.16816.F32.BF16 R12, R84.reuse, R68, R12 ;  /* 0x00000044540c723c */ /* 0x042fe6000004180c */
[----:B------:R-:W-:Y:S01]  /*4970*/  @!P2 IADD3 R5, R226, 0x8, RZ ;  /* 0x00000008e205a810 */ /* 0x000fe20007ffe0ff */
[--C-:B------:R-:W-:Y:S01]  /*4980*/  FFMA.FTZ R150, R6, UR7, -R4.reuse ;  /* 0x0000000706967c23 */ /* 0x100fe20008010804 */
[----:B------:R-:W-:Y:S01]  /*4990*/  @!P2 FSEL R7, R7, -INF , !P0 ;  /* 0xff8000000707a808 */ /* 0x000fe20004000000 */
[----:B------:R-:W-:Y:S02]  /*49a0*/  HMMA.16816.F32.BF16 R16, R84, R70, R16 ;  /* 0x000000465410723c */ /* 0x000fe40000041810 */
[----:B------:R-:W1:Y:S01]  /*49b0*/  MUFU.EX2 R149, R149 ;  /* 0x0000009500957308 */ /* 0x000e620000000800 */
[-C--:B------:R-:W-:Y:S02]  /*49c0*/  @!P2 ISETP.GE.AND P0, PT, R5, R73.reuse, PT ;  /* 0x000000490500a20c */ /* 0x080fe40003f06270 */
[----:B------:R-:W-:Y:S01]  /*49d0*/  @!P2 IADD3 R6, R226, 0x9, RZ ;  /* 0x00000009e206a810 */ /* 0x000fe20007ffe0ff */
[----:B------:R-:W-:Y:S01]  /*49e0*/  FFMA.FTZ R151, R7, UR7, -R4 ;  /* 0x0000000707977c23 */ /* 0x000fe20008010804 */
[----:B------:R-:W-:Y:S02]  /*49f0*/  @!P2 FSEL R8, R8, -INF , !P0 ;  /* 0xff8000000808a808 */ /* 0x000fe40004000000 */
[----:B------:R-:W-:Y:S03]  /*4a00*/  @!P2 ISETP.GE.AND P0, PT, R6, R73, PT ;  /* 0x000000490600a20c */ /* 0x000fe60003f06270 */
[----:B------:R-:W-:Y:S01]  /*4a10*/  MUFU.EX2 R150, R150 ;  /* 0x0000009600967308 */ /* 0x000fe20000000800 */
[----:B------:R-:W-:Y:S01]  /*4a20*/  FFMA.FTZ R152, R8, UR7, -R72 ;  /* 0x0000000708987c23 */ /* 0x000fe20008010848 */
[----:B------:R-:W-:Y:S02]  /*4a30*/  @!P2 FSEL R9, R9, -INF , !P0 ;  /* 0xff8000000909a808 */ /* 0x000fe40004000000 */
[-C--:B------:R-:W-:Y:S01]  /*4a40*/  @!P2 ISETP.GE.AND P0, PT, R5, R74.reuse, PT ;  /* 0x0000004a0500a20c */ /* 0x080fe20003f06270 */
[----:B------:R-:W-:Y:S02]  /*4a50*/  @!P2 VIADD R5, R226, 0x10 ;  /* 0x00000010e205a836 */ /* 0x000fe40000000000 */
[CC--:B------:R-:W-:Y:S01]  /*4a60*/  FFMA.FTZ R12, R221.reuse, R235.reuse, R12 ;  /* 0x000000ebdd0c7223 */ /* 0x0c0fe2000001000c */
[----:B------:R-:W-:Y:S01]  /*4a70*/  @!P2 FSEL R10, R10, -INF , !P0 ;  /* 0xff8000000a0aa808 */ /* 0x000fe20004000000 */
[-C--:B------:R-:W-:Y:S01]  /*4a80*/  FFMA.FTZ R13, R222, R235.reuse, R13 ;  /* 0x000000ebde0d7223 */ /* 0x080fe2000001000d */
[-C--:B------:R-:W-:Y:S01]  /*4a90*/  @!P2 ISETP.GE.AND P0, PT, R6, R74.reuse, PT ;  /* 0x0000004a0600a20c */ /* 0x080fe20003f06270 */
[-C--:B------:R-:W-:Y:S01]  /*4aa0*/  FFMA.FTZ R14, R221, R235.reuse, R14 ;  /* 0x000000ebdd0e7223 */ /* 0x080fe2000001000e */
[----:B------:R-:W-:Y:S01]  /*4ab0*/  @!P2 IADD3 R6, R226, 0x11, RZ ;  /* 0x00000011e206a810 */ /* 0x000fe20007ffe0ff */
[-C--:B------:R-:W-:Y:S01]  /*4ac0*/  FFMA.FTZ R15, R222, R235.reuse, R15 ;  /* 0x000000ebde0f7223 */ /* 0x080fe2000001000f */
[----:B------:R-:W-:Y:S01]  /*4ad0*/  @!P2 FSEL R11, R11, -INF , !P0 ;  /* 0xff8000000b0ba808 */ /* 0x000fe20004000000 */
[----:B------:R-:W-:Y:S01]  /*4ae0*/  FFMA.FTZ R16, R223, R235, R16 ;  /* 0x000000ebdf107223 */ /* 0x000fe20000010010 */
[----:B------:R-:W-:Y:S01]  /*4af0*/  @!P2 ISETP.GE.AND P0, PT, R5, R73, PT ;  /* 0x000000490500a20c */ /* 0x000fe20003f06270 */
[CC--:B------:R-:W-:Y:S01]  /*4b00*/  FFMA.FTZ R17, R224.reuse, R235.reuse, R17 ;  /* 0x000000ebe0117223 */ /* 0x0c0fe20000010011 */
[-C--:B------:R-:W-:Y:S01]  /*4b10*/  FFMA.FTZ R18, R223, R235.reuse, R18 ;  /* 0x000000ebdf127223 */ /* 0x080fe20000010012 */
[----:B------:R-:W-:Y:S01]  /*4b20*/  FFMA.FTZ R19, R224, R235, R19 ;  /* 0x000000ebe0137223 */ /* 0x000fe20000010013 */
[----:B------:R-:W-:Y:S01]  /*4b30*/  @!P2 FSEL R12, R12, -INF , !P0 ;  /* 0xff8000000c0ca808 */ /* 0x000fe20004000000 */
[----:B------:R-:W-:Y:S01]  /*4b40*/  FFMA.FTZ R153, R9, UR7, -R72 ;  /* 0x0000000709997c23 */ /* 0x000fe20008010848 */
[-C--:B------:R-:W-:Y:S01]  /*4b50*/  @!P2 ISETP.GE.AND P0, PT, R6, R73.reuse, PT ;  /* 0x000000490600a20c */ /* 0x080fe20003f06270 */
[--C-:B------:R-:W-:Y:S01]  /*4b60*/  FFMA.FTZ R154, R10, UR7, -R4.reuse ;  /* 0x000000070a9a7c23 */ /* 0x100fe20008010804 */
[----:B------:R-:W-:Y:S01]  /*4b70*/  FFMA.FTZ R155, R11, UR7, -R4 ;  /* 0x000000070b9b7c23 */ /* 0x000fe20008010804 */
[----:B------:R-:W2:Y:S01]  /*4b80*/  MUFU.EX2 R151, R151 ;  /* 0x0000009700977308 */ /* 0x000ea20000000800 */
[----:B------:R-:W-:Y:S01]  /*4b90*/  @!P2 FSEL R13, R13, -INF , !P0 ;  /* 0xff8000000d0da808 */ /* 0x000fe20004000000 */
[--C-:B------:R-:W-:Y:S01]  /*4ba0*/  FFMA.FTZ R156, R12, UR7, -R72.reuse ;  /* 0x000000070c9c7c23 */ /* 0x100fe20008010848 */
[-C--:B------:R-:W-:Y:S02]  /*4bb0*/  @!P2 ISETP.GE.AND P0, PT, R5, R74.reuse, PT ;  /* 0x0000004a0500a20c */ /* 0x080fe40003f06270 */
[----:B------:R-:W-:Y:S01]  /*4bc0*/  @!P2 IADD3 R5, R226, 0x18, RZ ;  /* 0x00000018e205a810 */ /* 0x000fe20007ffe0ff */
[----:B------:R-:W-:Y:S01]  /*4bd0*/  FFMA.FTZ R157, R13, UR7, -R72 ;  /* 0x000000070d9d7c23 */ /* 0x000fe20008010848 */
[----:B------:R-:W-:Y:S03]  /*4be0*/  @!P2 FSEL R14, R14, -INF , !P0 ;  /* 0xff8000000e0ea808 */ /* 0x000fe60004000000 */
[----:B------:R-:W-:Y:S01]  /*4bf0*/  MUFU.EX2 R152, R152 ;  /* 0x0000009800987308 */ /* 0x000fe20000000800 */
[-C--:B------:R-:W-:Y:S02]  /*4c00*/  @!P2 ISETP.GE.AND P0, PT, R6, R74.reuse, PT ;  /* 0x0000004a0600a20c */ /* 0x080fe40003f06270 */
[----:B------:R-:W-:Y:S01]  /*4c10*/  @!P2 IADD3 R6, R226, 0x19, RZ ;  /* 0x00000019e206a810 */ /* 0x000fe20007ffe0ff */
[--C-:B------:R-:W-:Y:S01]  /*4c20*/  FFMA.FTZ R158, R14, UR7, -R4.reuse ;  /* 0x000000070e9e7c23 */ /* 0x100fe20008010804 */
[----:B------:R-:W-:Y:S02]  /*4c30*/  @!P2 FSEL R15, R15, -INF , !P0 ;  /* 0xff8000000f0fa808 */ /* 0x000fe40004000000 */
[CC--:B------:R-:W-:Y:S03]  /*4c40*/  @!P2 ISETP.GE.AND P0, PT, R5.reuse, R73.reuse, PT ;  /* 0x000000490500a20c */ /* 0x0c0fe60003f06270 */
[----:B------:R-:W3:Y:S01]  /*4c50*/  MUFU.EX2 R153, R153 ;  /* 0x0000009900997308 */ /* 0x000ee20000000800 */
[-C--:B------:R-:W-:Y:S01]  /*4c60*/  @!P2 ISETP.GE.AND P1, PT, R5, R74.reuse, PT ;  /* 0x0000004a0500a20c */ /* 0x080fe20003f26270 */
[----:B------:R-:W-:Y:S01]  /*4c70*/  FFMA.FTZ R159, R15, UR7, -R4 ;  /* 0x000000070f9f7c23 */ /* 0x000fe20008010804 */
[----:B------:R-:W-:Y:S02]  /*4c80*/  @!P2 FSEL R16, R16, -INF , !P0 ;  /* 0xff8000001010a808 */ /* 0x000fe40004000000 */
[----:B------:R-:W-:Y:S02]  /*4c90*/  @!P2 ISETP.GE.AND P0, PT, R6, R73, PT ;  /* 0x000000490600a20c */ /* 0x000fe40003f06270 */
[----:B------:R-:W-:Y:S03]  /*4ca0*/  @!P2 FSEL R18, R18, -INF , !P1 ;  /* 0xff8000001212a808 */ /* 0x000fe60004800000 */
[----:B------:R-:W-:Y:S01]  /*4cb0*/  MUFU.EX2 R154, R154 ;  /* 0x0000009a009a7308 */ /* 0x000fe20000000800 */
[----:B------:R-:W-:Y:S01]  /*4cc0*/  @!P2 FSEL R17, R17, -INF , !P0 ;  /* 0xff8000001111a808 */ /* 0x000fe20004000000 */
[----:B------:R-:W-:Y:S01]  /*4cd0*/  FFMA.FTZ R160, R16, UR7, -R72 ;  /* 0x0000000710a07c23 */ /* 0x000fe20008010848 */
[----:B------:R-:W-:Y:S01]  /*4ce0*/  @!P2 ISETP.GE.AND P0, PT, R6, R74, PT ;  /* 0x0000004a0600a20c */ /* 0x000fe20003f06270 */
[----:B------:R-:W-:Y:S01]  /*4cf0*/  FFMA.FTZ R163, R18, UR7, -R4 ;  /* 0x0000000712a37c23 */ /* 0x000fe20008010804 */
[----:B-1----:R-:W-:Y:S01]  /*4d00*/  F2FP.BF16.F32.PACK_AB R7, R149, R148 ;  /* 0x000000949507723e */ /* 0x002fe200000010ff */
[----:B------:R-:W-:Y:S01]  /*4d10*/  FFMA.FTZ R72, R17, UR7, -R72 ;  /* 0x0000000711487c23 */ /* 0x000fe20008010848 */
[----:B------:R-:W-:Y:S03]  /*4d20*/  @!P2 FSEL R19, R19, -INF , !P0 ;  /* 0xff8000001313a808 */ /* 0x000fe60004000000 */
[----:B------:R-:W1:Y:S01]  /*4d30*/  MUFU.EX2 R155, R155 ;  /* 0x0000009b009b7308 */ /* 0x000e620000000800 */
[----:B--2---:R-:W-:Y:S01]  /*4d40*/  F2FP.BF16.F32.PACK_AB R6, R151, R150 ;  /* 0x000000969706723e */ /* 0x004fe200000010ff */
[----:B------:R2:W-:Y:S01]  /*4d50*/  STS [R208+0x20000], R7 ;  /* 0x02000007d0007388 */ /* 0x0005e20000000800 */
[----:B---3--:R-:W-:Y:S01]  /*4d60*/  F2FP.BF16.F32.PACK_AB R5, R153, R152 ;  /* 0x000000989905723e */ /* 0x008fe200000010ff */
[----:B------:R-:W-:Y:S01]  /*4d70*/  FFMA.FTZ R4, R19, UR7, -R4 ;  /* 0x0000000713047c23 */ /* 0x000fe20008010804 */
[----:B------:R-:W-:Y:S01]  /*4d80*/  IADD3 R12, P0, R214, R231, RZ ;  /* 0x000000e7d60c7210 */ /* 0x000fe20007f1e0ff */
[----:B------:R3:W-:Y:S04]  /*4d90*/  STS [R208+0x20400], R6 ;  /* 0x02040006d0007388 */ /* 0x0007e80000000800 */
[----:B------:R1:W-:Y:S01]  /*4da0*/  MUFU.EX2 R162, R4 ;  /* 0x0000000400a27308 */ /* 0x0003e20000000800 */
[----:B------:R-:W-:Y:S01]  /*4db0*/  IADD3.X R13, R215, R230, RZ, P0, !PT ;  /* 0x000000e6d70d7210 */ /* 0x000fe200007fe4ff */
[----:B------:R4:W-:Y:S04]  /*4dc0*/  STS [R211+0x20000], R5 ;  /* 0x02000005d3007388 */ /* 0x0009e80000000800 */
[----:B------:R-:W4:Y:S04]  /*4dd0*/  LDG.E R161, desc[UR14][R12.64] ;  /* 0x0000000e0ca17981 */ /* 0x000f28000c1e1900 */
[----:B------:R-:W-:Y:S01]  /*4de0*/  MUFU.EX2 R156, R156 ;  /* 0x0000009c009c7308 */ /* 0x000fe20000000800 */
[----:B------:R4:W4:Y:S09]  /*4df0*/  LDG.E R165, desc[UR14][R12.64+0x20] ;  /* 0x0000200e0ca57981 */ /* 0x000932000c1e1900 */
[----:B------:R-:W2:Y:S01]  /*4e00*/  MUFU.EX2 R157, R157 ;  /* 0x0000009d009d7308 */ /* 0x000ea20000000800 */
[----:B-1----:R-:W-:Y:S05]  /*4e10*/  F2FP.BF16.F32.PACK_AB R4, R155, R154 ;  /* 0x0000009a9b04723e */ /* 0x002fea00000010ff */
[----:B------:R1:W-:Y:S04]  /*4e20*/  STS [R211+0x20400], R4 ;  /* 0x02040004d3007388 */ /* 0x0003e80000000800 */
[----:B------:R-:W-:Y:S10]  /*4e30*/  MUFU.EX2 R158, R158 ;  /* 0x0000009e009e7308 */ /* 0x000ff40000000800 */
[----:B------:R-:W3:Y:S01]  /*4e40*/  MUFU.EX2 R159, R159 ;  /* 0x0000009f009f7308 */ /* 0x000ee20000000800 */
[----:B--2---:R-:W-:Y:S05]  /*4e50*/  F2FP.BF16.F32.PACK_AB R7, R157, R156 ;  /* 0x0000009c9d07723e */ /* 0x004fea00000010ff */
[----:B------:R-:W-:Y:S04]  /*4e60*/  STS [R210+0x20000], R7 ;  /* 0x02000007d2007388 */ /* 0x000fe80000000800 */
[----:B------:R-:W-:Y:S10]  /*4e70*/  MUFU.EX2 R164, R72 ;  /* 0x0000004800a47308 */ /* 0x000ff40000000800 */
[----:B------:R-:W4:Y:S01]  /*4e80*/  MUFU.EX2 R160, R160 ;  /* 0x000000a000a07308 */ /* 0x000f220000000800 */
[----:B---3--:R-:W-:Y:S05]  /*4e90*/  F2FP.BF16.F32.PACK_AB R6, R159, R158 ;  /* 0x0000009e9f06723e */ /* 0x008fea00000010ff */
[----:B------:R-:W-:Y:S04]  /*4ea0*/  STS [R210+0x20400], R6 ;  /* 0x02040006d2007388 */ /* 0x000fe80000000800 */
[----:B------:R-:W1:Y:S01]  /*4eb0*/  MUFU.EX2 R163, R163 ;  /* 0x000000a300a37308 */ /* 0x000e620000000800 */
[----:B----4-:R-:W-:Y:S05]  /*4ec0*/  F2FP.BF16.F32.PACK_AB R5, R164, R160 ;  /* 0x000000a0a405723e */ /* 0x010fea00000010ff */
[----:B------:R-:W-:Y:S01]  /*4ed0*/  STS [R229+0x20000], R5 ;  /* 0x02000005e5007388 */ /* 0x000fe20000000800 */
[----:B-1----:R-:W-:Y:S05]  /*4ee0*/  F2FP.BF16.F32.PACK_AB R4, R162, R163 ;  /* 0x000000a3a204723e */ /* 0x002fea00000010ff */
[----:B------:R-:W-:Y:S04]  /*4ef0*/  STS [R229+0x20400], R4 ;  /* 0x02040004e5007388 */ /* 0x000fe80000000800 */
[----:B------:R-:W-:Y:S04]  /*4f00*/  LDSM.16.M88.4 R16, [R99+0xc000] ;  /* 0x00c000006310783b */ /* 0x000fe80000000200 */
[----:B------:R-:W1:Y:S04]  /*4f10*/  LDSM.16.M88.4 R8, [R190+UR5+0x18000] ;  /* 0x01800005be08783b */ /* 0x000e680008000200 */
[----:B------:R-:W2:Y:S04]  /*4f20*/  LDSM.16.M88.4 R68, [R190+UR5+0x18800] ;  /* 0x01880005be44783b */ /* 0x000ea80008000200 */
[----:B------:R-:W-:Y:S04]  /*4f30*/  LDSM.16.M88.4 R72, [R98+0xc000] ;  /* 0x00c000006248783b */ /* 0x000fe80000000200 */
[----:B------:R-:W3:Y:S04]  /*4f40*/  LDSM.16.M88.4 R76, [R189+0x6000] ;  /* 0x00600000bd4c783b */ /* 0x000ee80000000200 */
[----:B------:R-:W4:Y:S04]  /*4f50*/  LDSM.16.M88.4 R80, [R189+0x6800] ;  /* 0x00680000bd50783b */ /* 0x000f280000000200 */
[----:B------:R-:W-:Y:S04]  /*4f60*/  LDSM.16.M88.4 R84, [R97+0xc000] ;  /* 0x00c000006154783b */ /* 0x000fe80000000200 */
[----:B------:R-:W4:Y:S04]  /*4f70*/  LDSM.16.M88.4 R88, [R188+0x6000] ;  /* 0x00600000bc58783b */ /* 0x000f280000000200 */
[----:B------:R-:W-:Y:S01]  /*4f80*/  LDSM.16.M88.4 R92, [R187+0x6000] ;  /* 0x00600000bb5c783b */ /* 0x000fe20000000200 */
[C---:B-1----:R-:W-:Y:S06]  /*4f90*/  HMMA.16816.F32.BF16 R4, R16.reuse, R8, RZ ;  /* 0x000000081004723c */ /* 0x042fec00000418ff */
[C---:B------:R-:W-:Y:S06]  /*4fa0*/  HMMA.16816.F32.BF16 R8, R16.reuse, R10, RZ ;  /* 0x0000000a1008723c */ /* 0x040fec00000418ff */
[C---:B--2---:R-:W-:Y:S06]  /*4fb0*/  HMMA.16816.F32.BF16 R12, R16.reuse, R68, RZ ;  /* 0x00000044100c723c */ /* 0x044fec00000418ff */
[----:B------:R-:W-:Y:S01]  /*4fc0*/  HMMA.16816.F32.BF16 R16, R16, R70, RZ ;  /* 0x000000461010723c */ /* 0x000fe200000418ff */
[----:B------:R-:W1:Y:S05]  /*4fd0*/  LDSM.16.M88.4 R68, [R188+0x6800] ;  /* 0x00680000bc44783b */ /* 0x000e6a0000000200 */
[C---:B---3--:R-:W-:Y:S06]  /*4fe0*/  HMMA.16816.F32.BF16 R4, R72.reuse, R76, R4 ;  /* 0x0000004c4804723c */ /* 0x048fec0000041804 */
[C---:B------:R-:W-:Y:S01]  /*4ff0*/  HMMA.16816.F32.BF16 R8, R72.reuse, R78, R8 ;  /* 0x0000004e4808723c */ /* 0x040fe20000041808 */
[----:B------:R-:W2:Y:S05]  /*5000*/  LDSM.16.M88.4 R76, [R96+0xc000] ;  /* 0x00c00000604c783b */ /* 0x000eaa0000000200 */
[C---:B----4-:R-:W-:Y:S06]  /*5010*/  HMMA.16816.F32.BF16 R12, R72.reuse, R80, R12 ;  /* 0x00000050480c723c */ /* 0x050fec000004180c */
[----:B------:R-:W-:Y:S01]  /*5020*/  HMMA.16816.F32.BF16 R16, R72, R82, R16 ;  /* 0x000000524810723c */ /* 0x000fe20000041810 */
[----:B------:R-:W3:Y:S04]  /*5030*/  LDSM.16.M88.4 R72, [R187+0x6800] ;  /* 0x00680000bb48783b */ /* 0x000ee80000000200 */
[----:B------:R-:W-:Y:S01]  /*5040*/  LDSM.16.M88.4 R80, [R99+0xe000] ;  /* 0x00e000006350783b */ /* 0x000fe20000000200 */
[C---:B------:R-:W-:Y:S06]  /*5050*/  HMMA.16816.F32.BF16 R4, R84.reuse, R88, R4 ;  /* 0x000000585404723c */ /* 0x040fec0000041804 */
[C---:B------:R-:W-:Y:S01]  /*5060*/  HMMA.16816.F32.BF16 R8, R84.reuse, R90, R8 ;  /* 0x0000005a5408723c */ /* 0x040fe20000041808 */
[----:B------:R-:W4:Y:S05]  /*5070*/  LDSM.16.M88.4 R88, [R190+UR5+0x1a000] ;  /* 0x01a00005be58783b */ /* 0x000f2a0008000200 */
[C---:B-1----:R-:W-:Y:S06]  /*5080*/  HMMA.16816.F32.BF16 R12, R84.reuse, R68, R12 ;  /* 0x00000044540c723c */ /* 0x042fec000004180c */
[----:B------:R-:W-:Y:S01]  /*5090*/  HMMA.16816.F32.BF16 R16, R84, R70, R16 ;  /* 0x000000465410723c */ /* 0x000fe20000041810 */
[----:B------:R-:W1:Y:S04]  /*50a0*/  LDSM.16.M88.4 R68, [R190+UR5+0x1a800] ;  /* 0x01a80005be44783b */ /* 0x000e680008000200 */
        /* <DEDUP_REMOVED lines=48> */
[----:B------:R-:W3:Y:S05]  /*53b0*/  LDSM.16.M88.4 R72, [R187+0xa800] ;  /* 0x00a80000bb48783b */ /* 0x000eea0000000200 */
[C---:B----4-:R-:W-:Y:S06]  /*53c0*/  HMMA.16816.F32.BF16 R4, R80.reuse, R88, R4 ;  /* 0x000000585004723c */ /* 0x050fec0000041804 */
[C---:B------:R-:W-:Y:S06]  /*53d0*/  HMMA.16816.F32.BF16 R8, R80.reuse, R90, R8 ;  /* 0x0000005a5008723c */ /* 0x040fec0000041808 */
[C---:B-1----:R-:W-:Y:S06]  /*53e0*/  HMMA.16816.F32.BF16 R12, R80.reuse, R68, R12 ;  /* 0x00000044500c723c */ /* 0x042fec000004180c */
[----:B------:R-:W-:Y:S06]  /*53f0*/  HMMA.16816.F32.BF16 R16, R80, R70, R16 ;  /* 0x000000465010723c */ /* 0x000fec0000041810 */
[C---:B--2---:R-:W-:Y:S06]  /*5400*/  HMMA.16816.F32.BF16 R4, R84.reuse, R92, R4 ;  /* 0x0000005c5404723c */ /* 0x044fec0000041804 */
[C---:B------:R-:W-:Y:S06]  /*5410*/  HMMA.16816.F32.BF16 R8, R84.reuse, R94, R8 ;  /* 0x0000005e5408723c */ /* 0x040fec0000041808 */
[C---:B---3--:R-:W-:Y:S06]  /*5420*/  HMMA.16816.F32.BF16 R12, R84.reuse, R72, R12 ;  /* 0x00000048540c723c */ /* 0x048fec000004180c */
[----:B------:R-:W-:Y:S06]  /*5430*/  HMMA.16816.F32.BF16 R16, R84, R74, R16 ;  /* 0x0000004a5410723c */ /* 0x000fec0000041810 */
[C---:B------:R-:W-:Y:S01]  /*5440*/  FADD.FTZ R4, -R161.reuse, R4 ;  /* 0x00000004a1047221 */ /* 0x040fe20000010100 */
[----:B------:R-:W-:Y:S01]  /*5450*/  FADD.FTZ R5, -R161, R5 ;  /* 0x00000005a1057221 */ /* 0x000fe20000010100 */
[C---:B------:R-:W-:Y:S03]  /*5460*/  FADD.FTZ R6, -R165.reuse, R6 ;  /* 0x00000006a5067221 */ /* 0x040fe60000010100 */
[----:B------:R-:W-:Y:S01]  /*5470*/  FADD.FTZ R7, -R165, R7 ;  /* 0x00000007a5077221 */ /* 0x000fe20000010100 */
[C---:B------:R-:W-:Y:S01]  /*5480*/  FADD.FTZ R8, -R161.reuse, R8 ;  /* 0x00000008a1087221 */ /* 0x040fe20000010100 */
[----:B------:R-:W-:Y:S01]  /*5490*/  FADD.FTZ R9, -R161, R9 ;  /* 0x00000009a1097221 */ /* 0x000fe20000010100 */
[----:B------:R-:W-:Y:S01]  /*54a0*/  FMUL.FTZ R4, R148, R4 ;  /* 0x0000000494047220 */ /* 0x000fe20000410000 */
[----:B------:R-:W-:Y:S01]  /*54b0*/  FMUL.FTZ R5, R149, R5 ;  /* 0x0000000595057220 */ /* 0x000fe20000410000 */
[----:B------:R-:W-:Y:S01]  /*54c0*/  FMUL.FTZ R8, R152, R8 ;  /* 0x0000000898087220 */ /* 0x000fe20000410000 */
[----:B------:R-:W-:Y:S01]  /*54d0*/  FMUL.FTZ R9, R153, R9 ;  /* 0x0000000999097220 */ /* 0x000fe20000410000 */
[C---:B------:R-:W-:Y:S01]  /*54e0*/  FADD.FTZ R12, -R161.reuse, R12 ;  /* 0x0000000ca10c7221 */ /* 0x040fe20000010100 */
[----:B------:R-:W-:Y:S01]  /*54f0*/  FADD.FTZ R13, -R161, R13 ;  /* 0x0000000da10d7221 */ /* 0x000fe20000010100 */
[----:B------:R-:W-:Y:S01]  /*5500*/  F2FP.BF16.F32.PACK_AB R4, R5, R4 ;  /* 0x000000040504723e */ /* 0x000fe200000010ff */
[----:B------:R-:W-:Y:S01]  /*5510*/  FMUL.FTZ R6, R150, R6 ;  /* 0x0000000696067220 */ /* 0x000fe20000410000 */
[----:B------:R-:W-:Y:S01]  /*5520*/  FMUL.FTZ R12, R156, R12 ;  /* 0x0000000c9c0c7220 */ /* 0x000fe20000410000 */
[----:B------:R-:W-:Y:S01]  /*5530*/  FMUL.FTZ R13, R157, R13 ;  /* 0x0000000d9d0d7220 */ /* 0x000fe20000410000 */
[C---:B------:R-:W-:Y:S01]  /*5540*/  FADD.FTZ R16, -R161.reuse, R16 ;  /* 0x00000010a1107221 */ /* 0x040fe20000010100 */
[----:B------:R-:W-:Y:S01]  /*5550*/  FADD.FTZ R17, -R161, R17 ;  /* 0x00000011a1117221 */ /* 0x000fe20000010100 */
[----:B------:R-:W-:Y:S01]  /*5560*/  FMUL.FTZ R7, R151, R7 ;  /* 0x0000000797077220 */ /* 0x000fe20000410000 */
[C---:B------:R-:W-:Y:S01]  /*5570*/  FADD.FTZ R10, -R165.reuse, R10 ;  /* 0x0000000aa50a7221 */ /* 0x040fe20000010100 */
[----:B------:R-:W-:Y:S01]  /*5580*/  FMUL.FTZ R16, R160, R16 ;  /* 0x00000010a0107220 */ /* 0x000fe20000410000 */
[----:B------:R-:W-:Y:S01]  /*5590*/  FMUL.FTZ R17, R164, R17 ;  /* 0x00000011a4117220 */ /* 0x000fe20000410000 */
[C---:B------:R-:W-:Y:S01]  /*55a0*/  FADD.FTZ R11, -R165.reuse, R11 ;  /* 0x0000000ba50b7221 */ /* 0x040fe20000010100 */
[C---:B------:R-:W-:Y:S01]  /*55b0*/  FADD.FTZ R14, -R165.reuse, R14 ;  /* 0x0000000ea50e7221 */ /* 0x040fe20000010100 */
[C---:B------:R-:W-:Y:S01]  /*55c0*/  FADD.FTZ R15, -R165.reuse, R15 ;  /* 0x0000000fa50f7221 */ /* 0x040fe20000010100 */
[----:B------:R-:W-:Y:S01]  /*55d0*/  FADD.FTZ R18, -R165, R18 ;  /* 0x00000012a5127221 */ /* 0x000fe20000010100 */
[----:B------:R-:W-:Y:S01]  /*55e0*/  F2FP.BF16.F32.PACK_AB R8, R9, R8 ;  /* 0x000000080908723e */ /* 0x000fe200000010ff */
[----:B------:R-:W-:Y:S01]  /*55f0*/  FADD.FTZ R19, -R165, R19 ;  /* 0x00000013a5137221 */ /* 0x000fe20000010100 */
[----:B------:R-:W-:Y:S01]  /*5600*/  F2FP.BF16.F32.PACK_AB R12, R13, R12 ;  /* 0x0000000c0d0c723e */ /* 0x000fe200000010ff */
[----:B------:R-:W-:Y:S01]  /*5610*/  FMUL.FTZ R10, R154, R10 ;  /* 0x0000000a9a0a7220 */ /* 0x000fe20000410000 */
        /* <DEDUP_REMOVED lines=15> */
[----:B------:R-:W-:Y:S05]  /*5710*/  IMAD.MOV.U32 R13, RZ, RZ, -0x6000 ;  /* 0xffffa000ff0d7424 */ /* 0x000fea00078e00ff */
[----:B------:R-:W-:Y:S05]  /*5720*/  SEL R13, R13, 0x6000, !P4 ;  /* 0x000060000d0d7807 */ /* 0x000fea0006000000 */
[--C-:B------:R-:W-:Y:S02]  /*5730*/  IMAD.IADD R238, R238, 0x1, R13.reuse ;  /* 0x00000001eeee7824 */ /* 0x100fe400078e020d */
[--C-:B------:R-:W-:Y:S02]  /*5740*/  IMAD.IADD R234, R234, 0x1, R13.reuse ;  /* 0x00000001eaea7824 */ /* 0x100fe400078e020d */
[----:B------:R-:W-:Y:S01]  /*5750*/  IMAD.IADD R183, R183, 0x1, R13 ;  /* 0x00000001b7b77824 */ /* 0x000fe200078e020d */
[----:B------:R3:W-:Y:S04]  /*5760*/  @P3 STS [R238], RZ ;  /* 0x000000ffee003388 */ /* 0x0007e80000000800 */
[----:B------:R3:W-:Y:S01]  /*5770*/  @P3 STS [R238+0x4], RZ ;  /* 0x000004ffee003388 */ /* 0x0007e20000000800 */
[----:B-1----:R-:W-:Y:S03]  /*5780*/  IMAD.U32 R9, R7, -0x40, RZ ;  /* 0xffffffc007097824 */ /* 0x002fe600078e00ff */
[----:B------:R3:W-:Y:S02]  /*5790*/  @P3 STS [R238+0x8], RZ ;  /* 0x000008ffee003388 */ /* 0x0007e40000000800 */
[-C--:B------:R-:W-:Y:S02]  /*57a0*/  LEA R70, P0, R9, R250.reuse, 0x1 ;  /* 0x000000fa09467211 */ /* 0x080fe400078008ff */
[----:B------:R3:W-:Y:S01]  /*57b0*/  @P3 STS [R238+0xc], RZ ;  /* 0x00000cffee003388 */ /* 0x0007e20000000800 */
[----:B------:R-:W-:Y:S02]  /*57c0*/  LEA R17, P5, R7, R9, 0x5 ;  /* 0x0000000907117211 */ /* 0x000fe400078a28ff */
[-C--:B------:R-:W-:Y:S02]  /*57d0*/  LEA.HI.X.SX32 R71, R9, R251.reuse, 0x1, P0 ;  /* 0x000000fb09477211 */ /* 0x080fe400000f0eff */
[CC--:B------:R-:W-:Y:S02]  /*57e0*/  @!P2 LEA R72, P4, R17.reuse, R250.reuse, 0x1 ;  /* 0x000000fa1148a211 */ /* 0x0c0fe400078808ff */
[----:B------:R-:W-:Y:S01]  /*57f0*/  @!P1 LEA R74, P0, R17, R250, 0x1 ;  /* 0x000000fa114a9211 */ /* 0x000fe200078008ff */
[----:B------:R-:W-:Y:S01]  /*5800*/  @!PT LDS RZ, [RZ] ;  /* 0x00000000fffff984 */ /* 0x000fe20000000800 */
[----:B------:R-:W-:Y:S01]  /*5810*/  @!PT LDS RZ, [RZ] ;  /* 0x00000000fffff984 */ /* 0x000fe20000000800 */
[----:B------:R-:W-:Y:S01]  /*5820*/  @!PT LDS RZ, [RZ] ;  /* 0x00000000fffff984 */ /* 0x000fe20000000800 */
[----:B------:R3:W-:Y:S01]  /*5830*/  @!P3 LDGSTS.E.BYPASS.LTC128B.128 [R234], desc[UR14][R70.64] ;  /* 0x0000000046eabfae */ /* 0x0007e2000b901d4e */
[----:B------:R-:W-:Y:S01]  /*5840*/  SHF.R.S32.HI R68, RZ, 0x1f, R9 ;  /* 0x0000001fff447819 */ /* 0x000fe20000011409 */
[----:B------:R-:W-:Y:S02]  /*5850*/  IMAD.MOV.U32 R250, RZ, RZ, R70 ;  /* 0x000000fffffa7224 */ /* 0x000fe400078e0046 */
[----:B------:R3:W-:Y:S01]  /*5860*/  @P2 STS [R238+0x2000], RZ ;  /* 0x002000ffee002388 */ /* 0x0007e20000000800 */
[C-C-:B--2---:R-:W-:Y:S02]  /*5870*/  LEA.HI.X R68, R7.reuse, R68, R5.reuse, 0x5, P5 ;  /* 0x0000004407447211 */ /* 0x144fe400028f2c05 */
[----:B------:R-:W-:Y:S01]  /*5880*/  @!P3 LEA R76, P5, R7, R70, 0x6 ;  /* 0x00000046074cb211 */ /* 0x000fe200078a30ff */
[----:B------:R3:W-:Y:S01]  /*5890*/  @P2 STS [R238+0x2004], RZ ;  /* 0x002004ffee002388 */ /* 0x0007e20000000800 */
[--C-:B------:R-:W-:Y:S02]  /*58a0*/  @!P2 LEA.HI.X R73, R17, R251, R68.reuse, 0x1, P4 ;  /* 0x000000fb1149a211 */ /* 0x100fe400020f0c44 */
[----:B------:R-:W-:Y:S01]  /*58b0*/  @!P3 LEA.HI.X R77, R7, R71, R5, 0x6, P5 ;  /* 0x00000047074db211 */ /* 0x000fe200028f3405 */
[----:B------:R3:W-:Y:S01]  /*58c0*/  @P2 STS [R238+0x2008], RZ ;  /* 0x002008ffee002388 */ /* 0x0007e20000000800 */
[----:B------:R-:W-:Y:S01]  /*58d0*/  @!P1 LEA.HI.X R75, R17, R251, R68, 0x1, P0 ;  /* 0x000000fb114b9211 */ /* 0x000fe200000f0c44 */
[----:B------:R-:W-:Y:S02]  /*58e0*/  IMAD.MOV.U32 R251, RZ, RZ, R71 ;  /* 0x000000fffffb7224 */ /* 0x000fe400078e0047 */
        /* <DEDUP_REMOVED lines=38> */
.L_x_234:
        /* <DEDUP_REMOVED lines=15> */
[----:B------:R-:W1:Y:S04]  /*5c40*/  LDSM.16.MT88.4 R8, [R193+0xc000] ;  /* 0x00c00000c108783b */ /* 0x000e680000004200 */
[----:B------:R-:W2:Y:S04]  /*5c50*/  LDSM.16.MT88.4 R12, [R0+0x20000] ;  /* 0x02000000000c783b */ /* 0x000ea80000004200 */
[----:B------:R-:W4:Y:S04]  /*5c60*/  LDSM.16.MT88.4 R16, [R193+0xe000] ;  /* 0x00e00000c110783b */ /* 0x000f280000004200 */
[----:B---3--:R-:W3:Y:S04]  /*5c70*/  LDSM.16.MT88.4 R68, [R193+0x10000] ;  /* 0x01000000c144783b */ /* 0x008ee80000004200 */
        /* <DEDUP_REMOVED lines=15> */
[-C--:B---3--:R-:W-:Y:S06]  /*5d70*/  HMMA.16816.F32.BF16 R52, R4, R68.reuse, R52 ;  /* 0x000000440434723c */ /* 0x088fec0000041834 */
        /* <DEDUP_REMOVED lines=60> */
[C---:B-1----:R-:W-:Y:S05]  /*6140*/  IMAD.U32 R6, R5.reuse, -0x40, RZ ;  /* 0xffffffc005067824 */ /* 0x042fea00078e00ff */
[C---:B------:R-:W-:Y:S02]  /*6150*/  LEA R10, P0, R6.reuse, R248, 0x1 ;  /* 0x000000f8060a7211 */ /* 0x040fe400078008ff */
[----:B------:R-:W-:Y:S02]  /*6160*/  LEA R7, P5, R5, R6, 0x5 ;  /* 0x0000000605077211 */ /* 0x000fe400078a28ff */
[-C--:B------:R-:W-:Y:S02]  /*6170*/  LEA.HI.X.SX32 R11, R6, R249.reuse, 0x1, P0 ;  /* 0x000000f9060b7211 */ /* 0x080fe400000f0eff */
[CC--:B------:R-:W-:Y:S02]  /*6180*/  @!P2 LEA R12, P4, R7.reuse, R248.reuse, 0x1 ;  /* 0x000000f8070ca211 */ /* 0x0c0fe400078808ff */
[----:B------:R-:W-:Y:S01]  /*6190*/  SHF.R.S32.HI R8, RZ, 0x1f, R6 ;  /* 0x0000001fff087819 */ /* 0x000fe20000011406 */
[----:B------:R-:W-:Y:S01]  /*61a0*/  @!PT LDS RZ, [RZ] ;  /* 0x00000000fffff984 */ /* 0x000fe20000000800 */
[----:B------:R-:W-:Y:S01]  /*61b0*/  @!PT LDS RZ, [RZ] ;  /* 0x00000000fffff984 */ /* 0x000fe20000000800 */
[----:B------:R-:W-:Y:S01]  /*61c0*/  @!PT LDS RZ, [RZ] ;  /* 0x00000000fffff984 */ /* 0x000fe20000000800 */
[----:B------:R3:W-:Y:S01]  /*61d0*/  @!P3 LDGSTS.E.BYPASS.LTC128B.128 [R217+0xc000], desc[UR14][R10.64] ;  /* 0x0c0000000ad9bfae */ /* 0x0007e2000b901d4e */
[----:B------:R-:W-:Y:S01]  /*61e0*/  @!P1 LEA R6, P0, R7, R248, 0x1 ;  /* 0x000000f807069211 */ /* 0x000fe200078008ff */
[----:B------:R-:W-:Y:S01]  /*61f0*/  IMAD.MOV.U32 R248, RZ, RZ, R10 ;  /* 0x000000fffff87224 */ /* 0x000fe200078e000a */
[C---:B--2---:R-:W-:Y:S01]  /*6200*/  LEA.HI.X R8, R5.reuse, R8, R4, 0x5, P5 ;  /* 0x0000000805087211 */ /* 0x044fe200028f2c04 */
[----:B------:R3:W-:Y:S01]  /*6210*/  @P2 STS.128 [R217+0xe000], RZ ;  /* 0x00e000ffd9002388 */ /* 0x0007e20000000c00 */
[----:B------:R-:W-:Y:S02]  /*6220*/  @!P3 LEA R14, P5, R5, R10, 0x6 ;  /* 0x0000000a050eb211 */ /* 0x000fe400078a30ff */
[----:B------:R-:W-:Y:S01]  /*6230*/  @!P2 LEA.HI.X R13, R7, R249, R8, 0x1, P4 ;  /* 0x000000f9070da211 */ /* 0x000fe200020f0c08 */
[----:B------:R-:W-:Y:S01]  /*6240*/  @!PT LDS RZ, [RZ] ;  /* 0x00000000fffff984 */ /* 0x000fe20000000800 */
[----:B------:R-:W-:Y:S01]  /*6250*/  @!PT LDS RZ, [RZ] ;  /* 0x00000000fffff984 */ /* 0x000fe20000000800 */
[----:B------:R-:W-:Y:S01]  /*6260*/  @!PT LDS RZ, [RZ] ;  /* 0x00000000fffff984 */ /* 0x000fe20000000800 */
[----:B------:R3:W-:Y:S01]  /*6270*/  @!P2 LDGSTS.E.BYPASS.LTC128B.128 [R217+0xe000], desc[UR14][R10.64+0x80] ;  /* 0x0e0000800ad9afae */ /* 0x0007e2000b901d4e */
[----:B------:R-:W-:Y:S02]  /*6280*/  @!P3 LEA.HI.X R15, R5, R11, R4, 0x6, P5 ;  /* 0x0000000b050fb211 */ /* 0x000fe400028f3404 */
[----:B------:R-:W-:Y:S01]  /*6290*/  @!P1 LEA.HI.X R7, R7, R249, R8, 0x1, P0 ;  /* 0x000000f907079211 */ /* 0x000fe200000f0c08 */
[----:B------:R3:W-:Y:S01]  /*62a0*/  @P1 STS.128 [R217+0x10000], RZ ;  /* 0x010000ffd9001388 */ /* 0x0007e20000000c00 */
[----:B------:R-:W-:Y:S03]  /*62b0*/  IMAD.MOV.U32 R249, RZ, RZ, R11 ;  /* 0x000000fffff97224 */ /* 0x000fe600078e000b */
        /* <DEDUP_REMOVED lines=20> */
.L_x_235:
        /* <DEDUP_REMOVED lines=9> */
[----:B------:R-:W-:Y:S04]  /*6490*/  LDSM.16.MT88.4 R168, [R193+0x13000] ;  /* 0x01300000c1a8783b */ /* 0x000fe80000004200 */
[----:B------:R-:W-:Y:S01]  /*64a0*/  LDSM.16.M88.4 R172, [R2+0x1000] ;  /* 0x0010000002ac783b */ /* 0x000fe20000000200 */
[-C--:B---3--:R-:W-:Y:S03]  /*64b0*/  HMMA.16816.F32.BF16 R4, R96, R16.reuse, RZ ;  /* 0x000000106004723c */ /* 0x088fe600000418ff */
[----:B------:R-:W-:Y:S03]  /*64c0*/  LDSM.16.MT88.4 R176, [R193+0x15000] ;  /* 0x01500000c1b0783b */ /* 0x000fe60000004200 */
[C---:B-1----:R-:W-:Y:S06]  /*64d0*/  HMMA.16816.F32.BF16 R8, R92.reuse, R16, RZ ;  /* 0x000000105c08723c */ /* 0x042fec00000418ff */
        /* <DEDUP_REMOVED lines=10> */
[----:B------:R-:W1:Y:S05]  /*6580*/  LDSM.16.MT88.4 R148, [R193+0x16800] ;  /* 0x01680000c194783b */ /* 0x000e6a0000004200 */
[-C--:B------:R-:W-:Y:S06]  /*6590*/  HMMA.16816.F32.BF16 R4, R152, R156.reuse, R4 ;  /* 0x0000009c9804723c */ /* 0x080fec0000041804 */
[C---:B------:R-:W-:Y:S06]  /*65a0*/  HMMA.16816.F32.BF16 R8, R160.reuse, R156, R8 ;  /* 0x0000009ca008723c */ /* 0x040fec0000041808 */
[-C--:B------:R-:W-:Y:S06]  /*65b0*/  HMMA.16816.F32.BF16 R12, R160, R158.reuse, R12 ;  /* 0x0000009ea00c723c */ /* 0x080fec000004180c */
[C---:B------:R-:W-:Y:S01]  /*65c0*/  HMMA.16816.F32.BF16 R16, R152.reuse, R158, R16 ;  /* 0x0000009e9810723c */ /* 0x040fe20000041810 */
[----:B------:R-:W2:Y:S05]  /*65d0*/  LDSM.16.M88.4 R156, [R2] ;  /* 0x00000000029c783b */ /* 0x000eaa0000000200 */
[-C--:B------:R-:W-:Y:S06]  /*65e0*/  HMMA.16816.F32.BF16 R68, R152, R164.reuse, R68 ;  /* 0x000000a49844723c */ /* 0x080fec0000041844 */
[C---:B------:R-:W-:Y:S06]  /*65f0*/  HMMA.16816.F32.BF16 R72, R160.reuse, R164, R72 ;  /* 0x000000a4a048723c */ /* 0x040fec0000041848 */
[-C--:B------:R-:W-:Y:S06]  /*6600*/  HMMA.16816.F32.BF16 R76, R160, R166.reuse, R76 ;  /* 0x000000a6a04c723c */ /* 0x080fec000004184c */
[C---:B------:R-:W-:Y:S01]  /*6610*/  HMMA.16816.F32.BF16 R80, R152.reuse, R166, R80 ;  /* 0x000000a69850723c */ /* 0x040fe20000041850 */
[----:B------:R-:W3:Y:S05]  /*6620*/  LDSM.16.MT88.4 R164, [R193+0x17000] ;  /* 0x01700000c1a4783b */ /* 0x000eea0000004200 */
[-C--:B-1----:R-:W-:Y:S06]  /*6630*/  HMMA.16816.F32.BF16 R84, R152, R148.reuse, R84 ;  /* 0x000000949854723c */ /* 0x082fec0000041854 */
[C---:B------:R-:W-:Y:S06]  /*6640*/  HMMA.16816.F32.BF16 R88, R160.reuse, R148, R88 ;  /* 0x00000094a058723c */ /* 0x040fec0000041858 */
[-C--:B------:R-:W-:Y:S01]  /*6650*/  HMMA.16816.F32.BF16 R92, R160, R150.reuse, R92 ;  /* 0x00000096a05c723c */ /* 0x080fe2000004185c */
[----:B------:R-:W-:Y:S05]  /*6660*/  LDSM.16.M88.4 R160, [R3+0x1000] ;  /* 0x0010000003a0783b */ /* 0x000fea0000000200 */
[----:B------:R-:W-:Y:S01]  /*6670*/  HMMA.16816.F32.BF16 R96, R152, R150, R96 ;  /* 0x000000969860723c */ /* 0x000fe20000041860 */
[----:B------:R-:W-:Y:S04]  /*6680*/  LDSM.16.M88.4 R148, [R3] ;  /* 0x000000000394783b */ /* 0x000fe80000000200 */
[----:B------:R-:W1:Y:S01]  /*6690*/  LDSM.16.MT88.4 R152, [R193+0x13800] ;  /* 0x01380000c198783b */ /* 0x000e620000004200 */
[-C--:B--2---:R-:W-:Y:S06]  /*66a0*/  HMMA.16816.F32.BF16 R4, R156, R168.reuse, R4 ;  /* 0x000000a89c04723c */ /* 0x084fec0000041804 */
[C---:B------:R-:W-:Y:S06]  /*66b0*/  HMMA.16816.F32.BF16 R8, R172.reuse, R168, R8 ;  /* 0x000000a8ac08723c */ /* 0x040fec0000041808 */
[-C--:B------:R-:W-:Y:S06]  /*66c0*/  HMMA.16816.F32.BF16 R12, R172, R170.reuse, R12 ;  /* 0x000000aaac0c723c */ /* 0x080fec000004180c */
[C---:B------:R-:W-:Y:S01]  /*66d0*/  HMMA.16816.F32.BF16 R16, R156.reuse, R170, R16 ;  /* 0x000000aa9c10723c */ /* 0x040fe20000041810 */
[----:B------:R-:W2:Y:S05]  /*66e0*/  LDSM.16.MT88.4 R168, [R193+0x15800] ;  /* 0x01580000c1a8783b */ /* 0x000eaa0000004200 */
[-C--:B------:R-:W-:Y:S06]  /*66f0*/  HMMA.16816.F32.BF16 R68, R156, R176.reuse, R68 ;  /* 0x000000b09c44723c */ /* 0x080fec0000041844 */
[C---:B------:R-:W-:Y:S06]  /*6700*/  HMMA.16816.F32.BF16 R72, R172.reuse, R176, R72 ;  /* 0x000000b0ac48723c */ /* 0x040fec0000041848 */
[-C--:B------:R-:W-:Y:S06]  /*6710*/  HMMA.16816.F32.BF16 R76, R172, R178.reuse, R76 ;  /* 0x000000b2ac4c723c */ /* 0x080fec000004184c */
[C---:B------:R-:W-:Y:S01]  /*6720*/  HMMA.16816.F32.BF16 R80, R156.reuse, R178, R80 ;  /* 0x000000b29c50723c */ /* 0x040fe20000041850 */
[----:B------:R-:W4:Y:S05]  /*6730*/  LDSM.16.MT88.4 R176, [R193+0x17800] ;  /* 0x01780000c1b0783b */ /* 0x000f2a0000004200 */
[-C--:B---3--:R-:W-:Y:S06]  /*6740*/  HMMA.16816.F32.BF16 R84, R156, R164.reuse, R84 ;  /* 0x000000a49c54723c */ /* 0x088fec0000041854 */
[C---:B------:R-:W-:Y:S06]  /*6750*/  HMMA.16816.F32.BF16 R88, R172.reuse, R164, R88 ;  /* 0x000000a4ac58723c */ /* 0x040fec0000041858 */
[-C--:B------:R-:W-:Y:S06]  /*6760*/  HMMA.16816.F32.BF16 R92, R172, R166.reuse, R92 ;  /* 0x000000a6ac5c723c */ /* 0x080fec000004185c */
[----:B------:R-:W-:Y:S06]  /*6770*/  HMMA.16816.F32.BF16 R96, R156, R166, R96 ;  /* 0x000000a69c60723c */ /* 0x000fec0000041860 */
[-C--:B-1----:R-:W-:Y:S06]  /*6780*/  HMMA.16816.F32.BF16 R4, R148, R152.reuse, R4 ;  /* 0x000000989404723c */ /* 0x082fec0000041804 */
[C---:B------:R-:W-:Y:S06]  /*6790*/  HMMA.16816.F32.BF16 R8, R160.reuse, R152, R8 ;  /* 0x00000098a008723c */ /* 0x040fec0000041808 */
[-C--:B------:R-:W-:Y:S05]  /*67a0*/  HMMA.16816.F32.BF16 R12, R160, R154.reuse, R12 ;  /* 0x0000009aa00c723c */ /* 0x080fea000004180c */
[C---:B------:R-:W-:Y:S01]  /*67b0*/  IMAD.SHL.U32 R152, R252.reuse, 0x8, RZ ;  /* 0x00000008fc987824 */ /* 0x040fe200078e00ff */
[C---:B------:R-:W-:Y:S05]  /*67c0*/  HMMA.16816.F32.BF16 R16, R148.reuse, R154, R16 ;  /* 0x0000009a9410723c */ /* 0x040fea0000041810 */
[----:B------:R-:W-:Y:S01]  /*67d0*/  IMAD.SHL.U32 R153, R252, 0x10, RZ ;  /* 0x00000010fc997824 */ /* 0x000fe200078e00ff */
[-C--:B--2---:R-:W-:Y:S05]  /*67e0*/  HMMA.16816.F32.BF16 R68, R148, R168.reuse, R68 ;  /* 0x000000a89444723c */ /* 0x084fea0000041844 */
[----:B------:R-:W-:Y:S01]  /*67f0*/  @P6 IADD3 R154, P0, R213, R233, RZ ;  /* 0x000000e9d59a6210 */ /* 0x000fe20007f1e0ff */
[C---:B------:R-:W-:Y:S05]  /*6800*/  HMMA.16816.F32.BF16 R72, R160.reuse, R168, R72 ;  /* 0x000000a8a048723c */ /* 0x040fea0000041848 */
[----:B------:R-:W-:Y:S01]  /*6810*/  @P6 IMAD.X R155, R212, 0x1, R232, P0 ;  /* 0x00000001d49b6824 */ /* 0x000fe200000e06e8 */
[-C--:B------:R-:W-:Y:S04]  /*6820*/  HMMA.16816.F32.BF16 R76, R160, R170.reuse, R76 ;  /* 0x000000aaa04c723c */ /* 0x080fe8000004184c */
[----:B------:R-:W5:Y:S01]  /*6830*/  @P6 LDG.E R236, desc[UR14][R154.64+-0x100] ;  /* 0xffff000e9aec6981 */ /* 0x000f62000c1e1900 */
[CC--:B------:R-:W-:Y:S01]  /*6840*/  LEA R158, P1, R153.reuse, R246.reuse, 0x2 ;  /* 0x000000f6999e7211 */ /* 0x0c0fe200078210ff */
[C---:B------:R-:W-:Y:S02]  /*6850*/  HMMA.16816.F32.BF16 R80, R148.reuse, R170, R80 ;  /* 0x000000aa9450723c */ /* 0x040fe40000041850 */
[----:B------:R1:W5:Y:S03]  /*6860*/  @P6 LDG.E R237, desc[UR14][R154.64+-0xe0] ;  /* 0xffff200e9aed6981 */ /* 0x000366000c1e1900 */
[CC--:B------:R-:W-:Y:S01]  /*6870*/  LEA.HI.X.SX32 R159, R153.reuse, R247.reuse, 0x2, P1 ;  /* 0x000000f7999f7211 */ /* 0x0c0fe200008f16ff */
[-C--:B----4-:R-:W-:Y:S01]  /*6880*/  HMMA.16816.F32.BF16 R84, R148, R176.reuse, R84 ;  /* 0x000000b09454723c */ /* 0x090fe20000041854 */
[----:B------:R2:W-:Y:S05]  /*6890*/  REDG.E.ADD.F32.FTZ.RN.STRONG.GPU desc[UR14][R246.64], R4 ;  /* 0x00000004f60079a6 */ /* 0x0005ea000c10f38e */
[C---:B------:R-:W-:Y:S06]  /*68a0*/  HMMA.16816.F32.BF16 R88, R160.reuse, R176, R88 ;  /* 0x000000b0a058723c */ /* 0x040fec0000041858 */
[-C--:B------:R-:W-:Y:S06]  /*68b0*/  HMMA.16816.F32.BF16 R92, R160, R178.reuse, R92 ;  /* 0x000000b2a05c723c */ /* 0x080fec000004185c */
[----:B------:R-:W-:Y:S05]  /*68c0*/  HMMA.16816.F32.BF16 R96, R148, R178, R96 ;  /* 0x000000b29460723c */ /* 0x000fea0000041860 */
[-C--:B-1----:R-:W-:Y:S02]  /*68d0*/  LEA R154, P0, R152, R246.reuse, 0x2 ;  /* 0x000000f6989a7211 */ /* 0x082fe400078010ff */
[----:B------:R-:W-:Y:S04]  /*68e0*/  IMAD R148, R252, 0x18, RZ ;  /* 0x00000018fc947824 */ /* 0x000fe800078e02ff */
[-C--:B------:R-:W-:Y:S01]  /*68f0*/  LEA.HI.X.SX32 R155, R152, R247.reuse, 0x2, P0 ;  /* 0x000000f7989b7211 */ /* 0x080fe200000f16ff */
[----:B--2---:R-:W-:Y:S01]  /*6900*/  IMAD.SHL.U32 R4, R252, 0x20, RZ ;  /* 0x00000020fc047824 */ /* 0x004fe200078e00ff */
[-C--:B------:R-:W-:Y:S03]  /*6910*/  LEA R156, P0, R148, R246.reuse, 0x2 ;  /* 0x000000f6949c7211 */ /* 0x080fe600078010ff */
[----:B------:R1:W-:Y:S01]  /*6920*/  REDG.E.ADD.F32.FTZ.RN.STRONG.GPU desc[UR14][R154.64], R5 ;  /* 0x000000059a0079a6 */ /* 0x0003e2000c10f38e */
[-C--:B------:R-:W-:Y:S02]  /*6930*/  LEA R150, P1, R4, R246.reuse, 0x2 ;  /* 0x000000f604967211 */ /* 0x080fe400078210ff */
[-C--:B------:R-:W-:Y:S01]  /*6940*/  LEA.HI.X.SX32 R157, R148, R247.reuse, 0x2, P0 ;  /* 0x000000f7949d7211 */ /* 0x080fe200000f16ff */
[----:B------:R2:W-:Y:S01]  /*6950*/  REDG.E.ADD.F32.FTZ.RN.STRONG.GPU desc[UR14][R158.64], R6 ;  /* 0x000000069e0079a6 */ /* 0x0005e2000c10f38e */
[-C--:B------:R-:W-:Y:S01]  /*6960*/  LEA.HI.X.SX32 R151, R4, R247.reuse, 0x2, P1 ;  /* 0x000000f704977211 */ /* 0x080fe200008f16ff */
[----:B------:R-:W-:Y:S02]  /*6970*/  VIADD R4, R153, 0x20 ;  /* 0x0000002099047836 */ /* 0x000fe40000000000 */
[----:B------:R3:W-:Y:S04]  /*6980*/  REDG.E.ADD.F32.FTZ.RN.STRONG.GPU desc[UR14][R156.64], R7 ;  /* 0x000000079c0079a6 */ /* 0x0007e8000c10f38e */
[----:B------:R4:W-:Y:S01]  /*6990*/  REDG.E.ADD.F32.FTZ.RN.STRONG.GPU desc[UR14][R150.64], R8 ;  /* 0x00000008960079a6 */ /* 0x0009e2000c10f38e */
[C---:B-1----:R-:W-:Y:S02]  /*69a0*/  IMAD R5, R252.reuse, 0x28, RZ ;  /* 0x00000028fc057824 */ /* 0x042fe400078e02ff */
[C---:B--2---:R-:W-:Y:S03]  /*69b0*/  IMAD R6, R252.reuse, 0x30, RZ ;  /* 0x00000030fc067824 */ /* 0x044fe600078e02ff */
[CC--:B------:R-:W-:Y:S01]  /*69c0*/  LEA R148, P0, R5.reuse, R246.reuse, 0x2 ;  /* 0x000000f605947211 */ /* 0x0c0fe200078010ff */
[----:B------:R-:W-:Y:S03]  /*69d0*/  IMAD R252, R252, 0x38, RZ ;  /* 0x00000038fcfc7824 */ /* 0x000fe600078e02ff */
[-C--:B------:R-:W-:Y:S01]  /*69e0*/  LEA.HI.X.SX32 R149, R5, R247.reuse, 0x2, P0 ;  /* 0x000000f705957211 */ /* 0x080fe200000f16ff */
[----:B------:R-:W-:Y:S01]  /*69f0*/  IMAD.IADD R5, R152, 0x1, R4 ;  /* 0x0000000198057824 */ /* 0x000fe200078e0204 */
[-C--:B---3--:R-:W-:Y:S02]  /*6a00*/  LEA R156, P1, R6, R246.reuse, 0x2 ;  /* 0x000000f6069c7211 */ /* 0x088fe400078210ff */
[-C--:B----4-:R-:W-:Y:S01]  /*6a10*/  LEA R8, P0, R252, R246.reuse, 0x2 ;  /* 0x000000f6fc087211 */ /* 0x090fe200078010ff */
[----:B------:R1:W-:Y:S01]  /*6a20*/  REDG.E.ADD.F32.FTZ.RN.STRONG.GPU desc[UR14][R148.64], R9 ;  /* 0x00000009940079a6 */ /* 0x0003e2000c10f38e */
[-C--:B------:R-:W-:Y:S05]  /*6a30*/  LEA.HI.X.SX32 R157, R6, R247.reuse, 0x2, P1 ;  /* 0x000000f7069d7211 */ /* 0x080fea00008f16ff */
[----:B------:R-:W-:Y:S01]  /*6a40*/  REDG.E.ADD.F32.FTZ.RN.STRONG.GPU desc[UR14][R156.64], R10 ;  /* 0x0000000a9c0079a6 */ /* 0x000fe2000c10f38e */
[-C--:B-1----:R-:W-:Y:S02]  /*6a50*/  LEA.HI.X.SX32 R9, R252, R247.reuse, 0x2, P0 ;  /* 0x000000f7fc097211 */ /* 0x082fe400000f16ff */
[CC--:B------:R-:W-:Y:S03]  /*6a60*/  LEA R6, P0, R4.reuse, R246.reuse, 0x2 ;  /* 0x000000f604067211 */ /* 0x0c0fe600078010ff */
[----:B------:R1:W-:Y:S01]  /*6a70*/  REDG.E.ADD.F32.FTZ.RN.STRONG.GPU desc[UR14][R8.64], R11 ;  /* 0x0000000b080079a6 */ /* 0x0003e2000c10f38e */
[-C--:B------:R-:W-:Y:S01]  /*6a80*/  LEA.HI.X.SX32 R7, R4, R247.reuse, 0x2, P0 ;  /* 0x000000f704077211 */ /* 0x080fe200000f16ff */
[C---:B------:R-:W-:Y:S02]  /*6a90*/  IMAD.IADD R4, R152.reuse, 0x1, R5 ;  /* 0x0000000198047824 */ /* 0x040fe400078e0205 */
[----:B------:R2:W-:Y:S04]  /*6aa0*/  REDG.E.ADD.F32.FTZ.RN.STRONG.GPU desc[UR14][R246.64+0x80], R16 ;  /* 0x00008010f60079a6 */ /* 0x0005e8000c10f38e */
[----:B------:R-:W-:Y:S04]  /*6ab0*/  REDG.E.ADD.F32.FTZ.RN.STRONG.GPU desc[UR14][R154.64+0x80], R17 ;  /* 0x000080119a0079a6 */ /* 0x000fe8000c10f38e */
[----:B------:R3:W-:Y:S01]  /*6ac0*/  REDG.E.ADD.F32.FTZ.RN.STRONG.GPU desc[UR14][R6.64], R18 ;  /* 0x00000012060079a6 */ /* 0x0007e2000c10f38e */
[CC--:B-1----:R-:W-:Y:S04]  /*6ad0*/  LEA R8, P0, R5.reuse, R246.reuse, 0x2 ;  /* 0x000000f605087211 */ /* 0x0c2fe800078010ff */
[-C--:B------:R-:W-:Y:S01]  /*6ae0*/  LEA.HI.X.SX32 R9, R5, R247.reuse, 0x2, P0 ;  /* 0x000000f705097211 */ /* 0x080fe200000f16ff */
[----:B------:R-:W-:Y:S01]  /*6af0*/  IMAD.IADD R5, R152, 0x1, R4 ;  /* 0x0000000198057824 */ /* 0x000fe200078e0204 */
[-C--:B--2---:R-:W-:Y:S03]  /*6b00*/  LEA R16, P1, R4, R246.reuse, 0x2 ;  /* 0x000000f604107211 */ /* 0x084fe600078210ff */
[----:B------:R1:W-:Y:S01]  /*6b10*/  REDG.E.ADD.F32.FTZ.RN.STRONG.GPU desc[UR14][R8.64], R19 ;  /* 0x00000013080079a6 */ /* 0x0003e2000c10f38e */
[CC--:B------:R-:W-:Y:S01]  /*6b20*/  LEA R10, P0, R5.reuse, R246.reuse, 0x2 ;  /* 0x000000f6050a7211 */ /* 0x0c0fe200078010ff */
[----:B---3--:R-:W-:Y:S01]  /*6b30*/  IMAD.IADD R6, R152, 0x1, R5 ;  /* 0x0000000198067824 */ /* 0x008fe200078e0205 */
[-C--:B------:R-:W-:Y:S02]  /*6b40*/  LEA.HI.X.SX32 R17, R4, R247.reuse, 0x2, P1 ;  /* 0x000000f704117211 */ /* 0x080fe400008f16ff */
[-C--:B------:R-:W-:Y:S01]  /*6b50*/  LEA.HI.X.SX32 R11, R5, R247.reuse, 0x2, P0 ;  /* 0x000000f7050b7211 */ /* 0x080fe200000f16ff */
[----:B------:R-:W-:Y:S02]  /*6b60*/  IMAD.IADD R4, R152, 0x1, R6 ;  /* 0x0000000198047824 */ /* 0x000fe400078e0206 */
[----:B------:R-:W-:Y:S01]  /*6b70*/  REDG.E.ADD.F32.FTZ.RN.STRONG.GPU desc[UR14][R16.64], R12 ;  /* 0x0000000c100079a6 */ /* 0x000fe2000c10f38e */
[----:B------:R-:W-:Y:S03]  /*6b80*/  VIADD R5, R153, 0x40 ;  /* 0x0000004099057836 */ /* 0x000fe60000000000 */
[----:B------:R-:W-:Y:S01]  /*6b90*/  REDG.E.ADD.F32.FTZ.RN.STRONG.GPU desc[UR14][R10.64], R13 ;  /* 0x0000000d0a0079a6 */ /* 0x000fe2000c10f38e */
[CC--:B-1----:R-:W-:Y:S04]  /*6ba0*/  LEA R8, P0, R6.reuse, R246.reuse, 0x2 ;  /* 0x000000f606087211 */ /* 0x0c2fe800078010ff */
[-C--:B------:R-:W-:Y:S02]  /*6bb0*/  LEA.HI.X.SX32 R9, R6, R247.reuse, 0x2, P0 ;  /* 0x000000f706097211 */ /* 0x080fe400000f16ff */
[CC--:B------:R-:W-:Y:S03]  /*6bc0*/  LEA R6, P0, R4.reuse, R246.reuse, 0x2 ;  /* 0x000000f604067211 */ /* 0x0c0fe600078010ff */
[----:B------:R1:W-:Y:S01]  /*6bd0*/  REDG.E.ADD.F32.FTZ.RN.STRONG.GPU desc[UR14][R8.64], R14 ;  /* 0x0000000e080079a6 */ /* 0x0003e2000c10f38e */
[-C--:B------:R-:W-:Y:S01]  /*6be0*/  LEA.HI.X.SX32 R7, R4, R247.reuse, 0x2, P0 ;  /* 0x000000f704077211 */ /* 0x080fe200000f16ff */
[C---:B------:R-:W-:Y:S04]  /*6bf0*/  IMAD.IADD R4, R152.reuse, 0x1, R5 ;  /* 0x0000000198047824 */ /* 0x040fe800078e0205 */
[----:B------:R2:W-:Y:S04]  /*6c00*/  REDG.E.ADD.F32.FTZ.RN.STRONG.GPU desc[UR14][R6.64], R15 ;  /* 0x0000000f060079a6 */ /* 0x0005e8000c10f38e */
[----:B------:R-:W-:Y:S04]  /*6c10*/  REDG.E.ADD.F32.FTZ.RN.STRONG.GPU desc[UR14][R246.64+0x100], R68 ;  /* 0x00010044f60079a6 */ /* 0x000fe8000c10f38e */
[----:B------:R-:W-:Y:S01]  /*6c20*/  REDG.E.ADD.F32.FTZ.RN.STRONG.GPU desc[UR14][R154.64+0x100], R69 ;  /* 0x000100459a0079a6 */ /* 0x000fe2000c10f38e */
[CC--:B-1----:R-:W-:Y:S04]  /*6c30*/  LEA R8, P0, R5.reuse, R246.reuse, 0x2 ;  /* 0x000000f605087211 */ /* 0x0c2fe800078010ff */
[-C--:B------:R-:W-:Y:S01]  /*6c40*/  LEA.HI.X.SX32 R9, R5, R247.reuse, 0x2, P0 ;  /* 0x000000f705097211 */ /* 0x080fe200000f16ff */
[----:B------:R-:W-:Y:S01]  /*6c50*/  IMAD.IADD R5, R152, 0x1, R4 ;  /* 0x0000000198057824 */ /* 0x000fe200078e0204 */
[CC--:B------:R-:W-:Y:S03]  /*6c60*/  LEA R10, P0, R4.reuse, R246.reuse, 0x2 ;  /* 0x000000f6040a7211 */ /* 0x0c0fe600078010ff */
[----:B------:R1:W-:Y:S01]  /*6c70*/  REDG.E.ADD.F32.FTZ.RN.STRONG.GPU desc[UR14][R8.64], R70 ;  /* 0x00000046080079a6 */ /* 0x0003e2000c10f38e */
[-C--:B------:R-:W-:Y:S01]  /*6c80*/  LEA.HI.X.SX32 R11, R4, R247.reuse, 0x2, P0 ;  /* 0x000000f7040b7211 */ /* 0x080fe200000f16ff */
[C---:B------:R-:W-:Y:S01]  /*6c90*/  IMAD.IADD R4, R152.reuse, 0x1, R5 ;  /* 0x0000000198047824 */ /* 0x040fe200078e0205 */
[CC--:B------:R-:W-:Y:S03]  /*6ca0*/  LEA R12, P1, R5.reuse, R246.reuse, 0x2 ;  /* 0x000000f6050c7211 */ /* 0x0c0fe600078210ff */
[----:B------:R3:W-:Y:S01]  /*6cb0*/  REDG.E.ADD.F32.FTZ.RN.STRONG.GPU desc[UR14][R10.64], R71 ;  /* 0x000000470a0079a6 */ /* 0x0007e2000c10f38e */
[-C--:B------:R-:W-:Y:S01]  /*6cc0*/  LEA.HI.X.SX32 R13, R5, R247.reuse, 0x2, P1 ;  /* 0x000000f7050d7211 */ /* 0x080fe200008f16ff */
[----:B--2---:R-:W-:Y:S02]  /*6cd0*/  IMAD.IADD R6, R152, 0x1, R4 ;  /* 0x0000000198067824 */ /* 0x004fe400078e0204 */
[----:B------:R-:W-:Y:S01]  /*6ce0*/  VIADD R5, R153, 0x60 ;  /* 0x0000006099057836 */ /* 0x000fe20000000000 */
[----:B------:R-:W-:Y:S04]  /*6cf0*/  LDSM.16.MT88.4 R68, [R184+0x4000] ;  /* 0x00400000b844783b */ /* 0x000fe80000004200 */
[----:B------:R-:W-:Y:S01]  /*6d00*/  REDG.E.ADD.F32.FTZ.RN.STRONG.GPU desc[UR14][R12.64], R72 ;  /* 0x000000480c0079a6 */ /* 0x000fe2000c10f38e */
[CC--:B-1----:R-:W-:Y:S04]  /*6d10*/  LEA R8, P0, R4.reuse, R246.reuse, 0x2 ;  /* 0x000000f604087211 */ /* 0x0c2fe800078010ff */
[-C--:B------:R-:W-:Y:S01]  /*6d20*/  LEA.HI.X.SX32 R9, R4, R247.reuse, 0x2, P0 ;  /* 0x000000f704097211 */ /* 0x080fe200000f16ff */
[----:B------:R-:W-:Y:S01]  /*6d30*/  IMAD.IADD R4, R152, 0x1, R6 ;  /* 0x0000000198047824 */ /* 0x000fe200078e0206 */
[CC--:B---3--:R-:W-:Y:S03]  /*6d40*/  LEA R10, P0, R6.reuse, R246.reuse, 0x2 ;  /* 0x000000f6060a7211 */ /* 0x0c8fe600078010ff */
[----:B------:R1:W-:Y:S01]  /*6d50*/  REDG.E.ADD.F32.FTZ.RN.STRONG.GPU desc[UR14][R8.64], R73 ;  /* 0x00000049080079a6 */ /* 0x0003e2000c10f38e */
[-C--:B------:R-:W-:Y:S02]  /*6d60*/  LEA.HI.X.SX32 R11, R6, R247.reuse, 0x2, P0 ;  /* 0x000000f7060b7211 */ /* 0x080fe400000f16ff */
[CC--:B------:R-:W-:Y:S03]  /*6d70*/  LEA R6, P0, R4.reuse, R246.reuse, 0x2 ;  /* 0x000000f604067211 */ /* 0x0c0fe600078010ff */
[----:B------:R2:W-:Y:S01]  /*6d80*/  REDG.E.ADD.F32.FTZ.RN.STRONG.GPU desc[UR14][R10.64], R74 ;  /* 0x0000004a0a0079a6 */ /* 0x0005e2000c10f38e */
[-C--:B------:R-:W-:Y:S01]  /*6d90*/  LEA.HI.X.SX32 R7, R4, R247.reuse, 0x2, P0 ;  /* 0x000000f704077211 */ /* 0x080fe200000f16ff */
[C---:B------:R-:W-:Y:S04]  /*6da0*/  IMAD.IADD R4, R152.reuse, 0x1, R5 ;  /* 0x0000000198047824 */ /* 0x040fe800078e0205 */
[----:B------:R3:W-:Y:S04]  /*6db0*/  REDG.E.ADD.F32.FTZ.RN.STRONG.GPU desc[UR14][R6.64], R75 ;  /* 0x0000004b060079a6 */ /* 0x0007e8000c10f38e */
[----:B------:R-:W-:Y:S04]  /*6dc0*/  REDG.E.ADD.F32.FTZ.RN.STRONG.GPU desc[UR14][R246.64+0x180], R80 ;  /* 0x00018050f60079a6 */ /* 0x000fe8000c10f38e */
[----:B------:R-:W-:Y:S04]  /*6dd0*/  REDG.E.ADD.F32.FTZ.RN.STRONG.GPU desc[UR14][R154.64+0x180], R81 ;  /* 0x000180519a0079a6 */ /* 0x000fe8000c10f38e */
[----:B------:R-:W-:Y:S01]  /*6de0*/  LDSM.16.MT88.4 R72, [R186+0x1e800] ;  /* 0x01e80000ba48783b */ /* 0x000fe20000004200 */
[CC--:B-1----:R-:W-:Y:S04]  /*6df0*/  LEA R8, P0, R5.reuse, R246.reuse, 0x2 ;  /* 0x000000f605087211 */ /* 0x0c2fe800078010ff */
[-C--:B------:R-:W-:Y:S01]  /*6e00*/  LEA.HI.X.SX32 R9, R5, R247.reuse, 0x2, P0 ;  /* 0x000000f705097211 */ /* 0x080fe200000f16ff */
[----:B------:R-:W-:Y:S01]  /*6e10*/  IMAD.IADD R5, R152, 0x1, R4 ;  /* 0x0000000198057824 */ /* 0x000fe200078e0204 */
[CC--:B--2---:R-:W-:Y:S03]  /*6e20*/  LEA R10, P0, R4.reuse, R246.reuse, 0x2 ;  /* 0x000000f6040a7211 */ /* 0x0c4fe600078010ff */
[----:B------:R1:W-:Y:S01]  /*6e30*/  REDG.E.ADD.F32.FTZ.RN.STRONG.GPU desc[UR14][R8.64], R82 ;  /* 0x00000052080079a6 */ /* 0x0003e2000c10f38e */
[-C--:B------:R-:W-:Y:S01]  /*6e40*/  LEA.HI.X.SX32 R11, R4, R247.reuse, 0x2, P0 ;  /* 0x000000f7040b7211 */ /* 0x080fe200000f16ff */
[C---:B------:R-:W-:Y:S01]  /*6e50*/  IMAD.IADD R4, R152.reuse, 0x1, R5 ;  /* 0x0000000198047824 */ /* 0x040fe200078e0205 */
[CC--:B------:R-:W-:Y:S03]  /*6e60*/  LEA R12, P1, R5.reuse, R246.reuse, 0x2 ;  /* 0x000000f6050c7211 */ /* 0x0c0fe600078210ff */
[----:B------:R2:W-:Y:S01]  /*6e70*/  REDG.E.ADD.F32.FTZ.RN.STRONG.GPU desc[UR14][R10.64], R83 ;  /* 0x000000530a0079a6 */ /* 0x0005e2000c10f38e */
[-C--:B------:R-:W-:Y:S01]  /*6e80*/  LEA.HI.X.SX32 R13, R5, R247.reuse, 0x2, P1 ;  /* 0x000000f7050d7211 */ /* 0x080fe200008f16ff */
[----:B---3--:R-:W-:Y:S02]  /*6e90*/  IMAD.IADD R6, R152, 0x1, R4 ;  /* 0x0000000198067824 */ /* 0x008fe400078e0204 */
[C---:B------:R-:W-:Y:S01]  /*6ea0*/  VIADD R5, R153.reuse, 0x80 ;  /* 0x0000008099057836 */ /* 0x040fe20000000000 */
[----:B------:R-:W-:Y:S01]  /*6eb0*/  LDSM.16.MT88.4 R80, [R0+0x1e800] ;  /* 0x01e800000050783b */ /* 0x000fe20000004200 */
[----:B------:R-:W-:Y:S03]  /*6ec0*/  VIADD R153, R153, 0xa0 ;  /* 0x000000a099997836 */ /* 0x000fe60000000000 */
[----:B------:R-:W-:Y:S01]  /*6ed0*/  REDG.E.ADD.F32.FTZ.RN.STRONG.GPU desc[UR14][R12.64], R76 ;  /* 0x0000004c0c0079a6 */ /* 0x000fe2000c10f38e */
[CC--:B-1----:R-:W-:Y:S04]  /*6ee0*/  LEA R8, P0, R4.reuse, R246.reuse, 0x2 ;  /* 0x000000f604087211 */ /* 0x0c2fe800078010ff */
[-C--:B------:R-:W-:Y:S01]  /*6ef0*/  LEA.HI.X.SX32 R9, R4, R247.reuse, 0x2, P0 ;  /* 0x000000f704097211 */ /* 0x080fe200000f16ff */
[----:B------:R-:W-:Y:S01]  /*6f00*/  IMAD.IADD R4, R152, 0x1, R6 ;  /* 0x0000000198047824 */ /* 0x000fe200078e0206 */
[CC--:B--2---:R-:W-:Y:S03]  /*6f10*/  LEA R10, P0, R6.reuse, R246.reuse, 0x2 ;  /* 0x000000f6060a7211 */ /* 0x0c4fe600078010ff */
        /* <DEDUP_REMOVED lines=21> */
[----:B------:R-:W-:Y:S04]  /*7070*/  LDSM.16.MT88.4 R84, [R184+0x2800] ;  /* 0x00280000b854783b */ /* 0x000fe80000004200 */
        /* <DEDUP_REMOVED lines=11> */
[----:B------:R3:W-:Y:S01]  /*7130*/  REDG.E.ADD.F32.FTZ.RN.STRONG.GPU desc[UR14][R6.64], R91 ;  /* 0x0000005b060079a6 */ /* 0x0007e2000c10f38e */
[----:B------:R-:W-:Y:S03]  /*7140*/  IMAD.IADD R5, R152, 0x1, R4 ;  /* 0x0000000198057824 */ /* 0x000fe600078e0204 */
[----:B------:R-:W-:Y:S04]  /*7150*/  REDG.E.ADD.F32.FTZ.RN.STRONG.GPU desc[UR14][R246.64+0x280], R96 ;  /* 0x00028060f60079a6 */ /* 0x000fe8000c10f38e */
[----:B------:R-:W-:Y:S04]  /*7160*/  REDG.E.ADD.F32.FTZ.RN.STRONG.GPU desc[UR14][R154.64+0x280], R97 ;  /* 0x000280619a0079a6 */ /* 0x000fe8000c10f38e */
[----:B------:R-:W-:Y:S01]  /*7170*/  LDSM.16.MT88.4 R88, [R184+0x4800] ;  /* 0x00480000b858783b */ /* 0x000fe20000004200 */
[CC--:B-1----:R-:W-:Y:S04]  /*7180*/  LEA R8, P0, R153.reuse, R246.reuse, 0x2 ;  /* 0x000000f699087211 */ /* 0x0c2fe800078010ff */
[-C--:B------:R-:W-:Y:S02]  /*7190*/  LEA.HI.X.SX32 R9, R153, R247.reuse, 0x2, P0 ;  /* 0x000000f799097211 */ /* 0x080fe400000f16ff */
[CC--:B--2---:R-:W-:Y:S03]  /*71a0*/  LEA R10, P0, R4.reuse, R246.reuse, 0x2 ;  /* 0x000000f6040a7211 */ /* 0x0c4fe600078010ff */
[----:B------:R1:W-:Y:S01]  /*71b0*/  REDG.E.ADD.F32.FTZ.RN.STRONG.GPU desc[UR14][R8.64], R98 ;  /* 0x00000062080079a6 */ /* 0x0003e2000c10f38e */
[-C--:B------:R-:W-:Y:S01]  /*71c0*/  LEA.HI.X.SX32 R11, R4, R247.reuse, 0x2, P0 ;  /* 0x000000f7040b7211 */ /* 0x080fe200000f16ff */
[C---:B---3--:R-:W-:Y:S01]  /*71d0*/  IMAD.IADD R6, R152.reuse, 0x1, R5 ;  /* 0x0000000198067824 */ /* 0x048fe200078e0205 */
[CC--:B------:R-:W-:Y:S03]  /*71e0*/  LEA R12, P0, R5.reuse, R246.reuse, 0x2 ;  /* 0x000000f6050c7211 */ /* 0x0c0fe600078010ff */
[----:B------:R-:W-:Y:S01]  /*71f0*/  REDG.E.ADD.F32.FTZ.RN.STRONG.GPU desc[UR14][R10.64], R99 ;  /* 0x000000630a0079a6 */ /* 0x000fe2000c10f38e */
[----:B------:R-:W-:Y:S01]  /*7200*/  IMAD.IADD R4, R152, 0x1, R6 ;  /* 0x0000000198047824 */ /* 0x000fe200078e0206 */
[-C--:B------:R-:W-:Y:S02]  /*7210*/  LEA.HI.X.SX32 R13, R5, R247.reuse, 0x2, P0 ;  /* 0x000000f7050d7211 */ /* 0x080fe400000f16ff */
[-C--:B------:R-:W-:Y:S01]  /*7220*/  LEA R16, P2, R6, R246.reuse, 0x2 ;  /* 0x000000f606107211 */ /* 0x080fe200078410ff */
[----:B------:R-:W-:Y:S01]  /*7230*/  IMAD.IADD R152, R152, 0x1, R4 ;  /* 0x0000000198987824 */ /* 0x000fe200078e0204 */
[-C--:B------:R-:W-:Y:S01]  /*7240*/  LEA R14, P1, R4, R246.reuse, 0x2 ;  /* 0x000000f6040e7211 */ /* 0x080fe200078210ff */
[----:B------:R-:W-:Y:S01]  /*7250*/  REDG.E.ADD.F32.FTZ.RN.STRONG.GPU desc[UR14][R12.64], R92 ;  /* 0x0000005c0c0079a6 */ /* 0x000fe2000c10f38e */
[-C--:B------:R-:W-:Y:S02]  /*7260*/  LEA.HI.X.SX32 R17, R6, R247.reuse, 0x2, P2 ;  /* 0x000000f706117211 */ /* 0x080fe400010f16ff */
[-C--:B------:R-:W-:Y:S02]  /*7270*/  LEA.HI.X.SX32 R15, R4, R247.reuse, 0x2, P1 ;  /* 0x000000f7040f7211 */ /* 0x080fe400008f16ff */
[----:B------:R-:W-:Y:S01]  /*7280*/  LDSM.16.MT88.4 R4, [R186+0x1e000] ;  /* 0x01e00000ba04783b */ /* 0x000fe20000004200 */
[----:B------:R-:W-:Y:S03]  /*7290*/  @P6 IADD3 R231, P1, R231, -0x100, RZ ;  /* 0xffffff00e7e76810 */ /* 0x000fe60007f3e0ff */
[----:B------:R-:W-:Y:S01]  /*72a0*/  REDG.E.ADD.F32.FTZ.RN.STRONG.GPU desc[UR14][R16.64], R93 ;  /* 0x0000005d100079a6 */ /* 0x000fe2000c10f38e */
[----:B------:R-:W-:Y:S03]  /*72b0*/  @P6 IADD3.X R230, R230, -0x1, RZ, P1, !PT ;  /* 0xffffffffe6e66810 */ /* 0x000fe60000ffe4ff */
[----:B------:R-:W-:Y:S01]  /*72c0*/  REDG.E.ADD.F32.FTZ.RN.STRONG.GPU desc[UR14][R14.64], R94 ;  /* 0x0000005e0e0079a6 */ /* 0x000fe2000c10f38e */
[C---:B-1----:R-:W-:Y:S03]  /*72d0*/  LEA R8, P0, R152.reuse, R246, 0x2 ;  /* 0x000000f698087211 */ /* 0x042fe600078010ff */
[----:B------:R-:W-:Y:S01]  /*72e0*/  LDSM.16.MT88.4 R12, [R0+0x1e000] ;  /* 0x01e00000000c783b */ /* 0x000fe20000004200 */
[----:B------:R-:W-:Y:S03]  /*72f0*/  LEA.HI.X.SX32 R9, R152, R247, 0x2, P0 ;  /* 0x000000f798097211 */ /* 0x000fe600000f16ff */
[----:B------:R-:W-:Y:S04]  /*7300*/  LDSM.16.MT88.4 R16, [R184+0x2000] ;  /* 0x00200000b810783b */ /* 0x000fe80000004200 */
[----:B------:R-:W-:Y:S04]  /*7310*/  REDG.E.ADD.F32.FTZ.RN.STRONG.GPU desc[UR14][R8.64], R95 ;  /* 0x0000005f080079a6 */ /* 0x000fe8000c10f38e */
[----:B------:R-:W1:Y:S04]  /*7320*/  LDSM.16.MT88.4 R8, [R184] ;  /* 0x00000000b808783b */ /* 0x000e680000004200 */
[----:B------:R-:W-:Y:S01]  /*7330*/  LDSM.16.MT88.4 R92, [R184+0x3800] ;  /* 0x00380000b85c783b */ /* 0x000fe20000004200 */
[-C--:B-1----:R-:W-:Y:S06]  /*7340*/  HMMA.16816.F32.BF16 R100, R4, R8.reuse, R100 ;  /* 0x000000080464723c */ /* 0x082fec0000041864 */
        /* <DEDUP_REMOVED lines=45> */
[----:B------:R-:W-:Y:S01]  /*7620*/  LOP3.LUT R4, R239, 0x1, RZ, 0xc0, !PT ;  /* 0x00000001ef047812 */ /* 0x000fe200078ec0ff */
[C---:B------:R-:W-:Y:S04]  /*7630*/  HMMA.16816.F32.BF16 R104, R84.reuse, R80, R104 ;  /* 0x000000505468723c */ /* 0x040fe80000041868 */
[----:B------:R-:W-:Y:S01]  /*7640*/  ISETP.NE.U32.AND P0, PT, R4, 0x1, PT ;  /* 0x000000010400780c */ /* 0x000fe20003f05070 */
[----:B------:R-:W-:Y:S01]  /*7650*/  VIADD R5, R184, 0xffffa000 ;  /* 0xffffa000b8057836 */ /* 0x000fe20000000000 */
[-C--:B------:R-:W-:Y:S05]  /*7660*/  HMMA.16816.F32.BF16 R108, R84, R82.reuse, R108 ;  /* 0x00000052546c723c */ /* 0x080fea000004186c */
        /* <DEDUP_REMOVED lines=140> */
[----:B------:R-:W-:-:S02]  /*7f30*/  @P0 IADD3 R10, R241, R242, RZ ;  /* 0x000000f2f10a0210 */ /* 0x000fc40007ffe0ff */
[----:B------:R-:W-:Y:S01]  /*7f40*/  @P0 IADD3 R8, R241, R242, RZ ;  /* 0x000000f2f1080210 */ /* 0x000fe20007ffe0ff */
[----:B------:R-:W-:Y:S01]  /*7f50*/  STS [R209+0x4400], R146 ;  /* 0x00440092d1007388 */ /* 0x000fe20000000800 */
[----:B------:R-:W-:-:S03]  /*7f60*/  LEA R59, R198, UR5, 0x1 ;  /* 0x00000005c63b7c11 */ /* 0x000fc6000f8e08ff */
[----:B------:R-:W-:Y:S01]  /*7f70*/  STS [R205+0x5000], R136 ;  /* 0x00500088cd007388 */ /* 0x000fe20000000800 */
[C---:B--2---:R-:W-:Y:S02]  /*7f80*/  @P0 IMAD R6, R8.reuse, R5, RZ ;  /* 0x0000000508060224 */ /* 0x044fe400078e02ff */
[----:B------:R-:W-:Y:S01]  /*7f90*/  @P0 IMAD.WIDE.U32 R8, R8, R4, RZ ;  /* 0x0000000408080225 */ /* 0x000fe200078e00ff */
[----:B------:R-:W-:Y:S03]  /*7fa0*/  STS [R205+0x5400], R138 ;  /* 0x0054008acd007388 */ /* 0x000fe60000000800 */
[----:B------:R-:W-:Y:S01]  /*7fb0*/  @P0 IMAD.MOV.U32 R7, RZ, RZ, R8 ;  /* 0x000000ffff070224 */ /* 0x000fe200078e0008 */
[----:B------:R-:W-:Y:S01]  /*7fc0*/  STS [R209+0x5000], R140 ;  /* 0x0050008cd1007388 */ /* 0x000fe20000000800 */
[----:B------:R-:W-:-:S03]  /*7fd0*/  @P0 IADD3 R6, R9, R6, RZ ;  /* 0x0000000609060210 */ /* 0x000fc60007ffe0ff */
        /* <DEDUP_REMOVED lines=20> */
[----:B-1----:R-:W-:-:S02]  /*8120*/  @P0 IMAD R40, R10, R3, RZ ;  /* 0x000000030a280224 */ /* 0x002fc400078e02ff */
[----:B------:R-:W-:Y:S01]  /*8130*/  @P0 IMAD.WIDE.U32 R10, R10, R2, RZ ;  /* 0x000000020a0a0225 */ /* 0x000fe200078e00ff */
[----:B------:R2:W-:Y:S03]  /*8140*/  STS [R209+0xa400], R66 ;  /* 0x00a40042d1007388 */ /* 0x0005e60000000800 */
[----:B------:R-:W-:Y:S01]  /*8150*/  @P0 IMAD.MOV.U32 R41, RZ, RZ, R10 ;  /* 0x000000ffff290224 */ /* 0x000fe200078e000a */
[----:B------:R2:W-:Y:S01]  /*8160*/  STS [R205+0xb000], R56 ;  /* 0x00b00038cd007388 */ /* 0x0005e20000000800 */
[----:B------:R-:W-:Y:S02]  /*8170*/  @P0 IADD3 R40, R11, R40, RZ ;  /* 0x000000280b280210 */ /* 0x000fe40007ffe0ff */
[----:B------:R-:W-:Y:S01]  /*8180*/  SHF.R.S32.HI R10, RZ, 0x1f, R202 ;  /* 0x0000001fff0a7819 */ /* 0x000fe200000114ca */
[----:B------:R2:W-:Y:S04]  /*8190*/  STS [R205+0xb400], R58 ;  /* 0x00b4003acd007388 */ /* 0x0005e80000000800 */
[----:B------:R2:W-:Y:S04]  /*81a0*/  STS [R209+0xb000], R60 ;  /* 0x00b0003cd1007388 */ /* 0x0005e80000000800 */
[----:B------:R2:W-:Y:S01]  /*81b0*/  STS [R209+0xb400], R62 ;  /* 0x00b4003ed1007388 */ /* 0x0005e20000000800 */
[----:B------:R-:W-:Y:S05]  /*81c0*/  @P0 BRA `(.L_x_237) ;  /* 0x0000000000340947 */ /* 0x000fea0003800000 */
[----:B------:R-:W1:Y:S01]  /*81d0*/  LDC.64 R2, c[0x0][0x450] ;  /* 0x00011400ff027b82 */ /* 0x000e620000000a00 */
[----:B------:R-:W-:-:S07]  /*81e0*/  SHF.R.S32.HI R12, RZ, 0x1f, R241 ;  /* 0x0000001fff0c7819 */ /* 0x000fce00000114f1 */
[----:B------:R-:W3:Y:S01]  /*81f0*/  LDC.64 R8, c[0x0][0x438] ;  /* 0x00010e00ff087b82 */ /* 0x000ee20000000a00 */
[-C--:B-1----:R-:W-:Y:S02]  /*8200*/  IMAD R12, R12, R2.reuse, RZ ;  /* 0x000000020c0c7224 */ /* 0x082fe400078e02ff */
[----:B------:R-:W-:-:S04]  /*8210*/  IMAD.WIDE.U32 R14, R241, R2, RZ ;  /* 0x00000002f10e7225 */ /* 0x000fc800078e00ff */
[----:B------:R-:W-:Y:S02]  /*8220*/  IMAD R12, R241, R3, R12 ;  /* 0x00000003f10c7224 */ /* 0x000fe400078e020c */
[----:B---3--:R-:W-:-:S03]  /*8230*/  IMAD R11, R10, R8, RZ ;  /* 0x000000080a0b7224 */ /* 0x008fc600078e02ff */
[----:B------:R-:W-:Y:S01]  /*8240*/  IADD3 R13, R15, R12, RZ ;  /* 0x0000000c0f0d7210 */ /* 0x000fe20007ffe0ff */
[----:B------:R-:W-:Y:S01]  /*8250*/  IMAD R9, R202, R9, R11 ;  /* 0x00000009ca097224 */ /* 0x000fe200078e020b */
[----:B------:R-:W-:-:S05]  /*8260*/  MOV R12, R14 ;  /* 0x0000000e000c7202 */ /* 0x000fca0000000f00 */
[----:B------:R-:W-:-:S05]  /*8270*/  IMAD.WIDE.U32 R12, R202, R8, R12 ;  /* 0x00000008ca0c7225 */ /* 0x000fca00078e000c */
[----:B------:R-:W-:Y:S02]  /*8280*/  IADD3 R40, R13, R9, RZ ;  /* 0x000000090d287210 */ /* 0x000fe40007ffe0ff */
[----:B------:R-:W-:Y:S02]  /*8290*/  MOV R41, R12 ;  /* 0x0000000c00297202 */ /* 0x000fe40000000f00 */
.L_x_237:
        /* <DEDUP_REMOVED lines=13> */
[----:B------:R-:W-:-:S07]  /*8370*/  MOV R7, R8 ;  /* 0x0000000800077202 */ /* 0x000fce0000000f00 */
.L_x_238:
[----:B------:R-:W-:Y:S01]  /*8380*/  BAR.SYNC.DEFER_BLOCKING 0x0 ;  /* 0x0000000000007b1d */ /* 0x000fe20000010000 */
[C---:B------:R-:W-:Y:S01]  /*8390*/  IMAD.SHL.U32 R53, R203.reuse, 0x40, RZ ;  /* 0x00000040cb357824 */ /* 0x040fe200078e00ff */
[--C-:B------:R-:W-:Y:S01]  /*83a0*/  SHF.R.S32.HI R63, RZ, 0x1f, R200.reuse ;  /* 0x0000001fff3f7819 */ /* 0x100fe200000114c8 */
[----:B--2---:R-:W-:Y:S01]  /*83b0*/  IMAD.MOV.U32 R62, RZ, RZ, R200 ;  /* 0x000000ffff3e7224 */ /* 0x004fe200078e00c8 */
[----:B------:R-:W-:Y:S01]  /*83c0*/  SHF.R.S32.HI R54, RZ, 0x1f, R206 ;  /* 0x0000001fff367819 */ /* 0x000fe200000114ce */
[----:B------:R-:W-:Y:S01]  /*83d0*/  IMAD R240, R203, -0x40, R240 ;  /* 0xffffffc0cbf07824 */ /* 0x000fe200078e02f0 */
[----:B------:R-:W-:Y:S01]  /*83e0*/  SHF.R.S32.HI R52, RZ, 0x1f, R53 ;  /* 0x0000001fff347819 */ /* 0x000fe20000011435 */
[----:B------:R-:W-:Y:S01]  /*83f0*/  IMAD.WIDE.U32 R44, R53, R2, R62 ;  /* 0x00000002352c7225 */ /* 0x000fe200078e003e */
[----:B------:R-:W-:Y:S01]  /*8400*/  ULDC.64 UR6, c[0x0][0x468] ;  /* 0x00011a0000067ab9 */ /* 0x000fe20000000a00 */
[----:B------:R-:W-:Y:S01]  /*8410*/  BSSY B0, `(.L_x_239) ;  /* 0x000002b000007945 */ /* 0x000fe20003800000 */
[----:B------:R-:W-:Y:S01]  /*8420*/  ISETP.GE.AND P4, PT, R199, R240, PT ;  /* 0x000000f0c700720c */ /* 0x000fe20003f86270 */
[----:B------:R-:W-:Y:S01]  /*8430*/  IMAD R42, R52, R2, RZ ;  /* 0x00000002342a7224 */ /* 0x000fe200078e02ff */
[----:B------:R-:W-:Y:S01]  /*8440*/  IADD3 R64, P0, R41, R44, RZ ;  /* 0x0000002c29407210 */ /* 0x000fe20007f1e0ff */
[----:B------:R-:W-:Y:S01]  /*8450*/  IMAD R58, R54, UR6, RZ ;  /* 0x00000006363a7c24 */ /* 0x000fe2000f8e02ff */
[----:B------:R-:W-:Y:S01]  /*8460*/  IADD3 R41, R199, 0x20, RZ ;  /* 0x00000020c7297810 */ /* 0x000fe20007ffe0ff */
[----:B------:R-:W-:Y:S01]  /*8470*/  IMAD R42, R53, R3, R42 ;  /* 0x00000003352a7224 */ /* 0x000fe200078e022a */
[----:B------:R-:W-:Y:S01]  /*8480*/  IADD3 R56, R200, 0x40, RZ ;  /* 0x00000040c8387810 */ /* 0x000fe20007ffe0ff */
[----:B------:R-:W-:Y:S01]  /*8490*/  IMAD R58, R206, UR7, R58 ;  /* 0x00000007ce3a7c24 */ /* 0x000fe2000f8e023a */
[----:B------:R-:W-:Y:S01]  /*84a0*/  ISETP.GE.AND P3, PT, R41, R240, PT ;  /* 0x000000f02900720c */ /* 0x000fe20003f66270 */
[----:B------:R-:W-:Y:S01]  /*84b0*/  VIADD R57, R200, 0x80 ;  /* 0x00000080c8397836 */ /* 0x000fe20000000000 */
[----:B------:R-:W-:-:S02]  /*84c0*/  IADD3.X R65, R40, R45, R42, P0, !PT ;  /* 0x0000002d28417210 */ /* 0x000fc400007fe42a */
[----:B------:R-:W-:Y:S01]  /*84d0*/  SHF.R.S32.HI R55, RZ, 0x1f, R199 ;  /* 0x0000001fff377819 */ /* 0x000fe200000114c7 */
[----:B------:R1:W2:Y:S01]  /*84e0*/  LDS.128 R36, [R59+0x13000] ;  /* 0x013000003b247984 */ /* 0x0002a20000000c00 */
[----:B------:R-:W-:-:S03]  /*84f0*/  IMAD.WIDE.U32 R64, R206, UR6, R64 ;  /* 0x00000006ce407c25 */ /* 0x000fc6000f8e0040 */
[----:B------:R1:W3:Y:S02]  /*8500*/  LDS.128 R32, [R59+0x15000] ;  /* 0x015000003b207984 */ /* 0x0002e40000000c00 */
[----:B------:R-:W-:Y:S02]  /*8510*/  IADD3 R58, R58, R65, RZ ;  /* 0x000000413a3a7210 */ /* 0x000fe40007ffe0ff */
[----:B------:R1:W4:Y:S04]  /*8520*/  LDS.128 R28, [R59+0x18000] ;  /* 0x018000003b1c7984 */ /* 0x0003280000000c00 */
[----:B------:R1:W1:Y:S04]  /*8530*/  LDS.128 R24, [R59+0x19000] ;  /* 0x019000003b187984 */ /* 0x0002680000000c00 */
[----:B------:R1:W1:Y:S04]  /*8540*/  LDS.128 R20, [R59+0x1a000] ;  /* 0x01a000003b147984 */ /* 0x0002680000000c00 */
[----:B------:R1:W1:Y:S04]  /*8550*/  LDS.128 R16, [R59+0x1b000] ;  /* 0x01b000003b107984 */ /* 0x0002680000000c00 */
[----:B------:R1:W1:Y:S04]  /*8560*/  LDS.128 R12, [R59+0x1c000] ;  /* 0x01c000003b0c7984 */ /* 0x0002680000000c00 */
[----:B------:R1:W1:Y:S01]  /*8570*/  LDS.128 R8, [R59+0x1d000] ;  /* 0x01d000003b087984 */ /* 0x0002620000000c00 */
[----:B------:R-:W-:Y:S05]  /*8580*/  @P4 BRA `(.L_x_240) ;  /* 0x00000000004c4947 */ /* 0x000fea0003800000 */
[----:B------:R-:W-:Y:S01]  /*8590*/  ULDC UR4, c[0x0][0x2d0] ;  /* 0x0000b40000047ab9 */ /* 0x000fe20000000800 */
[----:B------:R-:W2:Y:S01]  /*85a0*/  LDS.128 R48, [R59+0x14000] ;  /* 0x014000003b307984 */ /* 0x000ea20000000c00 */
[----:B------:R-:W-:Y:S01]  /*85b0*/  ISETP.GE.AND P2, PT, R200, UR4, PT ;  /* 0x00000004c8007c0c */ /* 0x000fe2000bf46270 */
[----:B------:R-:W-:Y:S01]  /*85c0*/  IMAD R60, R55, R2, RZ ;  /* 0x00000002373c7224 */ /* 0x000fe200078e02ff */
[----:B------:R-:W-:Y:S01]  /*85d0*/  MOV R67, R58 ;  /* 0x0000003a00437202 */ /* 0x000fe20000000f00 */
[----:B------:R-:W3:Y:S01]  /*85e0*/  LDS.128 R44, [R59+0x16000] ;  /* 0x016000003b2c7984 */ /* 0x000ee20000000c00 */
[----:B------:R-:W-:Y:S01]  /*85f0*/  IMAD.MOV.U32 R66, RZ, RZ, R64 ;  /* 0x000000ffff427224 */ /* 0x000fe200078e0040 */
[----:B------:R-:W-:Y:S01]  /*8600*/  ISETP.GE.AND P1, PT, R56, UR4, PT ;  /* 0x0000000438007c0c */ /* 0x000fe2000bf26270 */
[----:B------:R-:W-:Y:S01]  /*8610*/  IMAD R60, R199, R3, R60 ;  /* 0x00000003c73c7224 */ /* 0x000fe200078e023c */
[----:B------:R-:W-:Y:S01]  /*8620*/  ISETP.GE.AND P0, PT, R57, UR4, PT ;  /* 0x0000000439007c0c */ /* 0x000fe2000bf06270 */
[----:B------:R-:W-:Y:S01]  /*8630*/  IMAD.WIDE.U32 R66, R199, R2, R66 ;  /* 0x00000002c7427225 */ /* 0x000fe200078e0042 */
[----:B------:R-:W-:-:S03]  /*8640*/  ULDC.64 UR6, c[0x0][0x3f0] ;  /* 0x0000fc0000067ab9 */ /* 0x000fc60000000a00 */
[----:B------:R-:W-:Y:S01]  /*8650*/  IMAD.IADD R60, R60, 0x1, R67 ;  /* 0x000000013c3c7824 */ /* 0x000fe200078e0243 */
[----:B------:R-:W4:Y:S01]  /*8660*/  @!P2 LDS.128 R40, [R59+0x12000] ;  /* 0x012000003b28a984 */ /* 0x000f220000000c00 */
[----:B------:R-:W-:-:S04]  /*8670*/  LEA R68, P5, R66, UR6, 0x1 ;  /* 0x0000000642447c11 */ /* 0x000fc8000f8a08ff */
[----:B------:R-:W-:-:S05]  /*8680*/  LEA.HI.X R69, R66, UR7, R60, 0x1, P5 ;  /* 0x0000000742457c11 */ /* 0x000fca000a8f0c3c */
[----:B--2---:R2:W-:Y:S04]  /*8690*/  @!P1 STG.E.128 desc[UR14][R68.64+0x80], R48 ;  /* 0x0000803044009986 */ /* 0x0045e8000c101d0e */
[----:B---3--:R2:W-:Y:S04]  /*86a0*/  @!P0 STG.E.128 desc[UR14][R68.64+0x100], R44 ;  /* 0x0001002c44008986 */ /* 0x0085e8000c101d0e */
[----:B----4-:R2:W-:Y:S02]  /*86b0*/  @!P2 STG.E.128 desc[UR14][R68.64], R40 ;  /* 0x000000284400a986 */ /* 0x0105e4000c101d0e */
.L_x_240:
[----:B------:R-:W-:Y:S05]  /*86c0*/  BSYNC B0 ;  /* 0x0000000000007941 */ /* 0x000fea0003800000 */
.L_x_239:
[----:B--2---:R2:W1:Y:S01]  /*86d0*/  LDS.128 R40, [R59+0x17000] ;  /* 0x017000003b287984 */ /* 0x0044620000000c00 */
        /* <DEDUP_REMOVED lines=17> */
[----:B------:R2:W-:Y:S04]  /*87f0*/  @!P2 STG.E.128 desc[UR14][R2.64], R36 ;  /* 0x000000240200a986 */ /* 0x0005e8000c101d0e */
[----:B---3--:R2:W-:Y:S04]  /*8800*/  @!P1 STG.E.128 desc[UR14][R2.64+0x80], R32 ;  /* 0x0000802002009986 */ /* 0x0085e8000c101d0e */
[----:B-1----:R2:W-:Y:S02]  /*8810*/  @!P0 STG.E.128 desc[UR14][R2.64+0x100], R40 ;  /* 0x0001002802008986 */ /* 0x0025e4000c101d0e */
.L_x_242:
[----:B------:R-:W-:Y:S05]  /*8820*/  BSYNC B0 ;  /* 0x0000000000007941 */ /* 0x000fea0003800000 */
.L_x_241:
[-C--:B------:R-:W-:Y:S01]  /*8830*/  IMAD.WIDE.U32 R62, R53, R4.reuse, R62 ;  /* 0x00000004353e7225 */ /* 0x080fe200078e003e */
[----:B------:R-:W-:Y:S01]  /*8840*/  ULDC.64 UR6, c[0x0][0x470] ;  /* 0x00011c0000067ab9 */ /* 0x000fe20000000a00 */
[----:B------:R-:W-:Y:S02]  /*8850*/  BSSY B0, `(.L_x_243) ;  /* 0x000001a000007945 */ /* 0x000fe40003800000 */
[----:B------:R-:W-:Y:S01]  /*8860*/  IMAD R52, R52, R4, RZ ;  /* 0x0000000434347224 */ /* 0x000fe200078e02ff */
[----:B--23--:R-:W-:Y:S01]  /*8870*/  IADD3 R32, P0, R7, R62, RZ ;  /* 0x0000003e07207210 */ /* 0x00cfe20007f1e0ff */
        /* <DEDUP_REMOVED lines=20> */
[----:B----4-:R2:W-:Y:S04]  /*89c0*/  @!P2 STG.E.128 desc[UR14][R34.64], R28 ;  /* 0x0000001c2200a986 */ /* 0x0105e8000c101d0e */
[----:B-1----:R2:W-:Y:S04]  /*89d0*/  @!P1 STG.E.128 desc[UR14][R34.64+0x80], R20 ;  /* 0x0000801422009986 */ /* 0x0025e8000c101d0e */
[----:B------:R2:W-:Y:S02]  /*89e0*/  @!P0 STG.E.128 desc[UR14][R34.64+0x100], R12 ;  /* 0x0001000c22008986 */ /* 0x0005e4000c101d0e */
.L_x_244:
[----:B------:R-:W-:Y:S05]  /*89f0*/  BSYNC B0 ;  /* 0x0000000000007941 */ /* 0x000fea0003800000 */
.L_x_243:
        /* <DEDUP_REMOVED lines=10> */
[----:B------:R-:W-:-:S04]  /*8aa0*/  IMAD R55, R55, R4, RZ ;  /* 0x0000000437377224 */ /* 0x000fc800078e02ff */
[----:B------:R-:W-:Y:S01]  /*8ab0*/  IMAD R55, R2, R5, R55 ;  /* 0x0000000502377224 */ /* 0x000fe200078e0237 */
[----:B------:R-:W-:-:S03]  /*8ac0*/  LEA R2, P3, R6, UR6, 0x1 ;  /* 0x0000000606027c11 */ /* 0x000fc6000f8608ff */
[----:B------:R-:W-:-:S05]  /*8ad0*/  IMAD.IADD R55, R55, 0x1, R7 ;  /* 0x0000000137377824 */ /* 0x000fca00078e0207 */
[----:B------:R-:W-:-:S05]  /*8ae0*/  LEA.HI.X R3, R6, UR7, R55, 0x1, P3 ;  /* 0x0000000706037c11 */ /* 0x000fca00098f0c37 */
[----:B-1----:R3:W-:Y:S04]  /*8af0*/  @!P2 STG.E.128 desc[UR14][R2.64], R24 ;  /* 0x000000180200a986 */ /* 0x0027e8000c101d0e */
[----:B------:R3:W-:Y:S04]  /*8b00*/  @!P1 STG.E.128 desc[UR14][R2.64+0x80], R16 ;  /* 0x0000801002009986 */ /* 0x0007e8000c101d0e */
[----:B------:R3:W-:Y:S02]  /*8b10*/  @!P0 STG.E.128 desc[UR14][R2.64+0x100], R8 ;  /* 0x0001000802008986 */ /* 0x0007e4000c101d0e */
.L_x_215:
[----:B------:R-:W-:Y:S05]  /*8b20*/  BSYNC B1 ;  /* 0x0000000000017941 */ /* 0x000fea0003800000 */
.L_x_201:
[----:B---34-:R-:W3:Y:S02]  /*8b30*/  LDC R2, c[0x0][0xc] ;  /* 0x00000300ff027b82 */ /* 0x018ee40000000800 */
[----:B---3--:R-:W-:-:S04]  /*8b40*/  IADD3 R203, R2, R203, RZ ;  /* 0x000000cb02cb7210 */ /* 0x008fc80007ffe0ff */
[----:B------:R-:W-:-:S13]  /*8b50*/  ISETP.GE.AND P0, PT, R203, UR12, PT ;  /* 0x0000000ccb007c0c */ /* 0x000fda000bf06270 */
[----:B------:R-:W-:Y:S05]  /*8b60*/  @P0 BRA `(.L_x_245) ;  /* 0x0000000000040947 */ /* 0x000fea0003800000 */
[----:B------:R-:W-:Y:S05]  /*8b70*/  BRA `(.L_x_246) ;  /* 0xffffff7c00547947 */ /* 0x000fea000383ffff */
.L_x_245:
[----:B------:R-:W-:Y:S05]  /*8b80*/  EXIT ;  /* 0x000000000000794d */ /* 0x000fea0003800000 */
.L_x_247:
        /* <DEDUP_REMOVED lines=15> */
.L_x_807:


//--------------------- .text._ZN5flash27flash_bwd_convert_dq_kernelI23Flash_bwd_kernel_traitsILi192ELi64ELi64ELi8ELi4ELi2ELi2ELb1ELb1EN7cutlass10bfloat16_tE19Flash_kernel_traitsILi192ELi64ELi64ELi8ES3_EEEEvNS_16Flash_bwd_paramsEi --------------------------
	.section	.text._ZN5flash27flash_bwd_convert_dq_kernelI23Flash_bwd_kernel_traitsILi192ELi64ELi64ELi8ELi4ELi2ELi2ELb1ELb1EN7cutlass10bfloat16_tE19Flash_kernel_traitsILi192ELi64ELi64ELi8ES3_EEEEvNS_16Flash_bwd_paramsEi,"ax",@progbits
	.align	128
        .global         _ZN5flash27flash_bwd_convert_dq_kernelI23Flash_bwd_kernel_traitsILi192ELi64ELi64ELi8ELi4ELi2ELi2ELb1ELb1EN7cutlass10bfloat16_tE19Flash_kernel_traitsILi192ELi64ELi64ELi8ES3_EEEEvNS_16Flash_bwd_paramsEi
        .type           _ZN5flash27flash_bwd_convert_dq_kernelI23Flash_bwd_kernel_traitsILi192ELi64ELi64ELi8ELi4ELi2ELi2ELb1ELb1EN7cutlass10bfloat16_tE19Flash_kernel_traitsILi192ELi64ELi64ELi8ES3_EEEEvNS_16Flash_bwd_paramsEi,@function
        .size           _ZN5flash27flash_bwd_convert_dq_kernelI23Flash_bwd_kernel_traitsILi192ELi64ELi64ELi8ELi4ELi2ELi2ELb1ELb1EN7cutlass10bfloat16_tE19Flash_kernel_traitsILi192ELi64ELi64ELi8ES3_EEEEvNS_16Flash_bwd_paramsEi,(.L_x_808 - _ZN5flash27flash_bwd_convert_dq_kernelI23Flash_bwd_kernel_traitsILi192ELi64ELi64ELi8ELi4ELi2ELi2ELb1ELb1EN7cutlass10bfloat16_tE19Flash_kernel_traitsILi192ELi64ELi64ELi8ES3_EEEEvNS_16Flash_bwd_paramsEi)
        .other          _ZN5flash27flash_bwd_convert_dq_kernelI23Flash_bwd_kernel_traitsILi192ELi64ELi64ELi8ELi4ELi2ELi2ELb1ELb1EN7cutlass10bfloat16_tE19Flash_kernel_traitsILi192ELi64ELi64ELi8ES3_EEEEvNS_16Flash_bwd_paramsEi,@"STO_CUDA_ENTRY STV_DEFAULT"
_ZN5flash27flash_bwd_convert_dq_kernelI23Flash_bwd_kernel_traitsILi192ELi64ELi64ELi8ELi4ELi2ELi2ELb1ELb1EN7cutlass10bfloat16_tE19Flash_kernel_traitsILi192ELi64ELi64ELi8ES3_EEEEvNS_16Flash_bwd_paramsEi:
.text._ZN5flash27flash_bwd_convert_dq_kernelI23Flash_bwd_kernel_traitsILi192ELi64ELi64ELi8ELi4ELi2ELi2ELb1ELb1EN7cutlass10bfloat16_tE19Flash_kernel_traitsILi192ELi64ELi64ELi8ES3_EEEEvNS_16Flash_bwd_paramsEi:
[----:B------:R-:W-:Y:S01]  /*0000*/  LDC R1, c[0x0][0x28] ;  /* 0x00000a00ff017b82 */ /* 0x000fe20000000800 */
[----:B------:R-:W0:Y:S07]  /*0010*/  S2R R44, SR_CTAID.Y ;  /* 0x00000000002c7919 */ /* 0x000e2e0000002600 */
[----:B------:R-:W0:Y:S01]  /*0020*/  LDC.64 R2, c[0x0][0x2f0] ;  /* 0x0000bc00ff027b82 */ /* 0x000e220000000a00 */
[----:B------:R-:W-:Y:S01]  /*0030*/  ULDC.64 UR4, c[0x0][0x2f0] ;  /* 0x0000bc0000047ab9 */ /* 0x000fe20000000a00 */
[----:B------:R-:W-:Y:S01]  /*0040*/  MOV R47, 0xffffffff ;  /* 0xffffffff002f7802 */ /* 0x000fe20000000f00 */
[----:B------:R-:W-:Y:S01]  /*0050*/  ULDC.64 UR6, c[0x0][0x208] ;  /* 0x0000820000067ab9 */ /* 0x000fe20000000a00 */
[----:B------:R-:W-:-:S04]  /*0060*/  ISETP.NE.U32.AND P0, PT, RZ, UR4, PT ;  /* 0x00000004ff007c0c */ /* 0x000fc8000bf05070 */
[----:B------:R-:W-:Y:S01]  /*0070*/  ISETP.NE.AND.EX P0, PT, RZ, UR5, PT, P0 ;  /* 0x00000005ff007c0c */ /* 0x000fe2000bf05300 */
[----:B0-----:R-:W-:-:S12]  /*0080*/  IMAD.WIDE R2, R44, 0x4, R2 ;  /* 0x000000042c027825 */ /* 0x001fd800078e0202 */
[----:B------:R-:W2:Y:S04]  /*0090*/  @P0 LDG.E R47, desc[UR6][R2.64] ;  /* 0x00000006022f0981 */ /* 0x000ea8000c1e1900 */
[----:B------:R-:W2:Y:S01]  /*00a0*/  @P0 LDG.E R80, desc[UR6][R2.64+0x4] ;  /* 0x0000040602500981 */ /* 0x000ea2000c1e1900 */
[----:B------:R-:W0:Y:S02]  /*00b0*/  S2R R79, SR_CTAID.X ;  /* 0x00000000004f7919 */ /* 0x000e240000002500 */
[----:B0-----:R-:W-:Y:S01]  /*00c0*/  SHF.L.U32 R79, R79, 0x6, RZ ;  /* 0x000000064f4f7819 */ /* 0x001fe200000006ff */
[----:B--2---:R-:W-:-:S06]  /*00d0*/  @P0 IMAD.IADD R80, R80, 0x1, -R47 ;  /* 0x0000000150500824 */ /* 0x004fcc00078e0a2f */
[----:B------:R-:W0:Y:S02]  /*00e0*/  @!P0 LDC R80, c[0x0][0x2c4] ;  /* 0x0000b100ff508b82 */ /* 0x000e240000000800 */
[----:B0-----:R-:W-:-:S13]  /*00f0*/  ISETP.GT.AND P1, PT, R80, R79, PT ;  /* 0x0000004f5000720c */ /* 0x001fda0003f24270 */
[----:B------:R-:W-:Y:S05]  /*0100*/  @!P1 EXIT ;  /* 0x000000000000994d */ /* 0x000fea0003800000 */
[----:B------:R-:W0:Y:S01]  /*0110*/  S2R R6, SR_TID.X ;  /* 0x0000000000067919 */ /* 0x000e220000002100 */
[----:B------:R-:W-:Y:S01]  /*0120*/  ISETP.NE.AND P2, PT, R47, -0x1, PT ;  /* 0xffffffff2f00780c */ /* 0x000fe20003f45270 */
[----:B------:R-:W1:Y:S01]  /*0130*/  LDC R75, c[0x0][0x490] ;  /* 0x00012400ff4b7b82 */ /* 0x000e620000000800 */
[----:B------:R-:W-:Y:S01]  /*0140*/  HFMA2.MMA R41, -RZ, RZ, 0, 0 ;  /* 0x00000000ff297435 */ /* 0x000fe200000001ff */
[----:B------:R-:W2:Y:S01]  /*0150*/  S2R R50, SR_TID.X ;  /* 0x0000000000327919 */ /* 0x000ea20000002100 */
[----:B------:R-:W-:Y:S02]  /*0160*/  SHF.R.S32.HI R51, RZ, 0x1f, R79 ;  /* 0x0000001fff337819 */ /* 0x000fe4000001144f */
[----:B------:R-:W-:Y:S02]  /*0170*/  CS2R R72, SRZ ;  /* 0x0000000000487805 */ /* 0x000fe4000001ff00 */
[----:B------:R-:W-:Y:S01]  /*0180*/  CS2R R70, SRZ ;  /* 0x0000000000467805 */ /* 0x000fe2000001ff00 */
[----:B------:R-:W3:Y:S01]  /*0190*/  S2R R74, SR_CTAID.Z ;  /* 0x00000000004a7919 */ /* 0x000ee20000002700 */
[----:B------:R-:W-:-:S02]  /*01a0*/  CS2R R68, SRZ ;  /* 0x0000000000447805 */ /* 0x000fc4000001ff00 */
[----:B------:R-:W-:Y:S02]  /*01b0*/  CS2R R66, SRZ ;  /* 0x0000000000427805 */ /* 0x000fe4000001ff00 */
[----:B------:R-:W-:Y:S02]  /*01c0*/  CS2R R64, SRZ ;  /* 0x0000000000407805 */ /* 0x000fe4000001ff00 */
[----:B------:R-:W-:Y:S02]  /*01d0*/  CS2R R62, SRZ ;  /* 0x00000000003e7805 */ /* 0x000fe4000001ff00 */
[----:B------:R-:W-:Y:S01]  /*01e0*/  CS2R R60, SRZ ;  /* 0x00000000003c7805 */ /* 0x000fe2000001ff00 */
[----:B------:R-:W4:Y:S01]  /*01f0*/  @P2 LDC.64 R4, c[0x0][0x448] ;  /* 0x00011200ff042b82 */ /* 0x000f220000000a00 */
        /* <DEDUP_REMOVED lines=15> */
[----:B-1----:R-:W-:Y:S02]  /*02f0*/  ISETP.GE.AND P1, PT, R75, 0x1, PT ;  /* 0x000000014b00780c */ /* 0x002fe40003f26270 */
[----:B0-----:R-:W-:-:S04]  /*0300*/  SHF.R.S32.HI R7, RZ, 0x1f, R6 ;  /* 0x0000001fff077819 */ /* 0x001fc80000011406 */
[CC--:B------:R-:W-:Y:S02]  /*0310*/  LEA.HI R0, R7.reuse, R6.reuse, RZ, 0x2 ;  /* 0x0000000607007211 */ /* 0x0c0fe400078f10ff */
[----:B------:R-:W-:Y:S01]  /*0320*/  LEA.HI R38, R7, R6, RZ, 0x3 ;  /* 0x0000000607267211 */ /* 0x000fe200078f18ff */
[C---:B----4-:R-:W-:Y:S01]  /*0330*/  @P2 IMAD.WIDE.U32 R82, R47.reuse, R4, RZ ;  /* 0x000000042f522225 */ /* 0x050fe200078e00ff */
[--C-:B------:R-:W-:Y:S02]  /*0340*/  SHF.R.S32.HI R76, RZ, 0x2, R0.reuse ;  /* 0x00000002ff4c7819 */ /* 0x100fe40000011400 */
[----:B------:R-:W-:Y:S01]  /*0350*/  SHF.R.S32.HI R3, RZ, 0x1f, R0 ;  /* 0x0000001fff037819 */ /* 0x000fe20000011400 */
[----:B------:R-:W-:Y:S01]  /*0360*/  @P2 IMAD R81, R47, R5, R83 ;  /* 0x000000052f512224 */ /* 0x000fe200078e0253 */
[----:B------:R-:W-:Y:S02]  /*0370*/  LOP3.LUT R78, R38, 0x1ffffff8, RZ, 0xc0, !PT ;  /* 0x1ffffff8264e7812 */ /* 0x000fe400078ec0ff */
[----:B------:R-:W-:-:S02]  /*0380*/  CS2R R4, SRZ ;  /* 0x0000000000047805 */ /* 0x000fc4000001ff00 */
[----:B------:R-:W-:Y:S02]  /*0390*/  LEA.HI R3, R3, R76, RZ, 0x3 ;  /* 0x0000004c03037211 */ /* 0x000fe400078f18ff */
[----:B------:R-:W-:Y:S01]  /*03a0*/  LOP3.LUT R77, R0, 0x3ffffffc, RZ, 0xc0, !PT ;  /* 0x3ffffffc004d7812 */ /* 0x000fe200078ec0ff */
[----:B------:R-:W-:Y:S01]  /*03b0*/  IMAD.IADD R78, R6, 0x1, -R78 ;  /* 0x00000001064e7824 */ /* 0x000fe200078e0a4e */
[----:B------:R-:W-:Y:S02]  /*03c0*/  LOP3.LUT R3, R3, 0xfffffff8, RZ, 0xc0, !PT ;  /* 0xfffffff803037812 */ /* 0x000fe400078ec0ff */
[CC--:B------:R-:W-:Y:S02]  /*03d0*/  LEA.HI R39, R7.reuse, R6.reuse, RZ, 0x5 ;  /* 0x0000000607277211 */ /* 0x0c0fe400078f28ff */
[----:B------:R-:W-:Y:S01]  /*03e0*/  LEA.HI R2, R7, R6, RZ, 0x6 ;  /* 0x0000000607027211 */ /* 0x000fe200078f30ff */
[----:B------:R-:W-:Y:S01]  /*03f0*/  IMAD.IADD R76, R76, 0x1, -R3 ;  /* 0x000000014c4c7824 */ /* 0x000fe200078e0a03 */
[----:B--2---:R-:W-:-:S02]  /*0400*/  SHF.R.S32.HI R3, RZ, 0x1f, R50 ;  /* 0x0000001fff037819 */ /* 0x004fc40000011432 */
[----:B------:R-:W-:Y:S02]  /*0410*/  IADD3 R77, -R77, R6, RZ ;  /* 0x000000064d4d7210 */ /* 0x000fe40007ffe1ff */
[----:B------:R-:W-:Y:S02]  /*0420*/  CS2R R6, SRZ ;  /* 0x0000000000067805 */ /* 0x000fe4000001ff00 */
[----:B------:R-:W-:Y:S02]  /*0430*/  LEA.HI R40, R3, R50, RZ, 0x5 ;  /* 0x0000003203287211 */ /* 0x000fe400078f28ff */
[----:B------:R-:W-:Y:S02]  /*0440*/  SHF.R.S32.HI R3, RZ, 0x5, R39 ;  /* 0x00000005ff037819 */ /* 0x000fe40000011427 */
[----:B------:R-:W-:Y:S02]  /*0450*/  SHF.R.S32.HI R2, RZ, 0x6, R2 ;  /* 0x00000006ff027819 */ /* 0x000fe40000011402 */
[----:B------:R-:W-:-:S02]  /*0460*/  SHF.R.S32.HI R0, RZ, 0x3, R38 ;  /* 0x00000003ff007819 */ /* 0x000fc40000011426 */
[----:B------:R-:W-:Y:S01]  /*0470*/  SHF.R.S32.HI R48, RZ, 0x5, R40 ;  /* 0x00000005ff307819 */ /* 0x000fe20000011428 */
[----:B---3--:R-:W-:Y:S06]  /*0480*/  @P2 BRA `(.L_x_248) ;  /* 0x00000000001c2947 */ /* 0x008fec0003800000 */
[----:B------:R-:W0:Y:S01]  /*0490*/  LDC.64 R38, c[0x0][0x430] ;  /* 0x00010c00ff267b82 */ /* 0x000e220000000a00 */
[----:B------:R-:W-:Y:S01]  /*04a0*/  SHF.R.S32.HI R43, RZ, 0x1f, R44 ;  /* 0x0000001fff2b7819 */ /* 0x000fe2000001142c */
[----:B------:R-:W-:-:S04]  /*04b0*/  IMAD.MOV.U32 R47, RZ, RZ, -0x1 ;  /* 0xffffffffff2f7424 */ /* 0x000fc800078e00ff */
[-C--:B0-----:R-:W-:Y:S02]  /*04c0*/  IMAD R43, R43, R38.reuse, RZ ;  /* 0x000000262b2b7224 */ /* 0x081fe400078e02ff */
[----:B------:R-:W-:-:S04]  /*04d0*/  IMAD.WIDE.U32 R82, R44, R38, RZ ;  /* 0x000000262c527225 */ /* 0x000fc800078e00ff */
[----:B------:R-:W-:-:S05]  /*04e0*/  IMAD R39, R44, R39, R43 ;  /* 0x000000272c277224 */ /* 0x000fca00078e022b */
[----:B------:R-:W-:-:S07]  /*04f0*/  IADD3 R81, R83, R39, RZ ;  /* 0x0000002753517210 */ /* 0x000fce0007ffe0ff */
.L_x_248:
[----:B------:R-:W-:Y:S05]  /*0500*/  @!P1 BRA `(.L_x_249) ;  /* 0x0000000c00349947 */ /* 0x000fea0003800000 */
[----:B------:R-:W0:Y:S01]  /*0510*/  LDC R45, c[0x0][0x2d4] ;  /* 0x0000b500ff2d7b82 */ /* 0x000e220000000800 */
[----:B------:R-:W-:Y:S01]  /*0520*/  IMAD.WIDE R38, R44, 0x80, RZ ;  /* 0x000000802c267825 */ /* 0x000fe200078e02ff */
[----:B------:R-:W-:Y:S01]  /*0530*/  LOP3.LUT R55, R40, 0xffffffe0, RZ, 0xc0, !PT ;  /* 0xffffffe028377812 */ /* 0x000fe200078ec0ff */
[----:B------:R-:W-:Y:S01]  /*0540*/  ULDC.64 UR10, c[0x0][0x488] ;  /* 0x00012200000a7ab9 */ /* 0x000fe20000000a00 */
[----:B------:R-:W-:Y:S01]  /*0550*/  UMOV UR4, URZ ;  /* 0x0000003f00047c82 */ /* 0x000fe20008000000 */
[----:B------:R-:W-:Y:S01]  /*0560*/  USHF.L.U64.HI UR5, UR10, 0x2, UR11 ;  /* 0x000000020a057899 */ /* 0x000fe2000801020b */
[----:B------:R-:W-:Y:S01]  /*0570*/  SEL R38, R38, RZ, P0 ;  /* 0x000000ff26267207 */ /* 0x000fe20000000000 */
[----:B------:R-:W-:Y:S01]  /*0580*/  ULDC.64 UR8, c[0x0][0x400] ;  /* 0x0001000000087ab9 */ /* 0x000fe20000000a00 */
[----:B------:R-:W1:Y:S01]  /*0590*/  LDC R52, c[0x0][0x270] ;  /* 0x00009c00ff347b82 */ /* 0x000e620000000800 */
[----:B------:R-:W-:Y:S02]  /*05a0*/  SEL R46, R39, RZ, P0 ;  /* 0x000000ff272e7207 */ /* 0x000fe40000000000 */
[----:B------:R-:W-:-:S02]  /*05b0*/  IADD3 R49, P0, R79, R38, RZ ;  /* 0x000000264f317210 */ /* 0x000fc40007f1e0ff */
[----:B------:R-:W-:Y:S02]  /*05c0*/  IADD3 R55, -R55, R50, RZ ;  /* 0x0000003237377210 */ /* 0x000fe40007ffe1ff */
[----:B------:R-:W-:Y:S01]  /*05d0*/  IADD3.X R51, R51, R46, RZ, P0, !PT ;  /* 0x0000002e33337210 */ /* 0x000fe200007fe4ff */
[----:B------:R-:W2:Y:S01]  /*05e0*/  LDC R53, c[0x0][0x2dc] ;  /* 0x0000b700ff357b82 */ /* 0x000ea20000000800 */
[----:B0-----:R-:W-:Y:S01]  /*05f0*/  IMAD.WIDE R44, R44, R45, RZ ;  /* 0x0000002d2c2c7225 */ /* 0x001fe200078e02ff */
[----:B-1----:R-:W-:-:S03]  /*0600*/  SHF.R.S32.HI R38, RZ, 0x1f, R52 ;  /* 0x0000001fff267819 */ /* 0x002fc60000011434 */
[-C--:B------:R-:W-:Y:S02]  /*0610*/  IMAD R45, R45, R52.reuse, RZ ;  /* 0x000000342d2d7224 */ /* 0x080fe400078e02ff */
[----:B------:R-:W-:Y:S02]  /*0620*/  IMAD R46, R51, R52, RZ ;  /* 0x00000034332e7224 */ /* 0x000fe400078e02ff */
[C---:B------:R-:W-:Y:S02]  /*0630*/  IMAD R57, R44.reuse, R38, R45 ;  /* 0x000000262c397224 */ /* 0x040fe400078e022d */
[----:B------:R-:W-:-:S04]  /*0640*/  IMAD.WIDE.U32 R44, R44, R52, RZ ;  /* 0x000000342c2c7225 */ /* 0x000fc800078e00ff */
[----:B--2---:R-:W-:-:S04]  /*0650*/  IMAD.WIDE R42, R52, R53, RZ ;  /* 0x00000035342a7225 */ /* 0x004fc800078e02ff */
[----:B------:R-:W-:Y:S02]  /*0660*/  IMAD R39, R43, R47, RZ ;  /* 0x0000002f2b277224 */ /* 0x000fe400078e02ff */
[----:B------:R-:W-:Y:S02]  /*0670*/  IMAD R73, R38, R49, R46 ;  /* 0x0000003126497224 */ /* 0x000fe400078e022e */
[----:B------:R-:W-:Y:S02]  /*0680*/  IMAD R59, R42, R41, R39 ;  /* 0x000000292a3b7224 */ /* 0x000fe400078e0227 */
[----:B------:R-:W-:Y:S01]  /*0690*/  IMAD.IADD R54, R45, 0x1, R57 ;  /* 0x000000012d367824 */ /* 0x000fe200078e0239 */
[----:B------:R-:W-:Y:S01]  /*06a0*/  SHF.R.S32.HI R57, RZ, 0x1f, R53 ;  /* 0x0000001fff397819 */ /* 0x000fe20000011435 */
[----:B------:R-:W-:-:S04]  /*06b0*/  IMAD.WIDE.U32 R38, R49, R52, RZ ;  /* 0x0000003431267225 */ /* 0x000fc800078e00ff */
[----:B------:R-:W-:Y:S01]  /*06c0*/  IMAD R45, R54, R53, RZ ;  /* 0x00000035362d7224 */ /* 0x000fe200078e02ff */
[----:B------:R-:W-:Y:S01]  /*06d0*/  IADD3 R54, R39, R73, RZ ;  /* 0x0000004927367210 */ /* 0x000fe20007ffe0ff */
[----:B------:R-:W-:Y:S01]  /*06e0*/  IMAD.WIDE.U32 R46, R42, R47, RZ ;  /* 0x0000002f2a2e7225 */ /* 0x000fe200078e00ff */
[----:B------:R-:W-:-:S03]  /*06f0*/  MOV R73, RZ ;  /* 0x000000ff00497202 */ /* 0x000fc60000000f00 */
[----:B------:R-:W-:-:S04]  /*0700*/  IMAD.WIDE.U32 R40, R44, R53, RZ ;  /* 0x000000352c287225 */ /* 0x000fc800078e00ff */
[----:B------:R-:W-:Y:S01]  /*0710*/  IMAD.IADD R50, R47, 0x1, R59 ;  /* 0x000000012f327824 */ /* 0x000fe200078e023b */
[----:B------:R-:W-:Y:S01]  /*0720*/  SEL R47, R40, R46, !P2 ;  /* 0x0000002e282f7207 */ /* 0x000fe20005000000 */
[-C--:B------:R-:W-:Y:S02]  /*0730*/  IMAD R54, R54, R53.reuse, RZ ;  /* 0x0000003536367224 */ /* 0x080fe400078e02ff */
[----:B------:R-:W-:Y:S02]  /*0740*/  IMAD R39, R57, R44, R45 ;  /* 0x0000002c39277224 */ /* 0x000fe400078e022d */
[-C--:B------:R-:W-:Y:S02]  /*0750*/  IMAD R59, R74, R53.reuse, RZ ;  /* 0x000000354a3b7224 */ /* 0x080fe400078e02ff */
[----:B------:R-:W-:Y:S01]  /*0760*/  IMAD R83, R52, R53, RZ ;  /* 0x0000003534537224 */ /* 0x000fe200078e02ff */
[----:B------:R-:W-:Y:S01]  /*0770*/  @!P2 IADD3 R50, R41, R39, RZ ;  /* 0x000000272932a210 */ /* 0x000fe20007ffe0ff */
[----:B------:R-:W-:-:S03]  /*0780*/  IMAD.WIDE.U32 R44, R38, R53, RZ ;  /* 0x00000035262c7225 */ /* 0x000fc600078e00ff */
[----:B------:R-:W-:Y:S01]  /*0790*/  SHF.L.U64.HI R87, R47, 0x2, R50 ;  /* 0x000000022f577819 */ /* 0x000fe20000010232 */
[----:B------:R-:W-:Y:S01]  /*07a0*/  IMAD R53, R57, R38, R54 ;  /* 0x0000002639357224 */ /* 0x000fe200078e0236 */
[----:B------:R-:W-:Y:S01]  /*07b0*/  IADD3 R38, P0, R59, R47, RZ ;  /* 0x0000002f3b267210 */ /* 0x000fe20007f1e0ff */
[----:B------:R-:W-:Y:S01]  /*07c0*/  IMAD R57, R48, R83, R55 ;  /* 0x0000005330397224 */ /* 0x000fe200078e0237 */
[----:B------:R-:W-:Y:S01]  /*07d0*/  SHF.L.U32 R55, R83, 0x3, RZ ;  /* 0x0000000353377819 */ /* 0x000fe200000006ff */
[----:B------:R-:W-:Y:S01]  /*07e0*/  IMAD.IADD R41, R45, 0x1, R53 ;  /* 0x000000012d297824 */ /* 0x000fe200078e0235 */
[----:B------:R-:W-:Y:S01]  /*07f0*/  LEA.HI.X.SX32 R39, R59, R50, 0x1, P0 ;  /* 0x000000323b277211 */ /* 0x000fe200000f0eff */
[----:B------:R-:W-:Y:S01]  /*0800*/  IMAD R51, R51, R42, RZ ;  /* 0x0000002a33337224 */ /* 0x000fe200078e02ff */
[----:B------:R-:W-:Y:S02]  /*0810*/  IADD3 R54, R55, 0x20, R55 ;  /* 0x0000002037367810 */ /* 0x000fe40007ffe037 */
[----:B------:R-:W-:Y:S01]  /*0820*/  SHF.L.U32 R40, R44, 0x2, RZ ;  /* 0x000000022c287819 */ /* 0x000fe200000006ff */
[----:B------:R-:W-:Y:S01]  /*0830*/  IMAD.WIDE.U32 R38, R42, R49, R38 ;  /* 0x000000312a267225 */ /* 0x000fe200078e0026 */
[----:B------:R-:W-:-:S02]  /*0840*/  SHF.L.U64.HI R41, R44, 0x2, R41 ;  /* 0x000000022c297819 */ /* 0x000fc40000010229 */
[----:B------:R-:W-:Y:S01]  /*0850*/  IADD3 R48, R55, R54, RZ ;  /* 0x0000003637307210 */ /* 0x000fe20007ffe0ff */
[----:B------:R-:W-:Y:S01]  /*0860*/  IMAD R51, R43, R49, R51 ;  /* 0x000000312b337224 */ /* 0x000fe200078e0233 */
[----:B------:R-:W-:Y:S01]  /*0870*/  SHF.R.S32.HI R43, RZ, 0x1f, R57 ;  /* 0x0000001fff2b7819 */ /* 0x000fe20000011439 */
[--C-:B------:R-:W-:Y:S01]  /*0880*/  IMAD.WIDE R52, R55, 0x4, R40.reuse ;  /* 0x0000000437347825 */ /* 0x100fe200078e0228 */
[----:B------:R-:W-:Y:S02]  /*0890*/  IADD3 R45, P0, R57, R38, RZ ;  /* 0x00000026392d7210 */ /* 0x000fe40007f1e0ff */
[----:B------:R-:W-:Y:S01]  /*08a0*/  SHF.L.U32 R47, R47, 0x2, RZ ;  /* 0x000000022f2f7819 */ /* 0x000fe200000006ff */
[----:B------:R-:W-:Y:S01]  /*08b0*/  IMAD.WIDE R40, R59, 0x4, R40 ;  /* 0x000000043b287825 */ /* 0x000fe200078e0228 */
[----:B------:R-:W-:Y:S02]  /*08c0*/  IADD3.X R56, R43, R39, R51, P0, !PT ;  /* 0x000000272b387210 */ /* 0x000fe400007fe433 */
[----:B------:R-:W-:Y:S01]  /*08d0*/  SHF.L.U32 R50, R45, 0x2, RZ ;  /* 0x000000022d327819 */ /* 0x000fe200000006ff */
[----:B------:R-:W-:Y:S01]  /*08e0*/  IMAD.IADD R46, R55, 0x1, R48 ;  /* 0x00000001372e7824 */ /* 0x000fe200078e0230 */
[----:B------:R-:W-:Y:S01]  /*08f0*/  SHF.L.U64.HI R51, R45, 0x2, R56 ;  /* 0x000000022d337819 */ /* 0x000fe20000010238 */
[----:B------:R-:W-:-:S03]  /*0900*/  IMAD.WIDE R38, R57, 0x4, R40 ;  /* 0x0000000439267825 */ /* 0x000fc600078e0228 */
[----:B------:R-:W-:Y:S01]  /*0910*/  IADD3 R44, R55, R46, RZ ;  /* 0x0000002e372c7210 */ /* 0x000fe20007ffe0ff */
[----:B------:R-:W-:Y:S01]  /*0920*/  IMAD.WIDE R52, R59, 0x4, R52 ;  /* 0x000000043b347825 */ /* 0x000fe200078e0234 */
[----:B------:R-:W-:-:S03]  /*0930*/  IADD3 R84, P0, R38, R47, RZ ;  /* 0x0000002f26547210 */ /* 0x000fc60007f1e0ff */
[----:B------:R-:W-:Y:S02]  /*0940*/  IMAD.IADD R42, R55, 0x1, R44 ;  /* 0x00000001372a7824 */ /* 0x000fe400078e022c */
[----:B------:R-:W-:-:S03]  /*0950*/  IMAD.WIDE R52, R57, 0x4, R52 ;  /* 0x0000000439347825 */ /* 0x000fc600078e0234 */
[----:B------:R-:W-:Y:S01]  /*0960*/  IADD3 R41, R55, R42, RZ ;  /* 0x0000002a37297210 */ /* 0x000fe20007ffe0ff */
[----:B------:R-:W-:Y:S01]  /*0970*/  IMAD.X R85, R39, 0x1, R87, P0 ;  /* 0x0000000127557824 */ /* 0x000fe200000e0657 */
[----:B------:R-:W-:Y:S01]  /*0980*/  IADD3 R86, P0, R52, R47, RZ ;  /* 0x0000002f34567210 */ /* 0x000fe20007f1e0ff */
[----:B------:R-:W-:-:S03]  /*0990*/  IMAD.WIDE R38, R83, 0x20, R50 ;  /* 0x0000002053267825 */ /* 0x000fc600078e0232 */
[----:B------:R-:W-:Y:S01]  /*09a0*/  IADD3.X R87, R53, R87, RZ, P0, !PT ;  /* 0x0000005735577210 */ /* 0x000fe200007fe4ff */
[----:B------:R-:W-:-:S04]  /*09b0*/  IMAD.WIDE R40, R41, 0x4, R50 ;  /* 0x0000000429287825 */ /* 0x000fc800078e0232 */
[----:B------:R-:W-:-:S04]  /*09c0*/  IMAD.WIDE R42, R42, 0x4, R50 ;  /* 0x000000042a2a7825 */ /* 0x000fc800078e0232 */
[----:B------:R-:W-:-:S04]  /*09d0*/  IMAD.WIDE R44, R44, 0x4, R50 ;  /* 0x000000042c2c7825 */ /* 0x000fc800078e0232 */
[----:B------:R-:W-:-:S04]  /*09e0*/  IMAD.WIDE R46, R46, 0x4, R50 ;  /* 0x000000042e2e7825 */ /* 0x000fc800078e0232 */
[----:B------:R-:W-:-:S04]  /*09f0*/  IMAD.WIDE R48, R48, 0x4, R50 ;  /* 0x0000000430307825 */ /* 0x000fc800078e0232 */
[----:B------:R-:W-:-:S04]  /*0a00*/  IMAD.WIDE R50, R54, 0x4, R50 ;  /* 0x0000000436327825 */ /* 0x000fc800078e0232 */
[----:B------:R-:W-:-:S07]  /*0a10*/  IMAD.WIDE R38, R55, 0x4, R38 ;  /* 0x0000000437267825 */ /* 0x000fce00078e0226 */
.L_x_250:
[----:B------:R-:W-:-:S04]  /*0a20*/  IADD3 R52, P0, R38, UR8, RZ ;  /* 0x0000000826347c10 */ /* 0x000fc8000ff1e0ff */
[----:B------:R-:W-:-:S03]  /*0a30*/  IADD3.X R53, R39, UR9, RZ, P0, !PT ;  /* 0x0000000927357c10 */ /* 0x000fc600087fe4ff */
[----:B------:R-:W-:-:S03]  /*0a40*/  IMAD.WIDE R54, R83, 0x20, R52 ;  /* 0x0000002053367825 */ /* 0x000fc600078e0234 */
[----:B------:R-:W2:Y:S04]  /*0a50*/  LDG.E R53, desc[UR6][R52.64] ;  /* 0x0000000634357981 */ /* 0x000ea8000c1e1900 */
[----:B------:R0:W3:Y:S01]  /*0a60*/  LDG.E R92, desc[UR6][R54.64] ;  /* 0x00000006365c7981 */ /* 0x0000e2000c1e1900 */
[----:B------:R-:W-:-:S05]  /*0a70*/  IMAD.WIDE R90, R83, 0x20, R54 ;  /* 0x00000020535a7825 */ /* 0x000fca00078e0236 */
[----:B------:R-:W4:Y:S01]  /*0a80*/  LDG.E R93, desc[UR6][R90.64] ;  /* 0x000000065a5d7981 */ /* 0x000f22000c1e1900 */
[----:B------:R-:W-:Y:S01]  /*0a90*/  IMAD.WIDE R56, R83, 0x20, R90 ;  /* 0x0000002053387825 */ /* 0x000fe200078e025a */
[----:B0-----:R-:W-:-:S03]  /*0aa0*/  IADD3 R54, P0, R84, UR8, RZ ;  /* 0x0000000854367c10 */ /* 0x001fc6000ff1e0ff */
[----:B------:R-:W-:Y:S01]  /*0ab0*/  IMAD.WIDE R58, R83, 0x20, R56 ;  /* 0x00000020533a7825 */ /* 0x000fe200078e0238 */
[----:B------:R-:W-:Y:S01]  /*0ac0*/  IADD3.X R55, R85, UR9, RZ, P0, !PT ;  /* 0x0000000955377c10 */ /* 0x000fe200087fe4ff */
[----:B------:R-:W5:Y:S02]  /*0ad0*/  LDG.E R56, desc[UR6][R56.64] ;  /* 0x0000000638387981 */ /* 0x000f64000c1e1900 */
[----:B------:R-:W-:Y:S02]  /*0ae0*/  IMAD.WIDE R88, R83, 0x20, R58 ;  /* 0x0000002053587825 */ /* 0x000fe400078e023a */
[----:B------:R-:W5:Y:S02]  /*0af0*/  LDG.E R90, desc[UR6][R54.64+0x100] ;  /* 0x00010006365a7981 */ /* 0x000f64000c1e1900 */
[----:B---3--:R-:W-:Y:S02]  /*0b00*/  FADD.FTZ R7, R92, R7 ;  /* 0x000000075c077221 */ /* 0x008fe40000010000 */
[----:B------:R-:W3:Y:S04]  /*0b10*/  LDG.E R57, desc[UR6][R58.64] ;  /* 0x000000063a397981 */ /* 0x000ee8000c1e1900 */
[----:B------:R-:W3:Y:S01]  /*0b20*/  LDG.E R88, desc[UR6][R88.64] ;  /* 0x0000000658587981 */ /* 0x000ee2000c1e1900 */
[----:B--2---:R-:W-:Y:S01]  /*0b30*/  FADD.FTZ R6, R53, R6 ;  /* 0x0000000635067221 */ /* 0x004fe20000010000 */
[----:B----4-:R-:W-:-:S02]  /*0b40*/  FADD.FTZ R8, R93, R8 ;  /* 0x000000085d087221 */ /* 0x010fc40000010000 */
[----:B------:R-:W2:Y:S01]  /*0b50*/  LDG.E R92, desc[UR6][R54.64+0x80] ;  /* 0x00008006365c7981 */ /* 0x000ea2000c1e1900 */
[----:B------:R-:W-:-:S03]  /*0b60*/  IADD3 R52, P0, R86, UR8, RZ ;  /* 0x0000000856347c10 */ /* 0x000fc6000ff1e0ff */
[----:B------:R-:W4:Y:S01]  /*0b70*/  LDG.E R93, desc[UR6][R54.64+0x180] ;  /* 0x00018006365d7981 */ /* 0x000f22000c1e1900 */
[----:B------:R-:W-:-:S03]  /*0b80*/  IADD3.X R53, R87, UR9, RZ, P0, !PT ;  /* 0x0000000957357c10 */ /* 0x000fc600087fe4ff */
[----:B------:R-:W4:Y:S04]  /*0b90*/  LDG.E R89, desc[UR6][R54.64] ;  /* 0x0000000636597981 */ /* 0x000f28000c1e1900 */
[----:B------:R-:W4:Y:S04]  /*0ba0*/  LDG.E R91, desc[UR6][R54.64+0x200] ;  /* 0x00020006365b7981 */ /* 0x000f28000c1e1900 */
[----:B------:R0:W4:Y:S01]  /*0bb0*/  LDG.E R59, desc[UR6][R54.64+0x280] ;  /* 0x00028006363b7981 */ /* 0x000122000c1e1900 */
[----:B-----5:R-:W-:Y:S01]  /*0bc0*/  FADD.FTZ R9, R56, R9 ;  /* 0x0000000938097221 */ /* 0x020fe20000010000 */
[----:B------:R-:W-:-:S02]  /*0bd0*/  FADD.FTZ R20, R90, R20 ;  /* 0x000000145a147221 */ /* 0x000fc40000010000 */
[----:B------:R-:W5:Y:S04]  /*0be0*/  LDG.E R56, desc[UR6][R52.64] ;  /* 0x0000000634387981 */ /* 0x000f68000c1e1900 */
[----:B------:R-:W5:Y:S01]  /*0bf0*/  LDG.E R58, desc[UR6][R52.64+0x80] ;  /* 0x00008006343a7981 */ /* 0x000f62000c1e1900 */
[----:B0-----:R-:W-:-:S03]  /*0c00*/  IADD3 R54, P0, R50, UR8, RZ ;  /* 0x0000000832367c10 */ /* 0x001fc6000ff1e0ff */
[----:B------:R-:W5:Y:S01]  /*0c10*/  LDG.E R90, desc[UR6][R52.64+0x200] ;  /* 0x00020006345a7981 */ /* 0x000f62000c1e1900 */
[----:B------:R-:W-:Y:S01]  /*0c20*/  IADD3.X R55, R51, UR9, RZ, P0, !PT ;  /* 0x0000000933377c10 */ /* 0x000fe200087fe4ff */
[----:B---3--:R-:W-:Y:S02]  /*0c30*/  FADD.FTZ R10, R57, R10 ;  /* 0x0000000a390a7221 */ /* 0x008fe40000010000 */
[----:B------:R-:W3:Y:S01]  /*0c40*/  LDG.E R57, desc[UR6][R52.64+0x280] ;  /* 0x0002800634397981 */ /* 0x000ee2000c1e1900 */
[----:B------:R-:W-:-:S03]  /*0c50*/  FADD.FTZ R11, R88, R11 ;  /* 0x0000000b580b7221 */ /* 0x000fc60000010000 */
[----:B------:R-:W3:Y:S01]  /*0c60*/  LDG.E R88, desc[UR6][R52.64+0x100] ;  /* 0x0001000634587981 */ /* 0x000ee2000c1e1900 */
[----:B--2---:R-:W-:-:S03]  /*0c70*/  FADD.FTZ R12, R92, R12 ;  /* 0x0000000c5c0c7221 */ /* 0x004fc60000010000 */
[----:B------:R0:W2:Y:S04]  /*0c80*/  LDG.E R92, desc[UR6][R52.64+0x180] ;  /* 0x00018006345c7981 */ /* 0x0000a8000c1e1900 */
[----:B------:R-:W2:Y:S01]  /*0c90*/  LDG.E R53, desc[UR6][R54.64] ;  /* 0x0000000636357981 */ /* 0x000ea2000c1e1900 */
[----:B0-----:R-:W-:Y:S01]  /*0ca0*/  IADD3 R52, P0, R48, UR8, RZ ;  /* 0x0000000830347c10 */ /* 0x001fe2000ff1e0ff */
[----:B----4-:R-:W-:Y:S01]  /*0cb0*/  FADD.FTZ R4, R89, R4 ;  /* 0x0000000459047221 */ /* 0x010fe20000010000 */
[----:B------:R-:W-:Y:S01]  /*0cc0*/  FADD.FTZ R28, R93, R28 ;  /* 0x0000001c5d1c7221 */ /* 0x000fe20000010000 */
[----:B------:R-:W-:Y:S01]  /*0cd0*/  FADD.FTZ R36, R91, R36 ;  /* 0x000000245b247221 */ /* 0x000fe20000010000 */
[----:B------:R-:W-:Y:S01]  /*0ce0*/  FADD.FTZ R66, R59, R66 ;  /* 0x000000423b427221 */ /* 0x000fe20000010000 */
[----:B------:R-:W4:Y:S04]  /*0cf0*/  LDG.E R91, desc[UR6][R54.64+0x80] ;  /* 0x00008006365b7981 */ /* 0x000f28000c1e1900 */
[----:B------:R-:W4:Y:S04]  /*0d00*/  LDG.E R89, desc[UR6][R54.64+0x100] ;  /* 0x0001000636597981 */ /* 0x000f28000c1e1900 */
[----:B------:R-:W4:Y:S04]  /*0d10*/  LDG.E R59, desc[UR6][R54.64+0x180] ;  /* 0x00018006363b7981 */ /* 0x000f28000c1e1900 */
[----:B------:R0:W4:Y:S01]  /*0d20*/  LDG.E R93, desc[UR6][R54.64+0x200] ;  /* 0x00020006365d7981 */ /* 0x000122000c1e1900 */
[----:B-----5:R-:W-:Y:S01]  /*0d30*/  FADD.FTZ R5, R56, R5 ;  /* 0x0000000538057221 */ /* 0x020fe20000010000 */
[----:B------:R-:W-:Y:S01]  /*0d40*/  FADD.FTZ R13, R58, R13 ;  /* 0x0000000d3a0d7221 */ /* 0x000fe20000010000 */
[----:B------:R-:W-:Y:S01]  /*0d50*/  FADD.FTZ R37, R90, R37 ;  /* 0x000000255a257221 */ /* 0x000fe20000010000 */
[----:B---3--:R-:W-:Y:S01]  /*0d60*/  FADD.FTZ R21, R88, R21 ;  /* 0x0000001558157221 */ /* 0x008fe20000010000 */
[----:B--2---:R-:W-:Y:S01]  /*0d70*/  FADD.FTZ R29, R92, R29 ;  /* 0x0000001d5c1d7221 */ /* 0x004fe20000010000 */
[----:B------:R-:W-:Y:S01]  /*0d80*/  FADD.FTZ R14, R53, R14 ;  /* 0x0000000e350e7221 */ /* 0x000fe20000010000 */
[----:B------:R-:W-:-:S02]  /*0d90*/  IADD3.X R53, R49, UR9, RZ, P0, !PT ;  /* 0x0000000931357c10 */ /* 0x000fc400087fe4ff */
[----:B0-----:R-:W-:-:S03]  /*0da0*/  IADD3 R54, P0, R46, UR8, RZ ;  /* 0x000000082e367c10 */ /* 0x001fc6000ff1e0ff */
[----:B------:R-:W2:Y:S01]  /*0db0*/  LDG.E R90, desc[UR6][R52.64] ;  /* 0x00000006345a7981 */ /* 0x000ea2000c1e1900 */
[----:B------:R-:W-:-:S03]  /*0dc0*/  IADD3.X R55, R47, UR9, RZ, P0, !PT ;  /* 0x000000092f377c10 */ /* 0x000fc600087fe4ff */
[----:B------:R-:W3:Y:S04]  /*0dd0*/  LDG.E R56, desc[UR6][R52.64+0x80] ;  /* 0x0000800634387981 */ /* 0x000ee8000c1e1900 */
[----:B------:R-:W5:Y:S04]  /*0de0*/  LDG.E R88, desc[UR6][R52.64+0x100] ;  /* 0x0001000634587981 */ /* 0x000f68000c1e1900 */
[----:B------:R-:W5:Y:S04]  /*0df0*/  LDG.E R58, desc[UR6][R52.64+0x180] ;  /* 0x00018006343a7981 */ /* 0x000f68000c1e1900 */
[----:B------:R0:W5:Y:S04]  /*0e00*/  LDG.E R92, desc[UR6][R52.64+0x200] ;  /* 0x00020006345c7981 */ /* 0x000168000c1e1900 */
[----:B------:R-:W5:Y:S01]  /*0e10*/  LDG.E R53, desc[UR6][R54.64] ;  /* 0x0000000636357981 */ /* 0x000f62000c1e1900 */
[----:B0-----:R-:W-:Y:S01]  /*0e20*/  IADD3 R52, P0, R44, UR8, RZ ;  /* 0x000000082c347c10 */ /* 0x001fe2000ff1e0ff */
[----:B------:R-:W-:Y:S01]  /*0e30*/  FADD.FTZ R67, R57, R67 ;  /* 0x0000004339437221 */ /* 0x000fe20000010000 */
[----:B----4-:R-:W-:Y:S01]  /*0e40*/  FADD.FTZ R22, R91, R22 ;  /* 0x000000165b167221 */ /* 0x010fe20000010000 */
[----:B------:R-:W-:Y:S01]  /*0e50*/  FADD.FTZ R30, R89, R30 ;  /* 0x0000001e591e7221 */ /* 0x000fe20000010000 */
[----:B------:R-:W-:Y:S01]  /*0e60*/  FADD.FTZ R60, R59, R60 ;  /* 0x0000003c3b3c7221 */ /* 0x000fe20000010000 */
[----:B------:R-:W4:Y:S04]  /*0e70*/  LDG.E R89, desc[UR6][R54.64+0x80] ;  /* 0x0000800636597981 */ /* 0x000f28000c1e1900 */
[----:B------:R-:W4:Y:S04]  /*0e80*/  LDG.E R59, desc[UR6][R54.64+0x100] ;  /* 0x00010006363b7981 */ /* 0x000f28000c1e1900 */
[----:B------:R-:W4:Y:S04]  /*0e90*/  LDG.E R57, desc[UR6][R54.64+0x180] ;  /* 0x0001800636397981 */ /* 0x000f28000c1e1900 */
[----:B------:R0:W4:Y:S01]  /*0ea0*/  LDG.E R91, desc[UR6][R54.64+0x200] ;  /* 0x00020006365b7981 */ /* 0x000122000c1e1900 */
[----:B--2---:R-:W-:Y:S01]  /*0eb0*/  FADD.FTZ R15, R90, R15 ;  /* 0x0000000f5a0f7221 */ /* 0x004fe20000010000 */
[----:B---3--:R-:W-:Y:S01]  /*0ec0*/  FADD.FTZ R23, R56, R23 ;  /* 0x0000001738177221 */ /* 0x008fe20000010000 */
[----:B-----5:R-:W-:Y:S01]  /*0ed0*/  FADD.FTZ R31, R88, R31 ;  /* 0x0000001f581f7221 */ /* 0x020fe20000010000 */
[----:B------:R-:W-:Y:S01]  /*0ee0*/  FADD.FTZ R61, R58, R61 ;  /* 0x0000003d3a3d7221 */ /* 0x000fe20000010000 */
[----:B------:R-:W-:Y:S01]  /*0ef0*/  FADD.FTZ R16, R53, R16 ;  /* 0x0000001035107221 */ /* 0x000fe20000010000 */
[----:B------:R-:W-:-:S05]  /*0f00*/  IADD3.X R53, R45, UR9, RZ, P0, !PT ;  /* 0x000000092d357c10 */ /* 0x000fca00087fe4ff */
[----:B------:R-:W2:Y:S04]  /*0f10*/  LDG.E R88, desc[UR6][R52.64+0x80] ;  /* 0x0000800634587981 */ /* 0x000ea8000c1e1900 */
[----:B------:R-:W3:Y:S04]  /*0f20*/  LDG.E R58, desc[UR6][R52.64+0x100] ;  /* 0x00010006343a7981 */ /* 0x000ee8000c1e1900 */
[----:B------:R-:W5:Y:S04]  /*0f30*/  LDG.E R56, desc[UR6][R52.64+0x180] ;  /* 0x0001800634387981 */ /* 0x000f68000c1e1900 */
[----:B------:R-:W5:Y:S01]  /*0f40*/  LDG.E R90, desc[UR6][R52.64+0x200] ;  /* 0x00020006345a7981 */ /* 0x000f62000c1e1900 */
[----:B0-----:R-:W-:Y:S01]  /*0f50*/  IADD3 R54, P0, R42, UR8, RZ ;  /* 0x000000082a367c10 */ /* 0x001fe2000ff1e0ff */
[----:B------:R-:W-:-:S02]  /*0f60*/  FADD.FTZ R69, R92, R69 ;  /* 0x000000455c457221 */ /* 0x000fc40000010000 */
[----:B------:R0:W5:Y:S01]  /*0f70*/  LDG.E R92, desc[UR6][R52.64] ;  /* 0x00000006345c7981 */ /* 0x000162000c1e1900 */
[----:B------:R-:W-:Y:S01]  /*0f80*/  IADD3.X R55, R43, UR9, RZ, P0, !PT ;  /* 0x000000092b377c10 */ /* 0x000fe200087fe4ff */
[----:B------:R-:W-:Y:S01]  /*0f90*/  FADD.FTZ R68, R93, R68 ;  /* 0x000000445d447221 */ /* 0x000fe20000010000 */
[----:B----4-:R-:W-:Y:S01]  /*0fa0*/  FADD.FTZ R24, R89, R24 ;  /* 0x0000001859187221 */ /* 0x010fe20000010000 */
[----:B------:R-:W-:Y:S01]  /*0fb0*/  FADD.FTZ R32, R59, R32 ;  /* 0x000000203b207221 */ /* 0x000fe20000010000 */
[----:B------:R-:W-:Y:S01]  /*0fc0*/  FADD.FTZ R62, R57, R62 ;  /* 0x0000003e393e7221 */ /* 0x000fe20000010000 */
[----:B------:R-:W-:Y:S01]  /*0fd0*/  FADD.FTZ R70, R91, R70 ;  /* 0x000000465b467221 */ /* 0x000fe20000010000 */
[----:B------:R-:W4:Y:S01]  /*0fe0*/  LDG.E R93, desc[UR6][R54.64] ;  /* 0x00000006365d7981 */ /* 0x000f22000c1e1900 */
[----:B0-----:R-:W-:-:S03]  /*0ff0*/  IADD3 R52, P0, R40, UR8, RZ ;  /* 0x0000000828347c10 */ /* 0x001fc6000ff1e0ff */
[----:B------:R-:W4:Y:S01]  /*1000*/  LDG.E R57, desc[UR6][R54.64+0x80] ;  /* 0x0000800636397981 */ /* 0x000f22000c1e1900 */
[----:B------:R-:W-:-:S03]  /*1010*/  IADD3.X R53, R41, UR9, RZ, P0, !PT ;  /* 0x0000000929357c10 */ /* 0x000fc600087fe4ff */
[----:B------:R-:W4:Y:S04]  /*1020*/  LDG.E R89, desc[UR6][R54.64+0x100] ;  /* 0x0001000636597981 */ /* 0x000f28000c1e1900 */
[----:B------:R-:W4:Y:S04]  /*1030*/  LDG.E R59, desc[UR6][R54.64+0x180] ;  /* 0x00018006363b7981 */ /* 0x000f28000c1e1900 */
[----:B------:R-:W4:Y:S04]  /*1040*/  LDG.E R91, desc[UR6][R54.64+0x200] ;  /* 0x00020006365b7981 */ /* 0x000f28000c1e1900 */
[----:B------:R-:W4:Y:S01]  /*1050*/  LDG.E R54, desc[UR6][R52.64+0x180] ;  /* 0x0001800634367981 */ /* 0x000f22000c1e1900 */
[----:B--2---:R-:W-:-:S03]  /*1060*/  FADD.FTZ R25, R88, R25 ;  /* 0x0000001958197221 */ /* 0x004fc60000010000 */
[----:B------:R-:W2:Y:S01]  /*1070*/  LDG.E R88, desc[UR6][R52.64+0x100] ;  /* 0x0001000634587981 */ /* 0x000ea2000c1e1900 */
[----:B---3--:R-:W-:-:S03]  /*1080*/  FADD.FTZ R33, R58, R33 ;  /* 0x000000213a217221 */ /* 0x008fc60000010000 */
[----:B------:R-:W3:Y:S01]  /*1090*/  LDG.E R58, desc[UR6][R52.64+0x80] ;  /* 0x00008006343a7981 */ /* 0x000ee2000c1e1900 */
[----:B-----5:R-:W-:-:S03]  /*10a0*/  FADD.FTZ R63, R56, R63 ;  /* 0x0000003f383f7221 */ /* 0x020fc60000010000 */
[----:B------:R-:W5:Y:S01]  /*10b0*/  LDG.E R56, desc[UR6][R52.64] ;  /* 0x0000000634387981 */ /* 0x000f62000c1e1900 */
[----:B------:R-:W-:-:S03]  /*10c0*/  FADD.FTZ R71, R90, R71 ;  /* 0x000000475a477221 */ /* 0x000fc60000010000 */
[----:B------:R-:W5:Y:S01]  /*10d0*/  LDG.E R90, desc[UR6][R52.64+0x200] ;  /* 0x00020006345a7981 */ /* 0x000f62000c1e1900 */
[----:B------:R-:W-:-:S06]  /*10e0*/  UIADD3 UR4, UR4, 0x1, URZ ;  /* 0x0000000104047890 */ /* 0x000fcc000fffe03f */
[----:B------:R-:W-:Y:S01]  /*10f0*/  ISETP.LE.AND P0, PT, R75, UR4, PT ;  /* 0x000000044b007c0c */ /* 0x000fe2000bf03270 */
[----:B------:R-:W-:Y:S01]  /*1100*/  ULEA UR8, UP0, UR10, UR8, 0x2 ;  /* 0x000000080a087291 */ /* 0x000fe2000f80103f */
[----:B------:R-:W-:-:S03]  /*1110*/  FADD.FTZ R17, R92, R17 ;  /* 0x000000115c117221 */ /* 0x000fc60000010000 */
[----:B------:R-:W-:Y:S01]  /*1120*/  UIADD3.X UR9, UR9, UR5, URZ, UP0, !UPT ;  /* 0x0000000509097290 */ /* 0x000fe200087fe43f */
[----:B----4-:R-:W-:Y:S01]  /*1130*/  FADD.FTZ R18, R93, R18 ;  /* 0x000000125d127221 */ /* 0x010fe20000010000 */
[----:B------:R-:W-:Y:S01]  /*1140*/  FADD.FTZ R26, R57, R26 ;  /* 0x0000001a391a7221 */ /* 0x000fe20000010000 */
[----:B------:R-:W-:Y:S01]  /*1150*/  FADD.FTZ R34, R89, R34 ;  /* 0x0000002259227221 */ /* 0x000fe20000010000 */
[----:B------:R-:W-:Y:S01]  /*1160*/  FADD.FTZ R64, R59, R64 ;  /* 0x000000403b407221 */ /* 0x000fe20000010000 */
[----:B------:R-:W-:Y:S01]  /*1170*/  FADD.FTZ R72, R91, R72 ;  /* 0x000000485b487221 */ /* 0x000fe20000010000 */
[----:B------:R-:W-:Y:S01]  /*1180*/  FADD.FTZ R65, R54, R65 ;  /* 0x0000004136417221 */ /* 0x000fe20000010000 */
[----:B--2---:R-:W-:Y:S01]  /*1190*/  FADD.FTZ R35, R88, R35 ;  /* 0x0000002358237221 */ /* 0x004fe20000010000 */
[----:B---3--:R-:W-:Y:S01]  /*11a0*/  FADD.FTZ R27, R58, R27 ;  /* 0x0000001b3a1b7221 */ /* 0x008fe20000010000 */
[----:B-----5:R-:W-:Y:S01]  /*11b0*/  FADD.FTZ R19, R56, R19 ;  /* 0x0000001338137221 */ /* 0x020fe20000010000 */
[----:B------:R-:W-:Y:S01]  /*11c0*/  FADD.FTZ R73, R90, R73 ;  /* 0x000000495a497221 */ /* 0x000fe20000010000 */
[----:B------:R-:W-:Y:S06]  /*11d0*/  @!P0 BRA `(.L_x_250) ;  /* 0xfffffff800108947 */ /* 0x000fec000383ffff */
.L_x_249:
[----:B------:R-:W0:Y:S01]  /*11e0*/  S2UR UR5, SR_CgaCtaId ;  /* 0x00000000000579c3 */ /* 0x000e220000008800 */
[----:B------:R-:W-:Y:S01]  /*11f0*/  LEA.HI R41, R3, R3, RZ, 0x1 ;  /* 0x0000000303297211 */ /* 0x000fe200078f08ff */
[----:B------:R-:W-:Y:S01]  /*1200*/  IMAD.SHL.U32 R38, R0, 0x40, RZ ;  /* 0x0000004000267824 */ /* 0x000fe200078e00ff */
[----:B------:R-:W-:Y:S01]  /*1210*/  SHF.L.U32 R39, R76, 0x6, RZ ;  /* 0x000000064c277819 */ /* 0x000fe200000006ff */
[----:B------:R-:W-:Y:S01]  /*1220*/  ULDC UR8, c[0x0][0x390] ;  /* 0x0000e40000087ab9 */ /* 0x000fe20000000800 */
[----:B------:R-:W-:Y:S01]  /*1230*/  LOP3.LUT R42, R41, 0x1ffffe, RZ, 0xc0, !PT ;  /* 0x001ffffe292a7812 */ /* 0x000fe200078ec0ff */
[----:B------:R-:W-:Y:S01]  /*1240*/  FMUL.FTZ R4, R4, UR8 ;  /* 0x0000000804047c20 */ /* 0x000fe20008410000 */
[----:B------:R-:W-:Y:S01]  /*1250*/  LOP3.LUT R41, R38, 0x1c0, RZ, 0xc0, !PT ;  /* 0x000001c026297812 */ /* 0x000fe200078ec0ff */
[----:B------:R-:W-:Y:S01]  /*1260*/  IMAD.SHL.U32 R38, R78, 0x8, RZ ;  /* 0x000000084e267824 */ /* 0x000fe200078e00ff */
[----:B------:R-:W-:Y:S01]  /*1270*/  SHF.L.U32 R40, R2, 0x3, RZ ;  /* 0x0000000302287819 */ /* 0x000fe200000006ff */
[----:B------:R-:W-:Y:S01]  /*1280*/  FMUL.FTZ R5, R5, UR8 ;  /* 0x0000000805057c20 */ /* 0x000fe20008410000 */
[----:B------:R-:W-:Y:S01]  /*1290*/  LOP3.LUT R39, R39, 0x1c0, RZ, 0xc0, !PT ;  /* 0x000001c027277812 */ /* 0x000fe200078ec0ff */
[----:B------:R-:W-:Y:S01]  /*12a0*/  FMUL.FTZ R6, R6, UR8 ;  /* 0x0000000806067c20 */ /* 0x000fe20008410000 */
[----:B------:R-:W-:Y:S01]  /*12b0*/  IADD3 R42, R3, -R42, RZ ;  /* 0x8000002a032a7210 */ /* 0x000fe20007ffe0ff */
[----:B------:R-:W-:Y:S01]  /*12c0*/  FMUL.FTZ R7, R7, UR8 ;  /* 0x0000000807077c20 */ /* 0x000fe20008410000 */
[----:B------:R-:W-:Y:S01]  /*12d0*/  SHF.R.U32.HI R3, RZ, 0x3, R41 ;  /* 0x00000003ff037819 */ /* 0x000fe20000011629 */
[----:B------:R-:W-:Y:S01]  /*12e0*/  UMOV UR4, 0x400 ;  /* 0x0000040000047882 */ /* 0x000fe20000000000 */
[----:B------:R-:W-:Y:S01]  /*12f0*/  LOP3.LUT R44, R41, 0x38, R38, 0xf8, !PT ;  /* 0x00000038292c7812 */ /* 0x000fe200078ef826 */
[----:B------:R-:W-:Y:S01]  /*1300*/  FMUL.FTZ R12, R12, UR8 ;  /* 0x000000080c0c7c20 */ /* 0x000fe20008410000 */
[----:B------:R-:W-:Y:S01]  /*1310*/  LOP3.LUT R40, R39, 0x18, R40, 0xf8, !PT ;  /* 0x0000001827287812 */ /* 0x000fe200078ef828 */
[----:B------:R-:W-:Y:S01]  /*1320*/  FMUL.FTZ R13, R13, UR8 ;  /* 0x000000080d0d7c20 */ /* 0x000fe20008410000 */
[----:B------:R-:W-:Y:S01]  /*1330*/  SHF.R.U32.HI R39, RZ, 0x3, R39 ;  /* 0x00000003ff277819 */ /* 0x000fe20000011627 */
[----:B------:R-:W-:Y:S01]  /*1340*/  FMUL.FTZ R9, R9, UR8 ;  /* 0x0000000809097c20 */ /* 0x000fe20008410000 */
[----:B------:R-:W-:Y:S01]  /*1350*/  F2FP.BF16.F32.PACK_AB R4, R5, R4 ;  /* 0x000000040504723e */ /* 0x000fe200000010ff */
[----:B0-----:R-:W-:Y:S01]  /*1360*/  ULEA UR4, UR5, UR4, 0x18 ;  /* 0x0000000405047291 */ /* 0x001fe2000f8ec03f */
[----:B------:R-:W-:Y:S01]  /*1370*/  LOP3.LUT R41, R44, R3, RZ, 0x3c, !PT ;  /* 0x000000032c297212 */ /* 0x000fe200078e3cff */
[----:B------:R-:W-:Y:S01]  /*1380*/  FMUL.FTZ R14, R14, UR8 ;  /* 0x000000080e0e7c20 */ /* 0x000fe20008410000 */
[----:B------:R-:W-:Y:S01]  /*1390*/  F2FP.BF16.F32.PACK_AB R5, R7, R6 ;  /* 0x000000060705723e */ /* 0x000fe200000010ff */
[----:B------:R-:W-:Y:S01]  /*13a0*/  FMUL.FTZ R6, R8, UR8 ;  /* 0x0000000808067c20 */ /* 0x000fe20008410000 */
[----:B------:R-:W-:Y:S01]  /*13b0*/  LEA R42, R42, R77, 0x9 ;  /* 0x0000004d2a2a7211 */ /* 0x000fe200078e48ff */
[----:B------:R-:W-:Y:S01]  /*13c0*/  FMUL.FTZ R7, R10, UR8 ;  /* 0x000000080a077c20 */ /* 0x000fe20008410000 */
[----:B------:R-:W-:Y:S01]  /*13d0*/  LOP3.LUT R3, R40, R39, RZ, 0x3c, !PT ;  /* 0x0000002728037212 */ /* 0x000fe200078e3cff */
[----:B------:R-:W-:Y:S01]  /*13e0*/  FMUL.FTZ R8, R11, UR8 ;  /* 0x000000080b087c20 */ /* 0x000fe20008410000 */
[----:B------:R-:W-:Y:S01]  /*13f0*/  LOP3.LUT P0, RZ, R76, 0x4, RZ, 0xc0, !PT ;  /* 0x000000044cff7812 */ /* 0x000fe2000780c0ff */
[----:B------:R-:W-:Y:S01]  /*1400*/  FMUL.FTZ R15, R15, UR8 ;  /* 0x000000080f0f7c20 */ /* 0x000fe20008410000 */
[----:B------:R-:W-:Y:S01]  /*1410*/  LEA R3, R42, R3, 0x1 ;  /* 0x000000032a037211 */ /* 0x000fe200078e08ff */
[----:B------:R-:W-:Y:S01]  /*1420*/  FMUL.FTZ R10, R16, UR8 ;  /* 0x00000008100a7c20 */ /* 0x000fe20008410000 */
[----:B------:R-:W-:Y:S01]  /*1430*/  F2FP.BF16.F32.PACK_AB R7, R8, R7 ;  /* 0x000000070807723e */ /* 0x000fe200000010ff */
[----:B------:R-:W-:Y:S01]  /*1440*/  FMUL.FTZ R17, R17, UR8 ;  /* 0x0000000811117c20 */ /* 0x000fe20008410000 */
[----:B------:R-:W-:Y:S01]  /*1450*/  F2FP.BF16.F32.PACK_AB R8, R13, R12 ;  /* 0x0000000c0d08723e */ /* 0x000fe200000010ff */
[----:B------:R-:W-:Y:S01]  /*1460*/  FMUL.FTZ R18, R18, UR8 ;  /* 0x0000000812127c20 */ /* 0x000fe20008410000 */
[----:B------:R-:W-:Y:S01]  /*1470*/  LEA R13, R3, UR4, 0x1 ;  /* 0x00000004030d7c11 */ /* 0x000fe2000f8e08ff */
[----:B------:R-:W-:Y:S01]  /*1480*/  FMUL.FTZ R19, R19, UR8 ;  /* 0x0000000813137c20 */ /* 0x000fe20008410000 */
[----:B------:R-:W-:Y:S01]  /*1490*/  F2FP.BF16.F32.PACK_AB R6, R9, R6 ;  /* 0x000000060906723e */ /* 0x000fe200000010ff */
[----:B------:R-:W-:Y:S01]  /*14a0*/  FMUL.FTZ R20, R20, UR8 ;  /* 0x0000000814147c20 */ /* 0x000fe20008410000 */
        /* <DEDUP_REMOVED lines=8> */
[----:B------:R-:W-:Y:S01]  /*1530*/  IADD3 R15, R13, 0x40, RZ ;  /* 0x000000400d0f7810 */ /* 0x000fe20007ffe0ff */
[----:B------:R-:W-:Y:S01]  /*1540*/  FMUL.FTZ R24, R24, UR8 ;  /* 0x0000000818187c20 */ /* 0x000fe20008410000 */
[----:B------:R-:W-:Y:S01]  /*1550*/  FMUL.FTZ R25, R25, UR8 ;  /* 0x0000000819197c20 */ /* 0x000fe20008410000 */
[----:B------:R-:W-:Y:S01]  /*1560*/  FMUL.FTZ R26, R26, UR8 ;  /* 0x000000081a1a7c20 */ /* 0x000fe20008410000 */
[----:B------:R-:W-:Y:S01]  /*1570*/  FMUL.FTZ R27, R27, UR8 ;  /* 0x000000081b1b7c20 */ /* 0x000fe20008410000 */
[----:B------:R-:W-:-:S02]  /*1580*/  @P0 VIADD R15, R13, 0xffffffc0 ;  /* 0xffffffc00d0f0836 */ /* 0x000fc40000000000 */
        /* <DEDUP_REMOVED lines=22> */
[----:B------:R-:W-:Y:S01]  /*16f0*/  STS [R13], R4 ;  /* 0x000000040d007388 */ /* 0x000fe20000000800 */
[----:B------:R-:W-:Y:S01]  /*1700*/  F2FP.BF16.F32.PACK_AB R24, R25, R24 ;  /* 0x000000181918723e */ /* 0x000fe200000010ff */
[----:B------:R-:W-:Y:S01]  /*1710*/  FMUL.FTZ R70, R70, UR8 ;  /* 0x0000000846467c20 */ /* 0x000fe20008410000 */
[----:B------:R-:W-:Y:S01]  /*1720*/  F2FP.BF16.F32.PACK_AB R26, R27, R26 ;  /* 0x0000001a1b1a723e */ /* 0x000fe200000010ff */
[----:B------:R-:W-:Y:S01]  /*1730*/  STS [R13+0x400], R5 ;  /* 0x000400050d007388 */ /* 0x000fe20000000800 */
[----:B------:R-:W-:Y:S01]  /*1740*/  FMUL.FTZ R71, R71, UR8 ;  /* 0x0000000847477c20 */ /* 0x000fe20008410000 */
[----:B------:R-:W-:Y:S01]  /*1750*/  FMUL.FTZ R72, R72, UR8 ;  /* 0x0000000848487c20 */ /* 0x000fe20008410000 */
[----:B------:R-:W-:Y:S01]  /*1760*/  FMUL.FTZ R73, R73, UR8 ;  /* 0x0000000849497c20 */ /* 0x000fe20008410000 */
[----:B------:R-:W-:Y:S01]  /*1770*/  STS [R15], R8 ;  /* 0x000000080f007388 */ /* 0x000fe20000000800 */
[----:B------:R-:W-:Y:S01]  /*1780*/  F2FP.BF16.F32.PACK_AB R32, R33, R32 ;  /* 0x000000202120723e */ /* 0x000fe200000010ff */
[----:B------:R-:W-:Y:S01]  /*1790*/  IMAD R2, R2, 0x200, R41 ;  /* 0x0000020002027824 */ /* 0x000fe200078e0229 */
[----:B------:R-:W-:Y:S01]  /*17a0*/  F2FP.BF16.F32.PACK_AB R34, R35, R34 ;  /* 0x000000222322723e */ /* 0x000fe200000010ff */
[----:B------:R-:W-:Y:S01]  /*17b0*/  STS [R15+0x400], R9 ;  /* 0x000400090f007388 */ /* 0x000fe20000000800 */
[----:B------:R-:W-:Y:S01]  /*17c0*/  F2FP.BF16.F32.PACK_AB R36, R37, R36 ;  /* 0x000000242524723e */ /* 0x000fe200000010ff */
[----:B------:R-:W-:Y:S01]  /*17d0*/  ULDC.64 UR10, c[0x0][0x448] ;  /* 0x00011200000a7ab9 */ /* 0x000fe20000000a00 */
[----:B------:R-:W-:Y:S01]  /*17e0*/  F2FP.BF16.F32.PACK_AB R60, R61, R60 ;  /* 0x0000003c3d3c723e */ /* 0x000fe200000010ff */
[----:B------:R-:W-:Y:S01]  /*17f0*/  STS [R13+0x1000], R6 ;  /* 0x001000060d007388 */ /* 0x000fe20000000800 */
[----:B------:R-:W-:Y:S01]  /*1800*/  F2FP.BF16.F32.PACK_AB R66, R67, R66 ;  /* 0x000000424342723e */ /* 0x000fe200000010ff */
[----:B------:R-:W-:Y:S01]  /*1810*/  BSSY B0, `(.L_x_251) ;  /* 0x0000044000007945 */ /* 0x000fe20003800000 */
        /* <DEDUP_REMOVED lines=8> */
[----:B------:R-:W-:Y:S02]  /*18a0*/  SHF.R.S32.HI R12, RZ, 0x1f, R79 ;  /* 0x0000001fff0c7819 */ /* 0x000fe4000001144f */
[----:B------:R-:W-:Y:S01]  /*18b0*/  SHF.R.S32.HI R39, RZ, 0x1f, R38 ;  /* 0x0000001fff277819 */ /* 0x000fe20000011426 */
[----:B------:R-:W-:Y:S01]  /*18c0*/  STS [R13+0x2000], R20 ;  /* 0x002000140d007388 */ /* 0x000fe20000000800 */
[----:B------:R-:W-:Y:S01]  /*18d0*/  SHF.R.S32.HI R29, RZ, 0x1f, R0 ;  /* 0x0000001fff1d7819 */ /* 0x000fe20000011400 */
[----:B------:R-:W-:Y:S01]  /*18e0*/  IMAD R12, R12, UR10, RZ ;  /* 0x0000000a0c0c7c24 */ /* 0x000fe2000f8e02ff */
[----:B------:R-:W-:Y:S01]  /*18f0*/  IADD3 R31, R38, 0x80, RZ ;  /* 0x00000080261f7810 */ /* 0x000fe20007ffe0ff */
[----:B------:R-:W-:Y:S04]  /*1900*/  STS [R13+0x2400], R22 ;  /* 0x002400160d007388 */ /* 0x000fe80000000800 */
[----:B------:R0:W-:Y:S04]  /*1910*/  STS [R15+0x2000], R28 ;  /* 0x0020001c0f007388 */ /* 0x0001e80000000800 */
[----:B------:R1:W-:Y:S04]  /*1920*/  STS [R15+0x2400], R30 ;  /* 0x0024001e0f007388 */ /* 0x0003e80000000800 */
[----:B------:R-:W-:Y:S01]  /*1930*/  STS [R13+0x3000], R24 ;  /* 0x003000180d007388 */ /* 0x000fe20000000800 */
[----:B0-----:R-:W-:Y:S01]  /*1940*/  LEA R28, R2, UR4, 0x1 ;  /* 0x00000004021c7c11 */ /* 0x001fe2000f8e08ff */
[----:B------:R-:W-:-:S02]  /*1950*/  IMAD.WIDE.U32 R2, R79, UR10, R38 ;  /* 0x0000000a4f027c25 */ /* 0x000fc4000f8e0026 */
[----:B------:R-:W-:Y:S01]  /*1960*/  STS [R13+0x3400], R26 ;  /* 0x0034001a0d007388 */ /* 0x000fe20000000800 */
[----:B------:R-:W-:Y:S01]  /*1970*/  ULDC.64 UR4, c[0x0][0x460] ;  /* 0x0001180000047ab9 */ /* 0x000fe20000000a00 */
[----:B-1----:R-:W-:Y:S02]  /*1980*/  VIADD R30, R38, 0x40 ;  /* 0x00000040261e7836 */ /* 0x002fe40000000000 */
[----:B------:R-:W-:Y:S01]  /*1990*/  STS [R15+0x3000], R32 ;  /* 0x003000200f007388 */ /* 0x000fe20000000800 */
[----:B------:R-:W-:Y:S02]  /*19a0*/  IADD3 R82, P0, R82, R2, RZ ;  /* 0x0000000252527210 */ /* 0x000fe40007f1e0ff */
[----:B------:R-:W-:Y:S01]  /*19b0*/  IADD3 R2, R0, 0x20, RZ ;  /* 0x0000002000027810 */ /* 0x000fe20007ffe0ff */
        /* <DEDUP_REMOVED lines=8> */
[----:B------:R1:W-:Y:S01]  /*1a40*/  STS [R15+0x5400], R72 ;  /* 0x005400480f007388 */ /* 0x0003e20000000800 */
[C---:B0-----:R-:W-:Y:S01]  /*1a50*/  IMAD R13, R79.reuse, UR11, R12 ;  /* 0x0000000b4f0d7c24 */ /* 0x041fe2000f8e020c */
[----:B------:R-:W-:Y:S01]  /*1a60*/  IADD3 R79, -R79, R80, RZ ;  /* 0x000000504f4f7210 */ /* 0x000fe20007ffe1ff */
[----:B------:R-:W-:Y:S01]  /*1a70*/  BAR.SYNC.DEFER_BLOCKING 0x0 ;  /* 0x0000000000007b1d */ /* 0x000fe20000010000 */
[----:B------:R-:W-:-:S02]  /*1a80*/  SHF.R.S32.HI R12, RZ, 0x1f, R74 ;  /* 0x0000001fff0c7819 */ /* 0x000fc4000001144a */
[----:B------:R-:W-:Y:S02]  /*1a90*/  ISETP.GE.AND P1, PT, R0, R79, PT ;  /* 0x0000004f0000720c */ /* 0x000fe40003f26270 */
[----:B------:R-:W-:Y:S01]  /*1aa0*/  IADD3.X R83, R81, R3, R13, P0, !PT ;  /* 0x0000000351537210 */ /* 0x000fe200007fe40d */
[----:B------:R-:W-:Y:S01]  /*1ab0*/  IMAD R3, R12, UR4, RZ ;  /* 0x000000040c037c24 */ /* 0x000fe2000f8e02ff */
[----:B------:R-:W-:-:S03]  /*1ac0*/  ISETP.GE.AND P0, PT, R2, R79, PT ;  /* 0x0000004f0200720c */ /* 0x000fc60003f06270 */
[C---:B------:R-:W-:Y:S02]  /*1ad0*/  IMAD R3, R74.reuse, UR5, R3 ;  /* 0x000000054a037c24 */ /* 0x040fe4000f8e0203 */
[----:B------:R-:W-:-:S05]  /*1ae0*/  IMAD.WIDE.U32 R82, R74, UR4, R82 ;  /* 0x000000044a527c25 */ /* 0x000fca000f8e0052 */
[----:B------:R-:W-:Y:S01]  /*1af0*/  IADD3 R25, R83, R3, RZ ;  /* 0x0000000353197210 */ /* 0x000fe20007ffe0ff */
[----:B------:R1:W0:Y:S04]  /*1b00*/  LDS.128 R4, [R28+0x1000] ;  /* 0x001000001c047984 */ /* 0x0002280000000c00 */
[----:B------:R1:W2:Y:S01]  /*1b10*/  LDS.128 R8, [R28+0x3000] ;  /* 0x003000001c087984 */ /* 0x0002a20000000c00 */
[----:B------:R-:W-:Y:S05]  /*1b20*/  @P1 BRA `(.L_x_252) ;  /* 0x0000000000481947 */ /* 0x000fea0003800000 */
[----:B------:R-:W-:Y:S01]  /*1b30*/  ULDC UR4, c[0x0][0x2d0] ;  /* 0x0000b40000047ab9 */ /* 0x000fe20000000800 */
[----:B-1----:R-:W1:Y:S01]  /*1b40*/  LDS.128 R12, [R28+0x2000] ;  /* 0x002000001c0c7984 */ /* 0x002e620000000c00 */
[----:B------:R-:W-:Y:S01]  /*1b50*/  ISETP.GE.AND P1, PT, R38, UR4, PT ;  /* 0x0000000426007c0c */ /* 0x000fe2000bf26270 */
[----:B------:R-:W-:Y:S01]  /*1b60*/  IMAD R27, R29, UR10, RZ ;  /* 0x0000000a1d1b7c24 */ /* 0x000fe2000f8e02ff */
[----:B------:R-:W-:Y:S01]  /*1b70*/  ISETP.GE.AND P2, PT, R30, UR4, PT ;  /* 0x000000041e007c0c */ /* 0x000fe2000bf46270 */
[----:B------:R-:W3:Y:S01]  /*1b80*/  LDS.128 R16, [R28+0x4000] ;  /* 0x004000001c107984 */ /* 0x000ee20000000c00 */
[----:B------:R-:W-:Y:S01]  /*1b90*/  IMAD.MOV.U32 R24, RZ, RZ, R82 ;  /* 0x000000ffff187224 */ /* 0x000fe200078e0052 */
[----:B------:R-:W-:Y:S01]  /*1ba0*/  ISETP.GE.AND P3, PT, R31, UR4, PT ;  /* 0x000000041f007c0c */ /* 0x000fe2000bf66270 */
[C---:B------:R-:W-:Y:S01]  /*1bb0*/  IMAD R27, R0.reuse, UR11, R27 ;  /* 0x0000000b001b7c24 */ /* 0x040fe2000f8e021b */
[----:B------:R-:W-:Y:S01]  /*1bc0*/  ULDC.64 UR8, c[0x0][0x3e8] ;  /* 0x0000fa0000087ab9 */ /* 0x000fe20000000a00 */
[----:B------:R-:W-:-:S05]  /*1bd0*/  IMAD.WIDE.U32 R2, R0, UR10, R24 ;  /* 0x0000000a00027c25 */ /* 0x000fca000f8e0018 */
[----:B------:R-:W4:Y:S01]  /*1be0*/  @!P1 LDS.128 R20, [R28] ;  /* 0x000000001c149984 */ /* 0x000f220000000c00 */
[----:B------:R-:W-:Y:S02]  /*1bf0*/  IADD3 R3, R3, R27, RZ ;  /* 0x0000001b03037210 */ /* 0x000fe40007ffe0ff */
[----:B------:R-:W-:-:S04]  /*1c00*/  LEA R26, P4, R2, UR8, 0x1 ;  /* 0x00000008021a7c11 */ /* 0x000fc8000f8808ff */
[----:B------:R-:W-:-:S05]  /*1c10*/  LEA.HI.X R27, R2, UR9, R3, 0x1, P4 ;  /* 0x00000009021b7c11 */ /* 0x000fca000a0f0c03 */
[----:B-1----:R1:W-:Y:S04]  /*1c20*/  @!P2 STG.E.128 desc[UR6][R26.64+0x80], R12 ;  /* 0x0000800c1a00a986 */ /* 0x0023e8000c101d06 */
[----:B---3--:R1:W-:Y:S04]  /*1c30*/  @!P3 STG.E.128 desc[UR6][R26.64+0x100], R16 ;  /* 0x000100101a00b986 */ /* 0x0083e8000c101d06 */
[----:B----4-:R1:W-:Y:S02]  /*1c40*/  @!P1 STG.E.128 desc[UR6][R26.64], R20 ;  /* 0x000000141a009986 */ /* 0x0103e4000c101d06 */
.L_x_252:
[----:B------:R-:W-:Y:S05]  /*1c50*/  BSYNC B0 ;  /* 0x0000000000007941 */ /* 0x000fea0003800000 */
.L_x_251:
[----:B-1----:R1:W3:Y:S01]  /*1c60*/  LDS.128 R12, [R28+0x5000] ;  /* 0x005000001c0c7984 */ /* 0x0022e20000000c00 */
[----:B------:R-:W-:Y:S05]  /*1c70*/  @P0 EXIT ;  /* 0x000000000000094d */ /* 0x000fea0003800000 */
[----:B------:R-:W-:Y:S01]  /*1c80*/  IADD3 R17, P0, R0, 0x20, RZ ;  /* 0x0000002000117810 */ /* 0x000fe20007f1e0ff */
[----:B------:R-:W-:Y:S01]  /*1c90*/  IMAD.MOV.U32 R2, RZ, RZ, R82 ;  /* 0x000000ffff027224 */ /* 0x000fe200078e0052 */
[----:B------:R-:W-:Y:S01]  /*1ca0*/  MOV R3, R25 ;  /* 0x0000001900037202 */ /* 0x000fe20000000f00 */
[----:B------:R-:W-:Y:S01]  /*1cb0*/  ULDC.64 UR8, c[0x0][0x3e8] ;  /* 0x0000fa0000087ab9 */ /* 0x000fe20000000a00 */
[----:B------:R-:W-:Y:S01]  /*1cc0*/  IADD3.X R0, RZ, R29, RZ, P0, !PT ;  /* 0x0000001dff007210 */ /* 0x000fe200007fe4ff */
[----:B------:R-:W-:Y:S01]  /*1cd0*/  ULDC UR4, c[0x0][0x2d0] ;  /* 0x0000b40000047ab9 */ /* 0x000fe20000000800 */
[----:B------:R-:W-:Y:S01]  /*1ce0*/  IMAD.WIDE.U32 R2, R17, UR10, R2 ;  /* 0x0000000a11027c25 */ /* 0x000fe2000f8e0002 */
[----:B------:R-:W-:Y:S02]  /*1cf0*/  ISETP.GE.AND P1, PT, R38, UR4, PT ;  /* 0x0000000426007c0c */ /* 0x000fe4000bf26270 */
[----:B------:R-:W-:Y:S01]  /*1d00*/  ISETP.GE.AND P2, PT, R30, UR4, PT ;  /* 0x000000041e007c0c */ /* 0x000fe2000bf46270 */
[----:B------:R-:W-:Y:S01]  /*1d10*/  IMAD R0, R0, UR10, RZ ;  /* 0x0000000a00007c24 */ /* 0x000fe2000f8e02ff */
[----:B------:R-:W-:-:S03]  /*1d20*/  LEA R16, P0, R2, UR8, 0x1 ;  /* 0x0000000802107c11 */ /* 0x000fc6000f8008ff */
[----:B------:R-:W-:-:S05]  /*1d30*/  IMAD R17, R17, UR11, R0 ;  /* 0x0000000b11117c24 */ /* 0x000fca000f8e0200 */
[----:B------:R-:W-:-:S04]  /*1d40*/  IADD3 R3, R3, R17, RZ ;  /* 0x0000001103037210 */ /* 0x000fc80007ffe0ff */
[----:B------:R-:W-:Y:S02]  /*1d50*/  LEA.HI.X R17, R2, UR9, R3, 0x1, P0 ;  /* 0x0000000902117c11 */ /* 0x000fe400080f0c03 */
[----:B------:R-:W-:-:S03]  /*1d60*/  ISETP.GE.AND P0, PT, R31, UR4, PT ;  /* 0x000000041f007c0c */ /* 0x000fc6000bf06270 */
[----:B0-----:R0:W-:Y:S04]  /*1d70*/  @!P1 STG.E.128 desc[UR6][R16.64], R4 ;  /* 0x0000000410009986 */ /* 0x0011e8000c101d06 */
[----:B--2---:R0:W-:Y:S06]  /*1d80*/  @!P2 STG.E.128 desc[UR6][R16.64+0x80], R8 ;  /* 0x000080081000a986 */ /* 0x0041ec000c101d06 */
[----:B------:R-:W-:Y:S05]  /*1d90*/  @P0 EXIT ;  /* 0x000000000000094d */ /* 0x000fea0003800000 */
[----:B---3--:R-:W-:Y:S01]  /*1da0*/  STG.E.128 desc[UR6][R16.64+0x100], R12 ;  /* 0x0001000c10007986 */ /* 0x008fe2000c101d06 */
[----:B------:R-:W-:Y:S05]  /*1db0*/  EXIT ;  /* 0x000000000000794d */ /* 0x000fea0003800000 */
.L_x_253:
        /* <DEDUP_REMOVED lines=12> */
.L_x_808:


//--------------------- .text._ZN5flash44flash_bwd_dq_dk_dv_loop_seqk_parallel_kernelI23Flash_bwd_kernel_traitsILi192ELi64ELi64ELi8ELi4ELi2ELi2ELb1ELb1EN7cutlass10bfloat16_tE19Flash_kernel_traitsILi192ELi64ELi64ELi8ES3_EELb1ELb1ELb0ELb0ELb0ELb0ELb0EEEvNS_16Flash_bwd_paramsE --------------------------
	.section	.text._ZN5flash44flash_bwd_dq_dk_dv_loop_seqk_parallel_kernelI23Flash_bwd_kernel_traitsILi192ELi64ELi64ELi8ELi4ELi2ELi2ELb1ELb1EN7cutlass10bfloat16_tE19Flash_kernel_traitsILi192ELi64ELi64ELi8ES3_EELb1ELb1ELb0ELb0ELb0ELb0ELb0EEEvNS_16Flash_bwd_paramsE,"ax",@progbits
	.align	128
        .global         _ZN5flash44flash_bwd_dq_dk_dv_loop_seqk_parallel_kernelI23Flash_bwd_kernel_traitsILi192ELi64ELi64ELi8ELi4ELi2ELi2ELb1ELb1EN7cutlass10bfloat16_tE19Flash_kernel_traitsILi192ELi64ELi64ELi8ES3_EELb1ELb1ELb0ELb0ELb0ELb0ELb0EEEvNS_16Flash_bwd_paramsE
        .type           _ZN5flash44flash_bwd_dq_dk_dv_loop_seqk_parallel_kernelI23Flash_bwd_kernel_traitsILi192ELi64ELi64ELi8ELi4ELi2ELi2ELb1ELb1EN7cutlass10bfloat16_tE19Flash_kernel_traitsILi192ELi64ELi64ELi8ES3_EELb1ELb1ELb0ELb0ELb0ELb0ELb0EEEvNS_16Flash_bwd_paramsE,@function
        .size           _ZN5flash44flash_bwd_dq_dk_dv_loop_seqk_parallel_kernelI23Flash_bwd_kernel_traitsILi192ELi64ELi64ELi8ELi4ELi2ELi2ELb1ELb1EN7cutlass10bfloat16_tE19Flash_kernel_traitsILi192ELi64ELi64ELi8ES3_EELb1ELb1ELb0ELb0ELb0ELb0ELb0EEEvNS_16Flash_bwd_paramsE,(.L_x_809 - _ZN5flash44flash_bwd_dq_dk_dv_loop_seqk_parallel_kernelI23Flash_bwd_kernel_traitsILi192ELi64ELi64ELi8ELi4ELi2ELi2ELb1ELb1EN7cutlass10bfloat16_tE19Flash_kernel_traitsILi192ELi64ELi64ELi8ES3_EELb1ELb1ELb0ELb0ELb0ELb0ELb0EEEvNS_16Flash_bwd_paramsE)
        .other          _ZN5flash44flash_bwd_dq_dk_dv_loop_seqk_parallel_kernelI23Flash_bwd_kernel_traitsILi192ELi64ELi64ELi8ELi4ELi2ELi2ELb1ELb1EN7cutlass10bfloat16_tE19Flash_kernel_traitsILi192ELi64ELi64ELi8ES3_EELb1ELb1ELb0ELb0ELb0ELb0ELb0EEEvNS_16Flash_bwd_paramsE,@"STO_CUDA_ENTRY STV_DEFAULT"
_ZN5flash44flash_bwd_dq_dk_dv_loop_seqk_parallel_kernelI23Flash_bwd_kernel_traitsILi192ELi64ELi64ELi8ELi4ELi2ELi2ELb1ELb1EN7cutlass10bfloat16_tE19Flash_kernel_traitsILi192ELi64ELi64ELi8ES3_EELb1ELb1ELb0ELb0ELb0ELb0ELb0EEEvNS_16Flash_bwd_paramsE:
.text._ZN5flash44flash_bwd_dq_dk_dv_loop_seqk_parallel_kernelI23Flash_bwd_kernel_traitsILi192ELi64ELi64ELi8ELi4ELi2ELi2ELb1ELb1EN7cutlass10bfloat16_tE19Flash_kernel_traitsILi192ELi64ELi64ELi8ES3_EELb1ELb1ELb0ELb0ELb0ELb0ELb0EEEvNS_16Flash_bwd_paramsE:
        /* <DEDUP_REMOVED lines=15> */
[----:B------:R-:W-:-:S07]  /*00f0*/  UMOV UR5, 0x400 ;  /* 0x0000040000057882 */ /* 0x000fce0000000000 */
[----:B------:R-:W4:Y:S08]  /*0100*/  S2UR UR59, SR_CTAID.Z ;  /* 0x00000000003b79c3 */ /* 0x000f300000002700 */
[----:B------:R-:W5:Y:S01]  /*0110*/  S2UR UR50, SR_CTAID.Y ;  /* 0x00000000003279c3 */ /* 0x000f620000002600 */
[----:B---3--:R-:W-:Y:S01]  /*0120*/  ULEA UR4, UR4, UR5, 0x18 ;  /* 0x0000000504047291 */ /* 0x008fe2000f8ec03f */
[----:B--2---:R-:W-:Y:S01]  /*0130*/  SHF.R.S32.HI R2, RZ, 0x1f, R8 ;  /* 0x0000001fff027819 */ /* 0x004fe20000011408 */
[----:B----4-:R-:W-:-:S03]  /*0140*/  USHF.R.S32.HI UR5, URZ, 0x1f, UR59 ;  /* 0x0000001f3f057899 */ /* 0x010fc6000801143b */
[CC--:B-1----:R-:W-:Y:S02]  /*0150*/  LEA.HI R0, R2.reuse, R8.reuse, RZ, 0x5 ;  /* 0x0000000802007211 */ /* 0x0c2fe400078f28ff */
[CC--:B------:R-:W-:Y:S02]  /*0160*/  LEA.HI R12, R2.reuse, R8.reuse, RZ, 0x3 ;  /* 0x00000008020c7211 */ /* 0x0c0fe400078f18ff */
[CC--:B------:R-:W-:Y:S01]  /*0170*/  LEA.HI R3, R2.reuse, R8.reuse, RZ, 0x4 ;  /* 0x0000000802037211 */ /* 0x0c0fe200078f20ff */
[----:B-----5:R-:W-:Y:S01]  /*0180*/  USHF.L.U32 UR6, UR50, 0x7, URZ ;  /* 0x0000000732067899 */ /* 0x020fe2000800063f */
[CC--:B------:R-:W-:Y:S02]  /*0190*/  LEA.HI R16, R2.reuse, R8.reuse, RZ, 0x7 ;  /* 0x0000000802107211 */ /* 0x0c0fe400078f38ff */
[CC--:B------:R-:W-:Y:S02]  /*01a0*/  LEA.HI R17, R2.reuse, R8.reuse, RZ, 0x6 ;  /* 0x0000000802117211 */ /* 0x0c0fe400078f30ff */
[----:B------:R-:W-:-:S02]  /*01b0*/  LEA.HI R2, R2, R8, RZ, 0x2 ;  /* 0x0000000802027211 */ /* 0x000fc400078f10ff */
[----:B------:R-:W-:Y:S02]  /*01c0*/  LOP3.LUT R4, R0, 0xffffffe0, RZ, 0xc0, !PT ;  /* 0xffffffe000047812 */ /* 0x000fe400078ec0ff */
[----:B------:R-:W-:Y:S02]  /*01d0*/  LOP3.LUT R7, R2, 0x7ffffffc, RZ, 0xc0, !PT ;  /* 0x7ffffffc02077812 */ /* 0x000fe400078ec0ff */
[----:B------:R-:W-:Y:S01]  /*01e0*/  LOP3.LUT R5, R12, 0xfffffff8, RZ, 0xc0, !PT ;  /* 0xfffffff80c057812 */ /* 0x000fe200078ec0ff */
[C---:B------:R-:W-:Y:S01]  /*01f0*/  IMAD.IADD R10, R8.reuse, 0x1, -R4 ;  /* 0x00000001080a7824 */ /* 0x040fe200078e0a04 */
[----:B------:R-:W-:Y:S01]  /*0200*/  LOP3.LUT R6, R3, 0xfffffff0, RZ, 0xc0, !PT ;  /* 0xfffffff003067812 */ /* 0x000fe200078ec0ff */
[C---:B------:R-:W-:Y:S01]  /*0210*/  IMAD.IADD R18, R8.reuse, 0x1, -R7 ;  /* 0x0000000108127824 */ /* 0x040fe200078e0a07 */
[--C-:B------:R-:W-:Y:S01]  /*0220*/  SHF.R.S32.HI R4, RZ, 0x5, R0.reuse ;  /* 0x00000005ff047819 */ /* 0x100fe20000011400 */
[C---:B------:R-:W-:Y:S01]  /*0230*/  IMAD.IADD R5, R8.reuse, 0x1, -R5 ;  /* 0x0000000108057824 */ /* 0x040fe200078e0a05 */
[----:B------:R-:W-:Y:S01]  /*0240*/  SHF.R.S32.HI R7, RZ, 0x1f, R0 ;  /* 0x0000001fff077819 */ /* 0x000fe20000011400 */
[----:B------:R-:W-:Y:S01]  /*0250*/  IMAD.IADD R11, R8, 0x1, -R6 ;  /* 0x00000001080b7824 */ /* 0x000fe200078e0a06 */
[--C-:B------:R-:W-:Y:S01]  /*0260*/  SHF.R.S32.HI R9, RZ, 0x2, R2.reuse ;  /* 0x00000002ff097819 */ /* 0x100fe20000011402 */
[----:B------:R-:W-:Y:S01]  /*0270*/  IMAD.SHL.U32 R22, R5, 0x8, RZ ;  /* 0x0000000805167824 */ /* 0x000fe200078e00ff */
[----:B------:R-:W-:-:S02]  /*0280*/  SHF.R.S32.HI R8, RZ, 0x1f, R2 ;  /* 0x0000001fff087819 */ /* 0x000fc40000011402 */
[-C--:B------:R-:W-:Y:S02]  /*0290*/  LEA.HI R2, R7, R4.reuse, RZ, 0x2 ;  /* 0x0000000407027211 */ /* 0x080fe400078f10ff */
[----:B------:R-:W-:Y:S02]  /*02a0*/  SHF.R.S32.HI R13, RZ, 0x3, R12 ;  /* 0x00000003ff0d7819 */ /* 0x000fe4000001140c */
[----:B------:R-:W-:Y:S02]  /*02b0*/  SHF.R.S32.HI R6, RZ, 0x4, R3 ;  /* 0x00000004ff067819 */ /* 0x000fe40000011403 */
[----:B------:R-:W-:Y:S01]  /*02c0*/  LEA.HI R0, R0, R4, RZ, 0x1 ;  /* 0x0000000400007211 */ /* 0x000fe200078f08ff */
[----:B------:R-:W-:Y:S01]  /*02d0*/  IMAD.SHL.U32 R13, R13, 0x40, RZ ;  /* 0x000000400d0d7824 */ /* 0x000fe200078e00ff */
[----:B------:R-:W-:Y:S02]  /*02e0*/  LOP3.LUT R7, R2, 0xfffffffc, RZ, 0xc0, !PT ;  /* 0xfffffffc02077812 */ /* 0x000fe400078ec0ff */
[----:B------:R-:W-:-:S02]  /*02f0*/  LEA.HI R3, R3, R6, RZ, 0x1 ;  /* 0x0000000603037211 */ /* 0x000fc400078f08ff */
[----:B------:R-:W-:Y:S01]  /*0300*/  LOP3.LUT R0, R0, 0xfffffffe, RZ, 0xc0, !PT ;  /* 0xfffffffe00007812 */ /* 0x000fe200078ec0ff */
[----:B------:R-:W-:Y:S01]  /*0310*/  IMAD.IADD R20, R4, 0x1, -R7 ;  /* 0x0000000104147824 */ /* 0x000fe200078e0a07 */
[----:B------:R-:W-:Y:S02]  /*0320*/  LEA.HI R2, R8, R9, RZ, 0x3 ;  /* 0x0000000908027211 */ /* 0x000fe400078f18ff */
[----:B------:R-:W-:Y:S01]  /*0330*/  LOP3.LUT R3, R3, 0xfffffffe, RZ, 0xc0, !PT ;  /* 0xfffffffe03037812 */ /* 0x000fe200078ec0ff */
[----:B------:R-:W-:Y:S01]  /*0340*/  IMAD.IADD R15, R4, 0x1, -R0 ;  /* 0x00000001040f7824 */ /* 0x000fe200078e0a00 */
[----:B------:R-:W-:Y:S01]  /*0350*/  LOP3.LUT R2, R2, 0xfffffff8, RZ, 0xc0, !PT ;  /* 0xfffffff802027812 */ /* 0x000fe200078ec0ff */
[----:B------:R-:W-:Y:S01]  /*0360*/  STL [R1+0x8c], R20 ;  /* 0x00008c1401007387 */ /* 0x000fe20000100800 */
[----:B------:R-:W-:Y:S01]  /*0370*/  LOP3.LUT R0, R13, 0x1c0, RZ, 0xc0, !PT ;  /* 0x000001c00d007812 */ /* 0x000fe200078ec0ff */
[----:B------:R-:W-:Y:S01]  /*0380*/  IMAD.IADD R14, R6, 0x1, -R3 ;  /* 0x00000001060e7824 */ /* 0x000fe200078e0a03 */
[----:B------:R-:W-:Y:S01]  /*0390*/  SHF.R.S32.HI R4, RZ, 0x1f, R10 ;  /* 0x0000001fff047819 */ /* 0x000fe2000001140a */
[----:B------:R-:W-:Y:S01]  /*03a0*/  IMAD.IADD R7, R9, 0x1, -R2 ;  /* 0x0000000109077824 */ /* 0x000fe200078e0a02 */
[----:B------:R-:W-:Y:S01]  /*03b0*/  LOP3.LUT R3, R0, 0x38, R22, 0xf8, !PT ;  /* 0x0000003800037812 */ /* 0x000fe200078ef816 */
[----:B------:R-:W-:Y:S01]  /*03c0*/  STL [R1+0x48], R22 ;  /* 0x0000481601007387 */ /* 0x000fe20000100800 */
[----:B------:R-:W-:Y:S01]  /*03d0*/  SHF.R.U32.HI R2, RZ, 0x3, R0 ;  /* 0x00000003ff027819 */ /* 0x000fe20000011600 */
[----:B------:R-:W-:Y:S01]  /*03e0*/  IMAD.SHL.U32 R0, R5, 0x40, RZ ;  /* 0x0000004005007824 */ /* 0x000fe200078e00ff */
[----:B------:R-:W-:-:S02]  /*03f0*/  LEA.HI R19, R4, R10, RZ, 0x2 ;  /* 0x0000000a04137211 */ /* 0x000fc400078f10ff */
[----:B------:R-:W-:Y:S01]  /*0400*/  LOP3.LUT R9, R3, R2, RZ, 0x3c, !PT ;  /* 0x0000000203097212 */ /* 0x000fe200078e3cff */
[----:B------:R-:W-:Y:S01]  /*0410*/  IMAD.SHL.U32 R2, R15, 0x10, RZ ;  /* 0x000000100f027824 */ /* 0x000fe200078e00ff */
[----:B------:R-:W-:Y:S02]  /*0420*/  LOP3.LUT R0, R0, 0x1c0, RZ, 0xc0, !PT ;  /* 0x000001c000007812 */ /* 0x000fe400078ec0ff */
[----:B------:R-:W-:Y:S02]  /*0430*/  SHF.R.S32.HI R3, RZ, 0x1f, R11 ;  /* 0x0000001fff037819 */ /* 0x000fe4000001140b */
[C---:B------:R-:W-:Y:S02]  /*0440*/  LOP3.LUT P4, RZ, R5.reuse, 0x4, RZ, 0xc0, !PT ;  /* 0x0000000405ff7812 */ /* 0x040fe4000788c0ff */
[----:B------:R-:W-:Y:S02]  /*0450*/  LOP3.LUT P3, RZ, R5, 0x2, RZ, 0xc0, !PT ;  /* 0x0000000205ff7812 */ /* 0x000fe4000786c0ff */
[----:B------:R-:W-:-:S02]  /*0460*/  LOP3.LUT R4, R0, 0x10, R2, 0xf8, !PT ;  /* 0x0000001000047812 */ /* 0x000fc400078ef802 */
[----:B------:R-:W-:Y:S02]  /*0470*/  SHF.R.S32.HI R21, RZ, 0x7, R16 ;  /* 0x00000007ff157819 */ /* 0x000fe40000011410 */
[----:B------:R-:W-:Y:S01]  /*0480*/  LEA.HI R13, R3, R11, RZ, 0x3 ;  /* 0x0000000b030d7211 */ /* 0x000fe200078f18ff */
[----:B------:R-:W-:Y:S01]  /*0490*/  IMAD.SHL.U32 R3, R14, 0x200, RZ ;  /* 0x000002000e037824 */ /* 0x000fe200078e00ff */
[----:B------:R-:W-:Y:S01]  /*04a0*/  LOP3.LUT R5, R0, 0x8, R12, 0xf8, !PT ;  /* 0x0000000800057812 */ /* 0x000fe200078ef80c */
[----:B------:R-:W-:Y:S01]  /*04b0*/  IMAD.SHL.U32 R10, R21, 0x20, RZ ;  /* 0x00000020150a7824 */ /* 0x000fe200078e00ff */
[----:B------:R-:W-:Y:S01]  /*04c0*/  SHF.R.U32.HI R2, RZ, 0x3, R0 ;  /* 0x00000003ff027819 */ /* 0x000fe20000011600 */
[----:B------:R-:W-:Y:S01]  /*04d0*/  STL [R1+0x88], R21 ;  /* 0x0000881501007387 */ /* 0x000fe20000100800 */
[----:B------:R-:W-:Y:S02]  /*04e0*/  LOP3.LUT R4, R4, 0x8, R12, 0xf8, !PT ;  /* 0x0000000804047812 */ /* 0x000fe400078ef80c */
[----:B------:R-:W-:Y:S01]  /*04f0*/  LOP3.LUT R0, R5, R2, RZ, 0x3c, !PT ;  /* 0x0000000205007212 */ /* 0x000fe200078e3cff */
[----:B------:R-:W-:Y:S01]  /*0500*/  IMAD R5, R21, 0x800, R3 ;  /* 0x0000080015057824 */ /* 0x000fe200078e0203 */
[----:B------:R-:W-:Y:S01]  /*0510*/  LOP3.LUT R2, R3, R4, R2, 0xf6, !PT ;  /* 0x0000000403027212 */ /* 0x000fe200078ef602 */
[----:B------:R1:W-:Y:S01]  /*0520*/  STL [R1+0x94], R10 ;  /* 0x0000940a01007387 */ /* 0x0003e20000100800 */
[----:B------:R-:W-:Y:S01]  /*0530*/  SHF.R.S32.HI R3, RZ, 0x6, R17 ;  /* 0x00000006ff037819 */ /* 0x000fe20000011411 */
[----:B------:R-:W-:Y:S01]  /*0540*/  IMAD.IADD R0, R5, 0x1, R0 ;  /* 0x0000000105007824 */ /* 0x000fe200078e0200 */
[----:B------:R-:W-:Y:S01]  /*0550*/  LOP3.LUT R6, R13, 0xfffffff8, RZ, 0xc0, !PT ;  /* 0xfffffff80d067812 */ /* 0x000fe200078ec0ff */
[C---:B------:R-:W-:Y:S01]  /*0560*/  IMAD.SHL.U32 R5, R7.reuse, 0x40, RZ ;  /* 0x0000004007057824 */ /* 0x040fe200078e00ff */
[----:B------:R-:W-:Y:S01]  /*0570*/  LOP3.LUT R8, R7, 0x1, RZ, 0xc0, !PT ;  /* 0x0000000107087812 */ /* 0x000fe200078ec0ff */
[C---:B------:R-:W-:Y:S01]  /*0580*/  IMAD R17, R3.reuse, 0x200, R9 ;  /* 0x0000020003117824 */ /* 0x040fe200078e0209 */
[----:B------:R-:W-:Y:S01]  /*0590*/  LEA R2, R2, UR4, 0x1 ;  /* 0x0000000402027c11 */ /* 0x000fe2000f8e08ff */
[----:B------:R-:W-:Y:S01]  /*05a0*/  IMAD.SHL.U32 R4, R3, 0x8, RZ ;  /* 0x0000000803047824 */ /* 0x000fe200078e00ff */
[----:B------:R-:W-:Y:S01]  /*05b0*/  LOP3.LUT R3, R5, 0x1c0, RZ, 0xc0, !PT ;  /* 0x000001c005037812 */ /* 0x000fe200078ec0ff */
[----:B------:R-:W-:Y:S01]  /*05c0*/  IMAD.IADD R6, R11, 0x1, -R6 ;  /* 0x000000010b067824 */ /* 0x000fe200078e0a06 */
[----:B------:R-:W-:Y:S01]  /*05d0*/  ISETP.NE.U32.AND P0, PT, R8, 0x1, PT ;  /* 0x000000010800780c */ /* 0x000fe20003f05070 */
[----:B------:R-:W-:Y:S01]  /*05e0*/  IMAD.SHL.U32 R8, R14, 0x20, RZ ;  /* 0x000000200e087824 */ /* 0x000fe200078e00ff */
[----:B------:R-:W-:-:S02]  /*05f0*/  LOP3.LUT R9, R3, 0x20, R10, 0xf8, !PT ;  /* 0x0000002003097812 */ /* 0x000fc400078ef80a */
[----:B------:R-:W-:Y:S02]  /*0600*/  LOP3.LUT R4, R4, 0x18, RZ, 0xc0, !PT ;  /* 0x0000001804047812 */ /* 0x000fe400078ec0ff */
[----:B------:R-:W-:Y:S02]  /*0610*/  SHF.R.U32.HI R5, RZ, 0x3, R3 ;  /* 0x00000003ff057819 */ /* 0x000fe40000011603 */
[----:B------:R-:W-:Y:S01]  /*0620*/  R2P PR, R7, 0x6 ;  /* 0x0000000607007804 */ /* 0x000fe20000000000 */
[----:B------:R-:W-:Y:S01]  /*0630*/  IMAD.SHL.U32 R7, R18, 0x2, RZ ;  /* 0x0000000212077824 */ /* 0x000fe200078e00ff */
[C---:B------:R-:W-:Y:S02]  /*0640*/  LOP3.LUT P6, RZ, R6.reuse, 0x4, RZ, 0xc0, !PT ;  /* 0x0000000406ff7812 */ /* 0x040fe400078cc0ff */
[----:B------:R-:W-:Y:S01]  /*0650*/  LOP3.LUT P5, RZ, R6, 0x2, RZ, 0xc0, !PT ;  /* 0x0000000206ff7812 */ /* 0x000fe200078ac0ff */
[--C-:B------:R-:W-:Y:S01]  /*0660*/  IMAD R11, R20, 0x400, R7.reuse ;  /* 0x00000400140b7824 */ /* 0x100fe200078e0207 */
[----:B------:R-:W-:Y:S01]  /*0670*/  LOP3.LUT R9, R9, R5, RZ, 0x3c, !PT ;  /* 0x0000000509097212 */ /* 0x000fe200078e3cff */
[----:B-1----:R-:W-:Y:S01]  /*0680*/  IMAD.SHL.U32 R10, R6, 0x40, RZ ;  /* 0x00000040060a7824 */ /* 0x002fe200078e00ff */
[----:B------:R-:W-:Y:S01]  /*0690*/  LOP3.LUT R12, R4, 0x20, R8, 0xf8, !PT ;  /* 0x00000020040c7812 */ /* 0x000fe200078ef808 */
[----:B------:R-:W-:Y:S01]  /*06a0*/  IMAD.SHL.U32 R8, R13, 0x40, RZ ;  /* 0x000000400d087824 */ /* 0x000fe200078e00ff */
[----:B------:R-:W-:Y:S01]  /*06b0*/  LOP3.LUT R6, R5, R3, R4, 0x1e, !PT ;  /* 0x0000000305067212 */ /* 0x000fe200078e1e04 */
[----:B------:R-:W-:Y:S01]  /*06c0*/  IMAD.SHL.U32 R5, R14, 0x8, RZ ;  /* 0x000000080e057824 */ /* 0x000fe200078e00ff */
[----:B------:R-:W-:Y:S01]  /*06d0*/  LOP3.LUT R3, R10, 0x1c0, RZ, 0xc0, !PT ;  /* 0x000001c00a037812 */ /* 0x000fe200078ec0ff */
[----:B------:R-:W-:Y:S01]  /*06e0*/  IMAD R7, R15, 0x400, R7 ;  /* 0x000004000f077824 */ /* 0x000fe200078e0207 */
[----:B------:R-:W-:Y:S01]  /*06f0*/  LOP3.LUT R8, R8, 0xfffffe00, RZ, 0xc0, !PT ;  /* 0xfffffe0008087812 */ /* 0x000fe200078ec0ff */
[----:B------:R-:W-:Y:S01]  /*0700*/  IMAD.IADD R16, R11, 0x1, R9 ;  /* 0x000000010b107824 */ /* 0x000fe200078e0209 */
[----:B------:R-:W-:Y:S01]  /*0710*/  SHF.R.U32.HI R4, RZ, 0x3, R3 ;  /* 0x00000003ff047819 */ /* 0x000fe20000011603 */
[----:B------:R-:W-:Y:S01]  /*0720*/  IMAD.IADD R11, R7, 0x1, R6 ;  /* 0x00000001070b7824 */ /* 0x000fe200078e0206 */
[----:B------:R-:W-:Y:S01]  /*0730*/  LOP3.LUT R5, R3, 0x8, R5, 0xf8, !PT ;  /* 0x0000000803057812 */ /* 0x000fe200078ef805 */
[--C-:B------:R-:W-:Y:S01]  /*0740*/  IMAD R7, R20, 0x400, R8.reuse ;  /* 0x0000040014077824 */ /* 0x100fe200078e0208 */
[----:B------:R-:W-:Y:S01]  /*0750*/  LOP3.LUT R3, R4, R12, R3, 0x1e, !PT ;  /* 0x0000000c04037212 */ /* 0x000fe200078e1e03 */
[----:B------:R-:W-:Y:S01]  /*0760*/  IMAD R9, R15, 0x400, R8 ;  /* 0x000004000f097824 */ /* 0x000fe200078e0208 */
[----:B------:R-:W-:Y:S01]  /*0770*/  LOP3.LUT R4, R5, R4, RZ, 0x3c, !PT ;  /* 0x0000000405047212 */ /* 0x000fe200078e3cff */
[C---:B------:R-:W-:Y:S01]  /*0780*/  VIADD R15, R22.reuse, 0x40 ;  /* 0x00000040160f7836 */ /* 0x040fe20000000000 */
[----:B------:R-:W-:Y:S01]  /*0790*/  SHF.R.S32.HI R5, RZ, 0x2, R19 ;  /* 0x00000002ff057819 */ /* 0x000fe20000011413 */
[----:B------:R-:W-:Y:S01]  /*07a0*/  VIADD R14, R22, 0x80 ;  /* 0x00000080160e7836 */ /* 0x000fe20000000000 */
[----:B------:R-:W-:Y:S01]  /*07b0*/  LOP3.LUT R8, R3, R8, RZ, 0xfc, !PT ;  /* 0x0000000803087212 */ /* 0x000fe200078efcff */
[----:B------:R-:W-:Y:S01]  /*07c0*/  IMAD.IADD R7, R7, 0x1, R4 ;  /* 0x0000000107077824 */ /* 0x000fe200078e0204 */
[----:B------:R-:W-:Y:S01]  /*07d0*/  STL [R1+0x6c], R15 ;  /* 0x00006c0f01007387 */ /* 0x000fe20000100800 */
[----:B------:R-:W-:-:S02]  /*07e0*/  IMAD.IADD R9, R4, 0x1, R9 ;  /* 0x0000000104097824 */ /* 0x000fc400078e0209 */
[----:B------:R-:W-:Y:S01]  /*07f0*/  IMAD.U32 R3, RZ, RZ, UR5 ;  /* 0x00000005ff037e24 */ /* 0x000fe2000f8e00ff */
[----:B------:R-:W-:Y:S01]  /*0800*/  USHF.R.S32.HI UR5, URZ, 0x1f, UR50 ;  /* 0x0000001f3f057899 */ /* 0x000fe20008011432 */
[----:B------:R-:W-:Y:S01]  /*0810*/  IMAD.U32 R4, RZ, RZ, UR6 ;  /* 0x00000006ff047e24 */ /* 0x000fe2000f8e00ff */
[----:B------:R-:W-:Y:S01]  /*0820*/  USHF.R.S32.HI UR6, URZ, 0x1f, UR59 ;  /* 0x0000001f3f067899 */ /* 0x000fe2000801143b */
[----:B------:R-:W-:Y:S01]  /*0830*/  IMAD R13, R20, 0x10, R5 ;  /* 0x00000010140d7824 */ /* 0x000fe200078e0205 */
[----:B------:R-:W-:Y:S01]  /*0840*/  LEA R5, R17, UR4, 0x1 ;  /* 0x0000000411057c11 */ /* 0x000fe2000f8e08ff */
[----:B------:R-:W-:Y:S01]  /*0850*/  IMAD.MOV.U32 R6, RZ, RZ, 0x20 ;  /* 0x00000020ff067424 */ /* 0x000fe200078e00ff */
[----:B------:R-:W-:Y:S01]  /*0860*/  STL [R1+0x70], R14 ;  /* 0x0000700e01007387 */ /* 0x000fe20000100800 */
[----:B------:R-:W-:Y:S02]  /*0870*/  IMAD.MOV.U32 R12, RZ, RZ, 0x40 ;  /* 0x00000040ff0c7424 */ /* 0x000fe400078e00ff */
[----:B------:R-:W-:Y:S01]  /*0880*/  IMAD.MOV.U32 R10, RZ, RZ, -0x10 ;  /* 0xfffffff0ff0a7424 */ /* 0x000fe200078e00ff */
[----:B------:R1:W-:Y:S01]  /*0890*/  STL [R1+0x50], R13 ;  /* 0x0000500d01007387 */ /* 0x0003e20000100800 */
[----:B------:R-:W-:Y:S01]  /*08a0*/  IMAD.U32 R3, RZ, RZ, UR5 ;  /* 0x00000005ff037e24 */ /* 0x000fe2000f8e00ff */
[----:B------:R-:W-:Y:S01]  /*08b0*/  SEL R4, R6, 0xffffffe0, !P3 ;  /* 0xffffffe006047807 */ /* 0x000fe20005800000 */
[----:B------:R-:W-:Y:S01]  /*08c0*/  IMAD.U32 R3, RZ, RZ, UR6 ;  /* 0x00000006ff037e24 */ /* 0x000fe2000f8e00ff */
[----:B------:R-:W-:Y:S01]  /*08d0*/  UIADD3 UR6, UR4, 0xc000, URZ ;  /* 0x0000c00004067890 */ /* 0x000fe2000fffe03f */
[----:B------:R-:W-:Y:S01]  /*08e0*/  SEL R3, R12, 0xffffffc0, !P4 ;  /* 0xffffffc00c037807 */ /* 0x000fe20006000000 */
[----:B------:R2:W-:Y:S01]  /*08f0*/  STL [R1+0x2c], R5 ;  /* 0x00002c0501007387 */ /* 0x0005e20000100800 */
[----:B------:R-:W-:Y:S01]  /*0900*/  SEL R10, R10, 0x10, !P0 ;  /* 0x000000100a0a7807 */ /* 0x000fe20004000000 */
[----:B------:R-:W-:Y:S01]  /*0910*/  UIADD3 UR5, UR4, 0x12000, URZ ;  /* 0x0001200004057890 */ /* 0x000fe2000fffe03f */
[----:B------:R-:W-:-:S05]  /*0920*/  SEL R6, R6, 0xffffffe0, !P5 ;  /* 0xffffffe006067807 */ /* 0x000fca0006800000 */
[----:B------:R-:W-:Y:S02]  /*0930*/  LEA R9, R9, UR5, 0x1 ;  /* 0x0000000509097c11 */ /* 0x000fe4000f8e08ff */
[----:B-1----:R-:W-:Y:S02]  /*0940*/  LEA R13, R0, UR4, 0x1 ;  /* 0x00000004000d7c11 */ /* 0x002fe4000f8e08ff */
[----:B------:R-:W-:-:S03]  /*0950*/  LEA R0, R16, UR4, 0x1 ;  /* 0x0000000410007c11 */ /* 0x000fc6000f8e08ff */
[----:B------:R1:W-:Y:S01]  /*0960*/  STL [R1], R13 ;  /* 0x0000000d01007387 */ /* 0x0003e20000100800 */
[----:B--2---:R-:W-:Y:S01]  /*0970*/  SEL R5, R12, 0xffffffc0, !P6 ;  /* 0xffffffc00c057807 */ /* 0x004fe20007000000 */
[--C-:B------:R-:W-:Y:S01]  /*0980*/  IMAD.IADD R12, R4, 0x1, R13.reuse ;  /* 0x00000001040c7824 */ /* 0x100fe200078e020d */
[C---:B------:R-:W-:Y:S01]  /*0990*/  IADD3 R4, R3.reuse, R13, R4 ;  /* 0x0000000d03047210 */ /* 0x040fe20007ffe004 */
[C---:B------:R-:W-:Y:S02]  /*09a0*/  IMAD.IADD R252, R3.reuse, 0x1, R13 ;  /* 0x0000000103fc7824 */ /* 0x040fe400078e020d */
[----:B------:R-:W-:Y:S01]  /*09b0*/  IMAD.IADD R3, R3, 0x1, R2 ;  /* 0x0000000103037824 */ /* 0x000fe200078e0202 */
[----:B------:R2:W-:Y:S04]  /*09c0*/  STL [R1+0x4], R12 ;  /* 0x0000040c01007387 */ /* 0x0005e80000100800 */
[----:B------:R3:W-:Y:S04]  /*09d0*/  STL [R1+0x10], R4 ;  /* 0x0000100401007387 */ /* 0x0007e80000100800 */
[----:B------:R4:W-:Y:S01]  /*09e0*/  STL [R1+0x54], R0 ;  /* 0x0000540001007387 */ /* 0x0009e20000100800 */
[----:B-1----:R-:W-:Y:S01]  /*09f0*/  LEA R13, R11, UR6, 0x1 ;  /* 0x000000060b0d7c11 */ /* 0x002fe2000f8e08ff */
[----:B------:R-:W-:-:S04]  /*0a00*/  IMAD.IADD R11, R0, 0x1, R10 ;  /* 0x00000001000b7824 */ /* 0x000fc800078e020a */
[----:B------:R-:W-:Y:S01]  /*0a10*/  STL [R1+0x74], R13 ;  /* 0x0000740d01007387 */ /* 0x000fe20000100800 */
[----:B--2---:R-:W-:-:S03]  /*0a20*/  VIADD R12, R13, 0x40 ;  /* 0x000000400d0c7836 */ /* 0x004fc60000000000 */
[----:B------:R1:W-:Y:S01]  /*0a30*/  STL [R1+0x60], R11 ;  /* 0x0000600b01007387 */ /* 0x0003e20000100800 */
[----:B------:R-:W-:Y:S02]  /*0a40*/  @P2 VIADD R12, R13, 0xffffffc0 ;  /* 0xffffffc00d0c2836 */ /* 0x000fe40000000000 */
[C---:B---3--:R-:W-:Y:S02]  /*0a50*/  VIADD R4, R0.reuse, 0x20 ;  /* 0x0000002000047836 */ /* 0x048fe40000000000 */
[----:B------:R-:W-:Y:S01]  /*0a60*/  @P1 VIADD R4, R0, 0xffffffe0 ;  /* 0xffffffe000041836 */ /* 0x000fe20000000000 */
[----:B----4-:R-:W-:Y:S01]  /*0a70*/  LEA R0, R8, UR4, 0x1 ;  /* 0x0000000408007c11 */ /* 0x010fe2000f8e08ff */
[----:B------:R-:W-:Y:S01]  /*0a80*/  IMAD.IADD R8, R6, 0x1, R9 ;  /* 0x0000000106087824 */ /* 0x000fe200078e0209 */
[----:B-1----:R-:W-:Y:S01]  /*0a90*/  LEA R11, R7, UR4, 0x1 ;  /* 0x00000004070b7c11 */ /* 0x002fe2000f8e08ff */
[----:B------:R-:W-:-:S04]  /*0aa0*/  ULDC.64 UR4, c[0x0][0x208] ;  /* 0x0000820000047ab9 */ /* 0x000fc80000000a00 */
[----:B------:R-:W-:Y:S01]  /*0ab0*/  STL [R1+0x8], R11 ;  /* 0x0000080b01007387 */ /* 0x000fe20000100800 */
[----:B------:R-:W-:-:S03]  /*0ac0*/  IMAD.IADD R7, R11, 0x1, R6 ;  /* 0x000000010b077824 */ /* 0x000fc600078e0206 */
[----:B------:R1:W-:Y:S04]  /*0ad0*/  STL [R1+0x58], R4 ;  /* 0x0000580401007387 */ /* 0x0003e80000100800 */
[----:B------:R-:W-:Y:S04]  /*0ae0*/  STL [R1+0x1c], R9 ;  /* 0x00001c0901007387 */ /* 0x000fe80000100800 */
[----:B------:R-:W-:Y:S01]  /*0af0*/  STL [R1+0x80], R12 ;  /* 0x0000800c01007387 */ /* 0x000fe20000100800 */
[----:B-1----:R-:W-:Y:S02]  /*0b00*/  IMAD.IADD R4, R10, 0x1, R4 ;  /* 0x000000010a047824 */ /* 0x002fe400078e0204 */
[----:B------:R-:W-:-:S03]  /*0b10*/  IMAD.IADD R10, R11, 0x1, R5 ;  /* 0x000000010b0a7824 */ /* 0x000fc600078e0205 */
[----:B------:R1:W-:Y:S04]  /*0b20*/  STL [R1+0x5c], R4 ;  /* 0x00005c0401007387 */ /* 0x0003e80000100800 */
[----:B------:R-:W-:Y:S04]  /*0b30*/  STL [R1+0xc], R7 ;  /* 0x00000c0701007387 */ /* 0x000fe80000100800 */
[----:B------:R-:W-:Y:S04]  /*0b40*/  STL [R1+0x18], R10 ;  /* 0x0000180a01007387 */ /* 0x000fe80000100800 */
[----:B------:R-:W-:Y:S01]  /*0b50*/  STL [R1+0x28], R8 ;  /* 0x0000280801007387 */ /* 0x000fe20000100800 */
[----:B-1----:R-:W-:-:S02]  /*0b60*/  IMAD.IADD R4, R5, 0x1, R9 ;  /* 0x0000000105047824 */ /* 0x002fc400078e0209 */
[----:B------:R-:W-:-:S03]  /*0b70*/  IMAD.IADD R5, R7, 0x1, R5 ;  /* 0x0000000107057824 */ /* 0x000fc600078e0205 */
[----:B------:R1:W-:Y:S04]  /*0b80*/  STL [R1+0x20], R4 ;  /* 0x0000200401007387 */ /* 0x0003e80000100800 */
[----:B------:R2:W-:Y:S01]  /*0b90*/  STL [R1+0x14], R5 ;  /* 0x0000140501007387 */ /* 0x0005e20000100800 */
[----:B-1----:R-:W-:-:S05]  /*0ba0*/  IMAD.IADD R4, R6, 0x1, R4 ;  /* 0x0000000106047824 */ /* 0x002fca00078e0204 */
[----:B------:R2:W-:Y:S02]  /*0bb0*/  STL [R1+0x24], R4 ;  /* 0x0000240401007387 */ /* 0x0005e40000100800 */
.L_x_298:
        /* <DEDUP_REMOVED lines=38> */
[----:B-----5:R1:W5:Y:S02]  /*0e20*/  @P3 LDG.E R6, desc[UR4][R4.64+0x4] ;  /* 0x0000040404063981 */ /* 0x020364000c1e1900 */
        /* <DEDUP_REMOVED lines=28> */
.L_x_254:
        /* <DEDUP_REMOVED lines=18> */
[----:B------:R-:W-:Y:S01]  /*1110*/  ULDC.U8 UR19, c[0x0][0x3d8] ;  /* 0x0000f60000137ab9 */ /* 0x000fe20000000000 */
[----:B------:R-:W-:Y:S01]  /*1120*/  USHF.R.S32.HI UR41, URZ, 0x1f, UR49 ;  /* 0x0000001f3f297899 */ /* 0x000fe20008011431 */
[----:B------:R-:W-:Y:S01]  /*1130*/  ULDC UR21, c[0x0][0x2dc] ;  /* 0x0000b70000157ab9 */ /* 0x000fe20000000800 */
[----:B------:R-:W-:Y:S01]  /*1140*/  ULDC UR47, c[0x0][0x270] ;  /* 0x00009c00002f7ab9 */ /* 0x000fe20000000800 */
[----:B------:R-:W-:Y:S02]  /*1150*/  UISETP.NE.AND UP3, UPT, UR19, URZ, UPT ;  /* 0x0000003f1300728c */ /* 0x000fe4000bf65270 */
[----:B------:R-:W-:Y:S01]  /*1160*/  @!UP1 UIMAD.WIDE.U32 UR42, UR50, UR6, URZ ;  /* 0x00000006322a92a5 */ /* 0x000fe2000f8e003f */
[----:B-1----:R-:W-:Y:S01]  /*1170*/  IABS R8, R9 ;  /* 0x0000000900087213 */ /* 0x002fe20000000000 */
[----:B------:R-:W-:Y:S01]  /*1180*/  USHF.L.U32 UR14, UR50, 0x7, URZ ;  /* 0x00000007320e7899 */ /* 0x000fe2000800063f */
[----:B------:R-:W-:Y:S01]  /*1190*/  ISETP.NE.AND P3, PT, R9, RZ, PT ;  /* 0x000000ff0900720c */ /* 0x000fe20003f65270 */
[----:B------:R-:W-:Y:S01]  /*11a0*/  USHF.L.U64.HI UR17, UR50, 0x7, UR61 ;  /* 0x0000000732117899 */ /* 0x000fe2000801023d */
[----:B------:R-:W1:Y:S01]  /*11b0*/  I2F.RP R4, R8 ;  /* 0x0000000800047306 */ /* 0x000e620000209400 */
[----:B------:R-:W-:Y:S01]  /*11c0*/  @UP0 UIADD3 UR16, UR36, UR38, URZ ;  /* 0x0000002624100290 */ /* 0x000fe2000fffe03f */
[----:B------:R-:W-:Y:S01]  /*11d0*/  @UP0 ULDC.64 UR22, c[0x0][0x248] ;  /* 0x0000920000160ab9 */ /* 0x000fe20000000a00 */
[----:B--2---:R-:W-:Y:S01]  /*11e0*/  UIMAD.WIDE.U32 UR34, UR11, UR12, URZ ;  /* 0x0000000c0b2272a5 */ /* 0x004fe2000f8e003f */
[----:B------:R-:W-:Y:S01]  /*11f0*/  ULDC.64 UR28, c[0x0][0x240] ;  /* 0x00009000001c7ab9 */ /* 0x000fe20000000a00 */
[----:B------:R-:W-:-:S02]  /*1200*/  USEL UR40, UR14, URZ, UP2 ;  /* 0x0000003f0e287287 */ /* 0x000fc40009000000 */
[----:B------:R-:W-:Y:S02]  /*1210*/  UIMAD UR52, UR11, UR13, UR35 ;  /* 0x0000000d0b3472a4 */ /* 0x000fe4000f8e0223 */
[----:B------:R-:W-:Y:S01]  /*1220*/  @!UP1 UIMAD UR11, UR61, UR6, URZ ;  /* 0x000000063d0b92a4 */ /* 0x000fe2000f8e023f */
[----:B------:R-:W-:Y:S01]  /*1230*/  @UP1 ULDC.64 UR12, c[0x0][0x420] ;  /* 0x00010800000c1ab9 */ /* 0x000fe20000000a00 */
[----:B------:R-:W-:Y:S01]  /*1240*/  USEL UR39, UR17, URZ, UP2 ;  /* 0x0000003f11277287 */ /* 0x000fe20009000000 */
[----:B-1----:R-:W1:Y:S01]  /*1250*/  MUFU.RCP R4, R4 ;  /* 0x0000000400047308 */ /* 0x002e620000001000 */
[----:B------:R-:W-:Y:S02]  /*1260*/  @!UP1 UIMAD UR32, UR50, UR7, UR11 ;  /* 0x00000007322092a4 */ /* 0x000fe4000f8e020b */
[----:B------:R-:W-:Y:S02]  /*1270*/  UIADD3 UR11, UR33, 0x3f, URZ ;  /* 0x0000003f210b7890 */ /* 0x000fe4000fffe03f */
[----:B------:R-:W-:-:S02]  /*1280*/  @UP1 UIMAD.WIDE.U32 UR44, UR8, UR12, URZ ;  /* 0x0000000c082c12a5 */ /* 0x000fc4000f8e003f */
[----:B------:R-:W-:Y:S02]  /*1290*/  USHF.R.S32.HI UR18, URZ, 0x1f, UR11 ;  /* 0x0000001f3f127899 */ /* 0x000fe4000801140b */
[----:B------:R-:W-:Y:S02]  /*12a0*/  @UP1 UIMAD UR51, UR8, UR13, UR45 ;  /* 0x0000000d083312a4 */ /* 0x000fe4000f8e022d */
[----:B------:R-:W-:Y:S02]  /*12b0*/  UIMAD.WIDE UR6, UR21, UR47, URZ ;  /* 0x0000002f150672a5 */ /* 0x000fe4000f8e023f */
[----:B------:R-:W-:Y:S02]  /*12c0*/  UIMAD.WIDE.U32 UR12, UR50, UR49, URZ ;  /* 0x00000031320c72a5 */ /* 0x000fe4000f8e003f */
[----:B------:R-:W-:Y:S01]  /*12d0*/  ULEA.HI UR30, UR18, UR11, URZ, 0x6 ;  /* 0x0000000b121e7291 */ /* 0x000fe2000f8f303f */
[----:B-1----:R-:W-:Y:S01]  /*12e0*/  VIADD R4, R4, 0xffffffe ;  /* 0x0ffffffe04047836 */ /* 0x002fe20000000000 */
[----:B------:R-:W-:-:S02]  /*12f0*/  UIMAD UR11, UR41, UR50, URZ ;  /* 0x00000032290b72a4 */ /* 0x000fc4000f8e023f */
[----:B------:R-:W-:Y:S01]  /*1300*/  @UP0 UIMAD.WIDE.U32 UR18, UR16, UR22, URZ ;  /* 0x00000016101202a5 */ /* 0x000fe2000f8e003f */
[----:B------:R-:W1:Y:S01]  /*1310*/  F2I.FTZ.U32.TRUNC.NTZ R5, R4 ;  /* 0x0000000400057305 */ /* 0x000e62000021f000 */
[----:B------:R-:W-:Y:S02]  /*1320*/  @UP0 UIMAD UR48, UR16, UR23, URZ ;  /* 0x00000017103002a4 */ /* 0x000fe4000f8e023f */
[----:B------:R-:W-:Y:S02]  /*1330*/  UIADD3 UR54, UR25, UR37, URZ ;  /* 0x0000002519367290 */ /* 0x000fe4000fffe03f */
[----:B------:R-:W-:Y:S02]  /*1340*/  UIMAD.WIDE.U32 UR14, UR8, UR28, URZ ;  /* 0x0000001c080e72a5 */ /* 0x000fe4000f8e003f */
[----:B------:R-:W-:Y:S02]  /*1350*/  UIMAD.WIDE.U32 UR16, UR6, UR12, URZ ;  /* 0x0000000c061072a5 */ /* 0x000fe4000f8e003f */
[----:B------:R-:W-:-:S02]  /*1360*/  UIMAD UR25, UR7, UR12, URZ ;  /* 0x0000000c071972a4 */ /* 0x000fc4000f8e023f */
[----:B------:R-:W-:Y:S01]  /*1370*/  UIMAD UR12, UR61, UR49, UR11 ;  /* 0x000000313d0c72a4 */ /* 0x000fe2000f8e020b */
[----:B------:R-:W-:Y:S01]  /*1380*/  ULDC UR46, c[0x0][0x2c4] ;  /* 0x0000b100002e7ab9 */ /* 0x000fe20000000800 */
[----:B------:R-:W-:Y:S01]  /*1390*/  USEL UR60, UR24, UR14, !UP1 ;  /* 0x0000000e183c7287 */ /* 0x000fe2000c800000 */
[----:B-1----:R-:W-:Y:S01]  /*13a0*/  IMAD.MOV R4, RZ, RZ, -R5 ;  /* 0x000000ffff047224 */ /* 0x002fe200078e0a05 */
[----:B------:R-:W-:Y:S02]  /*13b0*/  @UP3 UIMAD UR24, UR50, UR46, URZ ;  /* 0x0000002e321832a4 */ /* 0x000fe4000f8e023f */
[----:B------:R-:W-:Y:S01]  /*13c0*/  UIADD3 UR12, UR13, UR12, URZ ;  /* 0x0000000c0d0c7290 */ /* 0x000fe2000fffe03f */
[----:B------:R-:W-:Y:S01]  /*13d0*/  IMAD R6, R4, R8, RZ ;  /* 0x0000000804067224 */ /* 0x000fe200078e02ff */
[----:B------:R-:W-:Y:S01]  /*13e0*/  ULOP3.LUT UR11, UR30, 0xffffffc0, URZ, 0xc0, !UPT ;  /* 0xffffffc01e0b7892 */ /* 0x000fe2000f8ec03f */
[----:B------:R-:W-:Y:S01]  /*13f0*/  IMAD.MOV.U32 R4, RZ, RZ, RZ ;  /* 0x000000ffff047224 */ /* 0x000fe200078e00ff */
[----:B------:R-:W-:-:S02]  /*1400*/  UIMAD UR27, UR8, UR29, URZ ;  /* 0x0000001d081b72a4 */ /* 0x000fc4000f8e023f */
[----:B------:R-:W-:Y:S01]  /*1410*/  @UP3 USEL UR24, UR24, UR8, !UP1 ;  /* 0x0000000818183287 */ /* 0x000fe2000c800000 */
[----:B------:R-:W-:Y:S01]  /*1420*/  IMAD.HI.U32 R4, R5, R6, R4 ;  /* 0x0000000605047227 */ /* 0x000fe200078e0004 */
[----:B------:R-:W-:Y:S01]  /*1430*/  MOV R5, R7 ;  /* 0x0000000700057202 */ /* 0x000fe20000000f00 */
[----:B------:R-:W-:Y:S02]  /*1440*/  UIMAD UR25, UR6, UR12, UR25 ;  /* 0x0000000c061972a4 */ /* 0x000fe4000f8e0219 */
[----:B------:R-:W-:Y:S02]  /*1450*/  @!UP3 UIMAD UR12, UR50, UR47, UR59 ;  /* 0x0000002f320cb2a4 */ /* 0x000fe4000f8e023b */
[----:B------:R-:W-:Y:S01]  /*1460*/  IMAD.HI.U32 R4, R4, R5, RZ ;  /* 0x0000000504047227 */ /* 0x000fe200078e00ff */
[----:B------:R-:W-:Y:S01]  /*1470*/  @UP3 ULDC UR13, c[0x0][0x2e4] ;  /* 0x0000b900000d3ab9 */ /* 0x000fe20000000800 */
[----:B------:R-:W-:Y:S02]  /*1480*/  UIADD3 UR11, UR11, -0x40, URZ ;  /* 0xffffffc00b0b7890 */ /* 0x000fe4000fffe03f */
[----:B------:R-:W-:Y:S01]  /*1490*/  IMAD.MOV R6, RZ, RZ, -R4 ;  /* 0x000000ffff067224 */ /* 0x000fe200078e0a04 */
[----:B------:R-:W-:-:S02]  /*14a0*/  @UP1 UIADD3 UR54, UR15, UR27, URZ ;  /* 0x0000001b0f361290 */ /* 0x000fc4000fffe03f */
[----:B------:R-:W-:Y:S01]  /*14b0*/  @UP3 UIMAD UR27, UR59, UR13, UR24 ;  /* 0x0000000d3b1b32a4 */ /* 0x000fe2000f8e0218 */
[C---:B------:R-:W-:Y:S01]  /*14c0*/  IMAD R5, R8.reuse, R6, R5 ;  /* 0x0000000608057224 */ /* 0x040fe200078e0205 */
[----:B------:R-:W-:Y:S02]  /*14d0*/  UIMAD.WIDE.U32 UR14, UR6, UR8, URZ ;  /* 0x00000008060e72a5 */ /* 0x000fe4000f8e003f */
[----:B------:R-:W-:Y:S02]  /*14e0*/  @!UP3 UIMAD UR27, UR12, UR46, URZ ;  /* 0x0000002e0c1bb2a4 */ /* 0x000fe4000f8e023f */
[----:B------:R-:W-:Y:S01]  /*14f0*/  ISETP.GT.U32.AND P1, PT, R8, R5, PT ;  /* 0x000000050800720c */ /* 0x000fe20003f24070 */
[----:B------:R-:W-:Y:S02]  /*1500*/  USHF.R.S32.HI UR24, URZ, 0x1f, UR11 ;  /* 0x0000001f3f187899 */ /* 0x000fe4000801140b */
[----:B------:R-:W-:Y:S02]  /*1510*/  UIADD3 UR12, UP2, UR11, UR40, URZ ;  /* 0x000000280b0c7290 */ /* 0x000fe4000ff5e03f */
[----:B------:R-:W-:Y:S01]  /*1520*/  USEL UR58, UR16, UR14, !UP1 ;  /* 0x0000000e103a7287 */ /* 0x000fe2000c800000 */
[----:B------:R-:W-:Y:S01]  /*1530*/  ULDC.U8 UR20, c[0x0][0x480] ;  /* 0x0001200000147ab9 */ /* 0x000fe20000000000 */
[----:B------:R-:W-:-:S02]  /*1540*/  UIADD3.X UR14, UR24, UR39, URZ, UP2, !UPT ;  /* 0x00000027180e7290 */ /* 0x000fc400097fe43f */
[----:B------:R-:W-:Y:S02]  /*1550*/  UIMAD UR13, UR7, UR12, URZ ;  /* 0x0000000c070d72a4 */ /* 0x000fe4000f8e023f */
[----:B------:R-:W-:Y:S02]  /*1560*/  @UP0 UIADD3 UR31, UR36, UR38, URZ ;  /* 0x00000026241f0290 */ /* 0x000fe4000fffe03f */
[----:B------:R-:W-:Y:S01]  /*1570*/  @!P1 IMAD.IADD R5, R5, 0x1, -R8 ;  /* 0x0000000105059824 */ /* 0x000fe200078e0a08 */
[----:B------:R-:W-:Y:S01]  /*1580*/  @!P1 IADD3 R4, R4, 0x1, RZ ;  /* 0x0000000104049810 */ /* 0x000fe20007ffe0ff */
[----:B------:R-:W-:Y:S01]  /*1590*/  UIMAD UR53, UR59, UR21, URZ ;  /* 0x000000153b3572a4 */ /* 0x000fe2000f8e023f */
[----:B------:R-:W-:Y:S01]  /*15a0*/  PLOP3.LUT P1, PT, PT, PT, UP0, 0x80, 0x0 ;  /* 0x000000000000781c */ /* 0x000fe20003f2f008 */
[----:B------:R-:W-:Y:S01]  /*15b0*/  UISETP.NE.AND UP4, UPT, UR20, URZ, UPT ;  /* 0x0000003f1400728c */ /* 0x000fe2000bf85270 */
[----:B------:R-:W-:Y:S01]  /*15c0*/  ISETP.GE.U32.AND P0, PT, R5, R8, PT ;  /* 0x000000080500720c */ /* 0x000fe20003f06070 */
[----:B------:R-:W-:Y:S01]  /*15d0*/  UIMAD.WIDE.U32 UR40, UR6, UR12, URZ ;  /* 0x0000000c062872a5 */ /* 0x000fe2000f8e003f */
[----:B------:R-:W-:Y:S01]  /*15e0*/  LOP3.LUT R5, R9, UR59, RZ, 0x3c, !PT ;  /* 0x0000003b09057c12 */ /* 0x000fe2000f8e3cff */
[----:B------:R-:W-:Y:S01]  /*15f0*/  @UP0 ULDC.64 UR20, c[0x0][0x250] ;  /* 0x0000940000140ab9 */ /* 0x000fe20000000a00 */
[----:B------:R-:W-:-:S02]  /*1600*/  UIMAD UR16, UR7, UR8, URZ ;  /* 0x00000008071072a4 */ /* 0x000fc4000f8e023f */
[----:B------:R-:W-:Y:S01]  /*1610*/  ISETP.GE.AND P2, PT, R5, RZ, PT ;  /* 0x000000ff0500720c */ /* 0x000fe20003f46270 */
[----:B------:R-:W-:Y:S02]  /*1620*/  UIMAD UR12, UR6, UR14, UR13 ;  /* 0x0000000e060c72a4 */ /* 0x000fe4000f8e020d */
[----:B------:R-:W-:Y:S02]  /*1630*/  @UP0 UIMAD.WIDE.U32 UR6, UR31, UR20, URZ ;  /* 0x000000141f0602a5 */ /* 0x000fe4000f8e003f */
[----:B------:R-:W-:Y:S02]  /*1640*/  @UP0 UIMAD UR13, UR31, UR21, URZ ;  /* 0x000000151f0d02a4 */ /* 0x000fe4000f8e023f */
[----:B------:R-:W-:Y:S01]  /*1650*/  @P0 VIADD R4, R4, 0x1 ;  /* 0x0000000104040836 */ /* 0x000fe20000000000 */
[----:B------:R-:W-:Y:S01]  /*1660*/  UIADD3 UR49, UR17, UR25, URZ ;  /* 0x0000001911317290 */ /* 0x000fe2000fffe03f */
[----:B------:R-:W-:Y:S01]  /*1670*/  PLOP3.LUT P0, PT, PT, PT, UP3, 0x80, 0x0 ;  /* 0x000000000000781c */ /* 0x000fe20003f0f038 */
[----:B------:R-:W-:Y:S01]  /*1680*/  USHF.R.S32.HI UR46, URZ, 0x6, UR30 ;  /* 0x000000063f2e7899 */ /* 0x000fe2000801141e */
[----:B------:R-:W-:Y:S01]  /*1690*/  IMAD.MOV.U32 R18, RZ, RZ, R4 ;  /* 0x000000ffff127224 */ /* 0x000fe200078e0004 */
[----:B------:R-:W-:-:S02]  /*16a0*/  USEL UR55, UR52, URZ, UP4 ;  /* 0x0000003f34377287 */ /* 0x000fc4000a000000 */
[----:B------:R-:W-:Y:S02]  /*16b0*/  USHF.R.S32.HI UR35, URZ, 0x1f, UR26 ;  /* 0x0000001f3f237899 */ /* 0x000fe4000801141a */
[----:B------:R-:W-:Y:S01]  /*16c0*/  @!UP1 UIADD3 UR51, UR43, UR32, URZ ;  /* 0x000000202b339290 */ /* 0x000fe2000fffe03f */
[----:B------:R-:W-:Y:S01]  /*16d0*/  @!P2 IADD3 R18, -R18, RZ, RZ ;  /* 0x000000ff1212a210 */ /* 0x000fe20007ffe1ff */
[----:B------:R-:W-:Y:S01]  /*16e0*/  USHF.R.S32.HI UR57, URZ, 0x1f, UR53 ;  /* 0x0000001f3f397899 */ /* 0x000fe20008011435 */
[----:B------:R-:W-:Y:S01]  /*16f0*/  @!P3 LOP3.LUT R18, RZ, R9, RZ, 0x33, !PT ;  /* 0x00000009ff12b212 */ /* 0x000fe200078e33ff */
[----:B------:R-:W-:Y:S02]  /*1700*/  USEL UR56, UR34, URZ, UP4 ;  /* 0x0000003f22387287 */ /* 0x000fe4000a000000 */
[----:B------:R-:W-:Y:S02]  /*1710*/  @UP0 UIADD3 UR47, UR7, UR13, URZ ;  /* 0x0000000d072f0290 */ /* 0x000fe4000fffe03f */
[----:B------:R-:W-:-:S02]  /*1720*/  @UP1 UIADD3 UR49, UR15, UR16, URZ ;  /* 0x000000100f311290 */ /* 0x000fc4000fffe03f */
[----:B------:R-:W-:Y:S02]  /*1730*/  UIADD3 UR52, UR41, UR12, URZ ;  /* 0x0000000c29347290 */ /* 0x000fe4000fffe03f */
[----:B------:R-:W-:Y:S01]  /*1740*/  @UP0 UIADD3 UR31, UR19, UR48, URZ ;  /* 0x00000030131f0290 */ /* 0x000fe2000fffe03f */
[----:B------:R-:W-:Y:S01]  /*1750*/  @UP0 UMOV UR30, UR18 ;  /* 0x00000012001e0c82 */ /* 0x000fe20008000000 */
[----:B------:R-:W-:Y:S01]  /*1760*/  @UP0 UMOV UR39, UR6 ;  /* 0x0000000600270c82 */ /* 0x000fe20008000000 */
[----:B------:R-:W-:Y:S09]  /*1770*/  @P1 BRA `(.L_x_256) ;  /* 0x0000000000301947 */ /* 0x000ff20003800000 */
        /* <DEDUP_REMOVED lines=12> */
.L_x_256:
[----:B------:R-:W-:Y:S05]  /*1840*/  @P1 BRA `(.L_x_257) ;  /* 0x0000000000301947 */ /* 0x000fea0003800000 */
        /* <DEDUP_REMOVED lines=12> */
.L_x_257:
        /* <DEDUP_REMOVED lines=12> */
.L_x_258:
[----:B------:R-:W-:Y:S01]  /*19d0*/  ULDC UR6, c[0x0][0x270] ;  /* 0x00009c0000067ab9 */ /* 0x000fe20000000800 */
[----:B------:R-:W-:Y:S01]  /*19e0*/  ULDC UR8, c[0x0][0x2d4] ;  /* 0x0000b50000087ab9 */ /* 0x000fe20000000800 */
[----:B------:R-:W-:-:S04]  /*19f0*/  UIMAD UR6, UR50, UR6, UR59 ;  /* 0x00000006320672a4 */ /* 0x000fc8000f8e023b */
[----:B------:R-:W-:-:S12]  /*1a00*/  UIMAD UR6, UR6, UR8, URZ ;  /* 0x00000008060672a4 */ /* 0x000fd8000f8e023f */
.L_x_259:
[----:B------:R-:W2:Y:S01]  /*1a10*/  LDL.64 R4, [R1+0x48] ;  /* 0x0000480001047983 */ /* 0x000ea20000100a00 */
[----:B------:R-:W1:Y:S01]  /*1a20*/  LDC.64 R20, c[0x0][0x420] ;  /* 0x00010800ff147b82 */ /* 0x000e620000000a00 */
[----:B------:R-:W-:Y:S01]  /*1a30*/  ULDC UR8, c[0x0][0x2dc] ;  /* 0x0000b70000087ab9 */ /* 0x000fe20000000800 */
[----:B------:R-:W-:Y:S01]  /*1a40*/  ULDC UR12, c[0x0][0x270] ;  /* 0x00009c00000c7ab9 */ /* 0x000fe20000000800 */
[----:B------:R3:W2:Y:S01]  /*1a50*/  LDL.64 R32, [R1+0x48] ;  /* 0x0000480001207983 */ /* 0x0006a20000100a00 */
[----:B------:R-:W-:Y:S01]  /*1a60*/  USHF.R.S32.HI UR14, URZ, 0x1f, UR59 ;  /* 0x0000001f3f0e7899 */ /* 0x000fe2000801143b */
[----:B------:R-:W-:Y:S01]  /*1a70*/  BSSY B1, `(.L_x_255) ;  /* 0x0000830000017945 */ /* 0x000fe20003800000 */
[----:B------:R-:W-:Y:S01]  /*1a80*/  UIMAD UR17, UR8, UR12, URZ ;  /* 0x0000000c081172a4 */ /* 0x000fe2000f8e023f */
[----:B------:R-:W4:Y:S01]  /*1a90*/  S2R R29, SR_TID.X ;  /* 0x00000000001d7919 */ /* 0x000f220000002100 */
[----:B------:R-:W-:Y:S01]  /*1aa0*/  UIADD3 UR37, UR11, UR6, URZ ;  /* 0x000000060b257290 */ /* 0x000fe2000fffe03f */
[----:B------:R-:W-:Y:S01]  /*1ab0*/  ULDC.64 UR12, c[0x0][0x428] ;  /* 0x00010a00000c7ab9 */ /* 0x000fe20000000a00 */
[----:B------:R-:W-:Y:S01]  /*1ac0*/  UIADD3 UR34, UR11, UR27, URZ ;  /* 0x0000001b0b227290 */ /* 0x000fe2000fffe03f */
[----:B------:R-:W-:Y:S01]  /*1ad0*/  IMAD.U32 R9, RZ, RZ, UR12 ;  /* 0x0000000cff097e24 */ /* 0x000fe2000f8e00ff */
[----:B------:R-:W-:Y:S01]  /*1ae0*/  UIMAD UR6, UR14, UR12, URZ ;  /* 0x0000000c0e0672a4 */ /* 0x000fe2000f8e023f */
[----:B------:R-:W-:Y:S01]  /*1af0*/  ULDC.64 UR18, c[0x0][0x210] ;  /* 0x0000840000127ab9 */ /* 0x000fe20000000a00 */
[----:B------:R-:W-:-:S02]  /*1b00*/  ULDC.64 UR44, c[0x0][0x478] ;  /* 0x00011e00002c7ab9 */ /* 0x000fc40000000a00 */
[----:B------:R-:W-:Y:S01]  /*1b10*/  UIMAD UR32, UR59, UR13, UR6 ;  /* 0x0000000d3b2072a4 */ /* 0x000fe2000f8e0206 */
[----:B------:R-:W-:Y:S02]  /*1b20*/  ULDC.64 UR42, c[0x0][0x2b0] ;  /* 0x0000ac00002a7ab9 */ /* 0x000fe40000000a00 */
[----:B------:R-:W-:Y:S01]  /*1b30*/  ULDC UR6, c[0x0][0x398] ;  /* 0x0000e60000067ab9 */ /* 0x000fe20000000800 */
[----:B------:R-:W-:Y:S01]  /*1b40*/  ULDC.64 UR12, c[0x0][0x258] ;  /* 0x00009600000c7ab9 */ /* 0x000fe20000000a00 */
[----:B------:R-:W-:Y:S01]  /*1b50*/  UIADD3 UR8, UR46, -0x1, URZ ;  /* 0xffffffff2e087890 */ /* 0x000fe2000fffe03f */
[----:B-1----:R-:W-:-:S04]  /*1b60*/  IMAD R6, R20, UR24, RZ ;  /* 0x0000001814067c24 */ /* 0x002fc8000f8e02ff */
[----:B------:R-:W-:Y:S01]  /*1b70*/  IMAD R8, R21, UR11, R6 ;  /* 0x0000000b15087c24 */ /* 0x000fe2000f8e0206 */
[----:B----4-:R-:W-:-:S04]  /*1b80*/  SHF.R.S32.HI R11, RZ, 0x1f, R29 ;  /* 0x0000001fff0b7819 */ /* 0x010fc8000001141d */
[----:B------:R-:W-:Y:S01]  /*1b90*/  LEA.HI R26, R11, R29, RZ, 0x3 ;  /* 0x0000001d0b1a7211 */ /* 0x000fe200078f18ff */
[----:B--2---:R-:W-:-:S05]  /*1ba0*/  IMAD.MOV.U32 R32, RZ, RZ, R4 ;  /* 0x000000ffff207224 */ /* 0x004fca00078e0004 */
[----:B------:R-:W-:Y:S02]  /*1bb0*/  SHF.R.S32.HI R33, RZ, 0x1f, R32 ;  /* 0x0000001fff217819 */ /* 0x000fe40000011420 */
[----:B------:R-:W-:Y:S01]  /*1bc0*/  IADD3 R4, P0, R32, UR7, RZ ;  /* 0x0000000720047c10 */ /* 0x000fe2000ff1e0ff */
[----:B------:R-:W-:Y:S02]  /*1bd0*/  UIADD3 UR7, -UR9, UR33, UR26 ;  /* 0x0000002109077290 */ /* 0x000fe4000fffe11a */
[----:B------:R3:W-:Y:S01]  /*1be0*/  STL [R1+0x4c], R33 ;  /* 0x00004c2101007387 */ /* 0x0007e20000100800 */
[----:B------:R-:W-:Y:S01]  /*1bf0*/  IADD3.X R5, R33, UR51, RZ, P0, !PT ;  /* 0x0000003321057c10 */ /* 0x000fe200087fe4ff */
[----:B------:R-:W-:Y:S02]  /*1c00*/  UIADD3 UR7, UR7, -UR6, URZ ;  /* 0x8000000607077290 */ /* 0x000fe4000fffe03f */
[----:B------:R-:W-:Y:S01]  /*1c10*/  USHF.L.U32 UR6, UR17, 0x6, URZ ;  /* 0x0000000611067899 */ /* 0x000fe2000800063f */
[----:B------:R-:W-:Y:S01]  /*1c20*/  IMAD.WIDE.U32 R6, R20, UR11, R4 ;  /* 0x0000000b14067c25 */ /* 0x000fe2000f8e0004 */
[----:B------:R-:W-:-:S02]  /*1c30*/  SHF.R.S32.HI R4, RZ, 0x3, R26 ;  /* 0x00000003ff047819 */ /* 0x000fc4000001141a */
[----:B------:R-:W-:Y:S01]  /*1c40*/  UIADD3 UR27, UP2, UP1, UR40, UR6, UR53 ;  /* 0x00000006281b7290 */ /* 0x000fe2000f95e035 */
[----:B------:R-:W-:Y:S01]  /*1c50*/  IMAD.IADD R7, R7, 0x1, R8 ;  /* 0x0000000107077824 */ /* 0x000fe200078e0208 */
[----:B------:R-:W-:Y:S01]  /*1c60*/  IADD3 R10, P0, R4, UR11, RZ ;  /* 0x0000000b040a7c10 */ /* 0x000fe2000ff1e0ff */
[----:B------:R-:W-:Y:S01]  /*1c70*/  USHF.R.S32.HI UR16, URZ, 0x1f, UR7 ;  /* 0x0000001f3f107899 */ /* 0x000fe20008011407 */
[----:B------:R-:W-:Y:S01]  /*1c80*/  SHF.R.S32.HI R28, RZ, 0x1f, R4 ;  /* 0x0000001fff1c7819 */ /* 0x000fe20000011404 */
[----:B------:R-:W-:Y:S01]  /*1c90*/  USHF.R.S32.HI UR6, URZ, 0x1f, UR6 ;  /* 0x0000001f3f067899 */ /* 0x000fe20008011406 */
[----:B------:R-:W-:Y:S01]  /*1ca0*/  LEA.HI R8, R11, R29, RZ, 0x5 ;  /* 0x0000001d0b087211 */ /* 0x000fe200078f28ff */
[----:B------:R-:W-:Y:S01]  /*1cb0*/  IMAD.WIDE.U32 R6, R9, UR59, R6 ;  /* 0x0000003b09067c25 */ /* 0x000fe2000f8e0006 */
[C---:B------:R-:W-:Y:S01]  /*1cc0*/  IADD3.X R5, R28.reuse, UR24, RZ, P0, !PT ;  /* 0x000000181c057c10 */ /* 0x040fe200087fe4ff */
[----:B------:R-:W-:Y:S02]  /*1cd0*/  ULEA.HI UR16, UR16, UR7, URZ, 0x6 ;  /* 0x0000000710107291 */ /* 0x000fe4000f8f303f */
[----:B------:R-:W-:Y:S01]  /*1ce0*/  UIADD3.X UR6, UR52, UR6, UR57, UP2, UP1 ;  /* 0x0000000634067290 */ /* 0x000fe200097e2439 */
[----:B------:R-:W-:Y:S01]  /*1cf0*/  VIADD R9, R7, UR32 ;  /* 0x0000002007097c36 */ /* 0x000fe20008000000 */
[----:B------:R-:W-:Y:S01]  /*1d00*/  UIADD3 UR7, UP2, UP1, UR56, UR27, UR58 ;  /* 0x0000001b38077290 */ /* 0x000fe2000f95e03a */
[----:B------:R-:W-:Y:S01]  /*1d10*/  IMAD R5, R5, UR28, RZ ;  /* 0x0000001c05057c24 */ /* 0x000fe2000f8e02ff */
[----:B------:R-:W-:Y:S01]  /*1d20*/  UIMAD UR11, UR14, UR12, URZ ;  /* 0x0000000c0e0b72a4 */ /* 0x000fe2000f8e023f */
[----:B------:R-:W-:Y:S01]  /*1d30*/  IMAD R7, R28, R20, RZ ;  /* 0x000000141c077224 */ /* 0x000fe200078e02ff */
[----:B------:R-:W-:Y:S01]  /*1d40*/  UIADD3.X UR6, UR55, UR6, UR49, UP2, UP1 ;  /* 0x0000000637067290 */ /* 0x000fe200097e2431 */
[----:B------:R-:W-:Y:S01]  /*1d50*/  IMAD R12, R10, UR29, R5 ;  /* 0x0000001d0a0c7c24 */ /* 0x000fe2000f8e0205 */
[----:B------:R-:W-:Y:S01]  /*1d60*/  LOP3.LUT R5, R8, 0xffffffe0, RZ, 0xc0, !PT ;  /* 0xffffffe008057812 */ /* 0x000fe200078ec0ff */
[----:B------:R-:W-:Y:S01]  /*1d70*/  IMAD.WIDE.U32 R10, R10, UR28, R32 ;  /* 0x0000001c0a0a7c25 */ /* 0x000fe2000f8e0020 */
[----:B------:R-:W-:Y:S01]  /*1d80*/  SHF.R.S32.HI R8, RZ, 0x5, R8 ;  /* 0x00000005ff087819 */ /* 0x000fe20000011408 */
[----:B------:R-:W-:-:S02]  /*1d90*/  UIMAD UR11, UR59, UR13, UR11 ;  /* 0x0000000d3b0b72a4 */ /* 0x000fc4000f8e020b */
[----:B------:R-:W-:Y:S01]  /*1da0*/  IMAD.IADD R24, R29, 0x1, -R5 ;  /* 0x000000011d187824 */ /* 0x000fe200078e0a05 */
[----:B------:R-:W-:Y:S01]  /*1db0*/  IADD3 R10, P0, R10, UR60, RZ ;  /* 0x0000003c0a0a7c10 */ /* 0x000fe2000ff1e0ff */
[----:B------:R-:W-:Y:S01]  /*1dc0*/  IMAD R7, R4, R21, R7 ;  /* 0x0000001504077224 */ /* 0x000fe200078e0207 */
[----:B------:R-:W-:Y:S01]  /*1dd0*/  ULDC.64 UR24, c[0x0][0x400] ;  /* 0x0001000000187ab9 */ /* 0x000fe20000000a00 */
[----:B------:R-:W-:Y:S01]  /*1de0*/  IMAD R5, R8, UR17, R24 ;  /* 0x0000001108057c24 */ /* 0x000fe2000f8e0218 */
[----:B------:R-:W-:Y:S01]  /*1df0*/  IADD3.X R11, R11, UR54, R12, P0, !PT ;  /* 0x000000360b0b7c10 */ /* 0x000fe200087fe40c */
[----:B------:R-:W-:Y:S01]  /*1e00*/  IMAD.MOV.U32 R8, RZ, RZ, R6 ;  /* 0x000000ffff087224 */ /* 0x000fe200078e0006 */
[----:B------:R-:W-:Y:S01]  /*1e10*/  USHF.R.S32.HI UR16, URZ, 0x6, UR16 ;  /* 0x000000063f107899 */ /* 0x000fe20008011410 */
[----:B------:R-:W-:Y:S01]  /*1e20*/  IMAD.U32 R12, RZ, RZ, UR12 ;  /* 0x0000000cff0c7e24 */ /* 0x000fe2000f8e00ff */
[C---:B------:R-:W-:Y:S01]  /*1e30*/  IADD3 R6, P0, R5.reuse, UR7, RZ ;  /* 0x0000000705067c10 */ /* 0x040fe2000ff1e0ff */
[----:B------:R-:W-:Y:S01]  /*1e40*/  IMAD.WIDE.U32 R8, R4, R20, R8 ;  /* 0x0000001404087225 */ /* 0x000fe200078e0008 */
[----:B------:R-:W-:Y:S01]  /*1e50*/  ULDC.64 UR14, c[0x0][0x3e0] ;  /* 0x0000f800000e7ab9 */ /* 0x000fe20000000a00 */
[----:B------:R-:W-:Y:S01]  /*1e60*/  UISETP.LT.AND UP1, UPT, URZ, UR16, UPT ;  /* 0x000000103f00728c */ /* 0x000fe2000bf21270 */
[----:B------:R-:W-:Y:S01]  /*1e70*/  LEA.HI.X.SX32 R5, R5, UR6, 0x1, P0 ;  /* 0x0000000605057c11 */ /* 0x000fe200080f0eff */
[----:B------:R-:W-:Y:S01]  /*1e80*/  IMAD.WIDE.U32 R10, R12, UR59, R10 ;  /* 0x0000003b0c0a7c25 */ /* 0x000fe2000f8e000a */
[----:B------:R-:W-:Y:S01]  /*1e90*/  LEA R14, P0, R6, UR24, 0x2 ;  /* 0x00000018060e7c11 */ /* 0x000fe2000f8010ff */
[----:B------:R-:W-:Y:S01]  /*1ea0*/  USEL UR16, URZ, UR16, !UP1 ;  /* 0x000000103f107287 */ /* 0x000fe2000c800000 */
[----:B------:R-:W-:Y:S01]  /*1eb0*/  LEA R36, P2, R8, UR14, 0x1 ;  /* 0x0000000e08247c11 */ /* 0x000fe2000f8408ff */
[----:B------:R-:W-:Y:S01]  /*1ec0*/  IMAD.IADD R22, R9, 0x1, R7 ;  /* 0x0000000109167824 */ /* 0x000fe200078e0207 */
[----:B------:R-:W-:Y:S01]  /*1ed0*/  LEA R34, P3, R10, UR18, 0x1 ;  /* 0x000000120a227c11 */ /* 0x000fe2000f8608ff */
[----:B------:R-:W-:Y:S01]  /*1ee0*/  VIADD R23, R11, UR11 ;  /* 0x0000000b0b177c36 */ /* 0x000fe20008000000 */
[----:B------:R-:W-:Y:S01]  /*1ef0*/  LEA.HI.X R15, R6, UR25, R5, 0x2, P0 ;  /* 0x00000019060f7c11 */ /* 0x000fe200080f1405 */
[----:B------:R-:W-:Y:S01]  /*1f00*/  UISETP.GT.AND UP1, UPT, UR46, UR16, UPT ;  /* 0x000000102e00728c */ /* 0x000fe2000bf24270 */
[----:B------:R-:W-:Y:S01]  /*1f10*/  LEA.HI.X R37, R8, UR15, R22, 0x1, P2 ;  /* 0x0000000f08257c11 */ /* 0x000fe200090f0c16 */
[----:B------:R-:W-:Y:S01]  /*1f20*/  UIMAD.WIDE UR12, UR37, 0x4, UR44 ;  /* 0x00000004250c78a5 */ /* 0x000fe2000f8e022c */
[----:B------:R-:W-:Y:S01]  /*1f30*/  LEA.HI.X R35, R10, UR19, R23, 0x1, P3 ;  /* 0x000000130a237c11 */ /* 0x000fe200098f0c17 */
[----:B------:R3:W-:Y:S01]  /*1f40*/  STL.64 [R1+0x30], R14 ;  /* 0x0000300e01007387 */ /* 0x0007e20000100a00 */
[----:B------:R-:W-:Y:S01]  /*1f50*/  UIMAD.WIDE UR6, UR34, 0x4, UR42 ;  /* 0x00000004220678a5 */ /* 0x000fe2000f8e022a */
[----:B------:R-:W-:-:S02]  /*1f60*/  PLOP3.LUT P0, PT, PT, PT, UP1, 0x80, 0x0 ;  /* 0x000000000000781c */ /* 0x000fc40003f0f018 */
[----:B------:R3:W-:Y:S01]  /*1f70*/  STL.64 [R1+0x38], R36 ;  /* 0x0000382401007387 */ /* 0x0007e20000100a00 */
[----:B------:R-:W-:-:S03]  /*1f80*/  UMOV UR11, UR13 ;  /* 0x0000000d000b7c82 */ /* 0x000fc60008000000 */
        /* <DEDUP_REMOVED lines=21> */
.L_x_261:
        /* <DEDUP_REMOVED lines=19> */
.L_x_262:
        /* <DEDUP_REMOVED lines=38> */
.L_x_264:
[----:B------:R-:W-:Y:S05]  /*2470*/  BSYNC B0 ;  /* 0x0000000000007941 */ /* 0x000fea0003800000 */
.L_x_263:
        /* <DEDUP_REMOVED lines=19> */
.L_x_266:
[----:B------:R-:W-:Y:S05]  /*25b0*/  BSYNC B0 ;  /* 0x0000000000007941 */ /* 0x000fea0003800000 */
.L_x_265:
[----:B------:R-:W-:Y:S01]  /*25c0*/  UIMAD UR8, UR35, UR6, URZ ;  /* 0x00000006230872a4 */ /* 0x000fe2000f8e023f */
[----:B-12---:R-:W-:Y:S01]  /*25d0*/  IMAD.U32 R6, RZ, RZ, UR6 ;  /* 0x00000006ff067e24 */ /* 0x006fe2000f8e00ff */
[----:B------:R-:W-:Y:S01]  /*25e0*/  USHF.R.S32.HI UR12, URZ, 0x1f, UR59 ;  /* 0x0000001f3f0c7899 */ /* 0x000fe2000801143b */
[----:B------:R-:W-:Y:S01]  /*25f0*/  BSSY B0, `(.L_x_267) ;  /* 0x000001d000007945 */ /* 0x000fe20003800000 */
[----:B------:R-:W-:Y:S01]  /*2600*/  UIMAD UR8, UR26, UR7, UR8 ;  /* 0x000000071a0872a4 */ /* 0x000fe2000f8e0208 */
[----:B------:R-:W-:-:S05]  /*2610*/  IMAD.WIDE.U32 R6, R6, UR26, R32 ;  /* 0x0000001a06067c25 */ /* 0x000fca000f8e0020 */
[----:B------:R-:W-:Y:S01]  /*2620*/  IMAD.U32 R5, RZ, RZ, UR8 ;  /* 0x00000008ff057e24 */ /* 0x000fe2000f8e00ff */
[----:B------:R-:W-:Y:S01]  /*2630*/  IADD3 R8, P0, R6, UR11, RZ ;  /* 0x0000000b06087c10 */ /* 0x000fe2000ff1e0ff */
[----:B------:R-:W-:Y:S02]  /*2640*/  ULDC.64 UR8, c[0x0][0x470] ;  /* 0x00011c0000087ab9 */ /* 0x000fe40000000a00 */
[----:B------:R-:W-:Y:S01]  /*2650*/  UIMAD UR11, UR12, UR8, URZ ;  /* 0x000000080c0b72a4 */ /* 0x000fe2000f8e023f */
[----:B------:R-:W-:Y:S02]  /*2660*/  IADD3.X R9, R7, UR16, R5, P0, !PT ;  /* 0x0000001007097c10 */ /* 0x000fe400087fe405 */
[----:B------:R-:W-:Y:S01]  /*2670*/  MOV R5, UR8 ;  /* 0x0000000800057c02 */ /* 0x000fe20008000f00 */
[----:B------:R-:W-:-:S04]  /*2680*/  UIMAD UR9, UR59, UR9, UR11 ;  /* 0x000000093b0972a4 */ /* 0x000fc8000f8e020b */
        /* <DEDUP_REMOVED lines=19> */
.L_x_268:
[----:B------:R-:W-:Y:S05]  /*27c0*/  BSYNC B0 ;  /* 0x0000000000007941 */ /* 0x000fea0003800000 */
.L_x_267:
        /* <DEDUP_REMOVED lines=21> */
.L_x_260:
        /* <DEDUP_REMOVED lines=11> */
[----:B------:R-:W-:Y:S02]  /*29d0*/  IADD3 R12, P2, R6, UR39, RZ ;  /* 0x00000027060c7c10 */ /* 0x000fe4000ff5e0ff */
[----:B------:R-:W-:Y:S01]  /*29e0*/  ISETP.GE.AND P4, PT, R27, UR17, PT ;  /* 0x000000111b007c0c */ /* 0x000fe2000bf86270 */
[----:B------:R-:W-:Y:S02]  /*29f0*/  BSSY B0, `(.L_x_270) ;  /* 0x0000032000007945 */ /* 0x000fe40003800000 */
[----:B------:R-:W-:Y:S01]  /*2a00*/  IMAD.U32 R5, RZ, RZ, UR13 ;  /* 0x0000000dff057e24 */ /* 0x000fe2000f8e00ff */
[----:B------:R-:W-:-:S04]  /*2a10*/  UIMAD UR13, UR8, -0x40, UR33 ;  /* 0xffffffc0080d78a4 */ /* 0x000fc8000f8e0221 */
[----:B------:R-:W-:Y:S01]  /*2a20*/  IADD3.X R13, R7, UR47, R5, P2, !PT ;  /* 0x0000002f070d7c10 */ /* 0x000fe200097fe405 */
[----:B------:R-:W-:Y:S01]  /*2a30*/  IMAD R5, R25, UR24, RZ ;  /* 0x0000001819057c24 */ /* 0x000fe2000f8e02ff */
[----:B------:R-:W-:-:S03]  /*2a40*/  ISETP.GE.AND P6, PT, R4, UR13, PT ;  /* 0x0000000d04007c0c */ /* 0x000fc6000bfc6270 */
        /* <DEDUP_REMOVED lines=44> */
.L_x_271:
[----:B------:R-:W-:Y:S05]  /*2d10*/  BSYNC B0 ;  /* 0x0000000000007941 */ /* 0x000fea0003800000 */
.L_x_270:
        /* <DEDUP_REMOVED lines=44> */
.L_x_273:
[----:B------:R-:W-:Y:S05]  /*2fe0*/  BSYNC B0 ;  /* 0x0000000000007941 */ /* 0x000fea0003800000 */
.L_x_272:
[----:B------:R-:W0:Y:S01]  /*2ff0*/  LDGDEPBAR ;  /* 0x00000000000079af */ /* 0x000e220000000000 */
[----:B------:R-:W-:Y:S01]  /*3000*/  BSSY B0, `(.L_x_274) ;  /* 0x000001d000007945 */ /* 0x000fe20003800000 */
[----:B------:R-:W-:Y:S02]  /*3010*/  ISETP.GE.AND P5, PT, R27, UR13, PT ;  /* 0x0000000d1b007c0c */ /* 0x000fe4000bfa6270 */
[----:B------:R3:W-:Y:S01]  /*3020*/  @P6 STS.128 [R30+0x6000], RZ ;  /* 0x006000ff1e006388 */ /* 0x0007e20000000c00 */
[----:B-12---:R-:W-:-:S03]  /*3030*/  MOV R13, UR22 ;  /* 0x00000016000d7c02 */ /* 0x006fc60008000f00 */
        /* <DEDUP_REMOVED lines=25> */
.L_x_275:
[----:B------:R-:W-:Y:S05]  /*31d0*/  BSYNC B0 ;  /* 0x0000000000007941 */ /* 0x000fea0003800000 */
.L_x_274:
        /* <DEDUP_REMOVED lines=37> */
.L_x_277:
[----:B------:R-:W-:Y:S05]  /*3430*/  BSYNC B0 ;  /* 0x0000000000007941 */ /* 0x000fea0003800000 */
.L_x_276:
[----:B------:R1:W-:Y:S01]  /*3440*/  @P6 STS.128 [R30], RZ ;  /* 0x000000ff1e006388 */ /* 0x0003e20000000c00 */
[----:B------:R-:W-:Y:S03]  /*3450*/  BSSY B0, `(.L_x_278) ;  /* 0x000001a000007945 */ /* 0x000fe60003800000 */
        /* <DEDUP_REMOVED lines=25> */
.L_x_279:
[----:B------:R-:W-:Y:S05]  /*35f0*/  BSYNC B0 ;  /* 0x0000000000007941 */ /* 0x000fea0003800000 */
.L_x_278:
        /* <DEDUP_REMOVED lines=40> */
.L_x_281:
[----:B------:R-:W-:Y:S05]  /*3880*/  BSYNC B0 ;  /* 0x0000000000007941 */ /* 0x000fea0003800000 */
.L_x_280:
[----:B---3--:R-:W3:Y:S01]  /*3890*/  LDL R15, [R1+0x50] ;  /* 0x00005000010f7983 */ /* 0x008ee20000100800 */
[----:B------:R-:W-:Y:S01]  /*38a0*/  UIMAD UR14, UR35, UR22, URZ ;  /* 0x00000016230e72a4 */ /* 0x000fe2000f8e023f */
[----:B-1----:R-:W-:Y:S01]  /*38b0*/  IMAD.WIDE.U32 R6, R13, UR26, R32 ;  /* 0x0000001a0d067c25 */ /* 0x002fe2000f8e0020 */
[----:B------:R-:W-:Y:S01]  /*38c0*/  BSSY B0, `(.L_x_282) ;  /* 0x0000036000007945 */ /* 0x000fe20003800000 */
[----:B------:R1:W-:Y:S01]  /*38d0*/  @P0 STS.128 [R30+0xc000], RZ ;  /* 0x00c000ff1e000388 */ /* 0x0003e20000000c00 */
[----:B------:R-:W-:Y:S01]  /*38e0*/  UIMAD UR14, UR26, UR23, UR14 ;  /* 0x000000171a0e72a4 */ /* 0x000fe2000f8e020e */
[----:B------:R-:W-:Y:S02]  /*38f0*/  IADD3 R8, P1, R6, UR30, RZ ;  /* 0x0000001e06087c10 */ /* 0x000fe4000ff3e0ff */
[----:B------:R1:W-:Y:S03]  /*3900*/  @P0 STS.128 [R30+0xe000], RZ ;  /* 0x00e000ff1e000388 */ /* 0x0003e60000000c00 */
[----:B------:R-:W-:Y:S01]  /*3910*/  MOV R6, UR14 ;  /* 0x0000000e00067c02 */ /* 0x000fe20008000f00 */
[----:B------:R1:W-:Y:S01]  /*3920*/  @P0 STS.128 [R30+0x10000], RZ ;  /* 0x010000ff1e000388 */ /* 0x0003e20000000c00 */
[----:B------:R-:W-:-:S02]  /*3930*/  ULDC.64 UR14, c[0x0][0x260] ;  /* 0x00009800000e7ab9 */ /* 0x000fc40000000a00 */
[----:B------:R-:W-:Y:S01]  /*3940*/  IADD3.X R9, R7, UR31, R6, P1, !PT ;  /* 0x0000001f07097c10 */ /* 0x000fe20008ffe406 */
[----:B------:R-:W-:-:S04]  /*3950*/  IMAD R14, R25, UR14, RZ ;  /* 0x0000000e190e7c24 */ /* 0x000fc8000f8e02ff */
[C---:B------:R-:W-:Y:S02]  /*3960*/  IMAD R14, R18.reuse, UR15, R14 ;  /* 0x0000000f120e7c24 */ /* 0x040fe4000f8e020e */
[----:B------:R-:W-:-:S05]  /*3970*/  IMAD.WIDE.U32 R8, R18, UR14, R8 ;  /* 0x0000000e12087c25 */ /* 0x000fca000f8e0008 */
[----:B------:R-:W-:Y:S02]  /*3980*/  IADD3 R14, R9, R14, RZ ;  /* 0x0000000e090e7210 */ /* 0x000fe40007ffe0ff */
[C---:B---3--:R-:W-:Y:S02]  /*3990*/  IADD3 R5, R15.reuse, 0x8, RZ ;  /* 0x000000080f057810 */ /* 0x048fe40007ffe0ff */
[----:B------:R-:W-:Y:S02]  /*39a0*/  ISETP.GE.AND P6, PT, R15, UR13, PT ;  /* 0x0000000d0f007c0c */ /* 0x000fe4000bfc6270 */
[----:B------:R-:W-:Y:S01]  /*39b0*/  ISETP.GE.AND P5, PT, R5, UR13, PT ;  /* 0x0000000d05007c0c */ /* 0x000fe2000bfa6270 */
[----:B-1----:R-:W-:-:S12]  /*39c0*/  @P0 BRA `(.L_x_283) ;  /* 0x0000000000940947 */ /* 0x002fd80003800000 */
[----:B------:R-:W3:Y:S01]  /*39d0*/  LDL R10, [R1+0x6c] ;  /* 0x00006c00010a7983 */ /* 0x000ee20000100800 */
        /* <DEDUP_REMOVED lines=8> */
[----:B------:R-:W1:Y:S01]  /*3a60*/  @!P3 LDC.64 R12, c[0x0][0x218] ;  /* 0x00008600ff0cbb82 */ /* 0x000e620000000a00 */
[----:B------:R-:W-:Y:S01]  /*3a70*/  IMAD.IADD R5, R7, 0x1, R5 ;  /* 0x0000000107057824 */ /* 0x000fe200078e0205 */
[----:B------:R1:W-:Y:S02]  /*3a80*/  @P3 STS.128 [R30+0xc000], RZ ;  /* 0x00c000ff1e003388 */ /* 0x0003e40000000c00 */
[----:B-1----:R-:W-:-:S04]  /*3a90*/  @!P3 LEA R12, P1, R6, R12, 0x1 ;  /* 0x0000000c060cb211 */ /* 0x002fc800078208ff */
[----:B------:R-:W-:-:S05]  /*3aa0*/  @!P3 LEA.HI.X R13, R6, R13, R5, 0x1, P1 ;  /* 0x0000000d060db211 */ /* 0x000fca00008f0c05 */
[----:B------:R-:W-:Y:S01]  /*3ab0*/  @!PT LDS RZ, [RZ] ;  /* 0x00000000fffff984 */ /* 0x000fe20000000800 */
[----:B------:R-:W-:Y:S01]  /*3ac0*/  @!PT LDS RZ, [RZ] ;  /* 0x00000000fffff984 */ /* 0x000fe20000000800 */
[----:B------:R-:W-:Y:S01]  /*3ad0*/  @!PT LDS RZ, [RZ] ;  /* 0x00000000fffff984 */ /* 0x000fe20000000800 */
[----:B------:R1:W-:Y:S01]  /*3ae0*/  @!P3 LDGSTS.E.BYPASS.LTC128B.128 [R30+0xc000], desc[UR4][R12.64] ;  /* 0x0c0000000c1ebfae */ /* 0x0003e2000b901d44 */
[----:B---3--:R-:W-:Y:S02]  /*3af0*/  ISETP.GE.AND P2, PT, R10, UR13, PT ;  /* 0x0000000d0a007c0c */ /* 0x008fe4000bf46270 */
[----:B-----5:R-:W-:-:S11]  /*3b00*/  ISETP.GE.AND P0, PT, R16, UR13, PT ;  /* 0x0000000d10007c0c */ /* 0x020fd6000bf06270 */
[----:B------:R-:W3:Y:S01]  /*3b10*/  @!P2 LDC.64 R10, c[0x0][0x218] ;  /* 0x00008600ff0aab82 */ /* 0x000ee20000000a00 */
        /* <DEDUP_REMOVED lines=16> */
.L_x_283:
[----:B------:R-:W-:Y:S05]  /*3c20*/  BSYNC B0 ;  /* 0x0000000000007941 */ /* 0x000fea0003800000 */
.L_x_282:
        /* <DEDUP_REMOVED lines=8> */
[----:B------:R-:W-:Y:S02]  /*3cb0*/  ISETP.GE.AND P3, PT, R32, UR13, PT ;  /* 0x0000000d20007c0c */ /* 0x000fe4000bf66270 */
[----:B------:R-:W-:-:S05]  /*3cc0*/  IADD3 R6, P0, R4, 0x20, RZ ;  /* 0x0000002004067810 */ /* 0x000fca0007f1e0ff */
[----:B------:R-:W-:-:S04]  /*3cd0*/  IMAD.X R4, RZ, RZ, R28, P0 ;  /* 0x000000ffff047224 */ /* 0x000fc800000e061c */
[----:B-1-3--:R-:W-:Y:S02]  /*3ce0*/  IMAD R10, R4, UR22, RZ ;  /* 0x00000016040a7c24 */ /* 0x00afe4000f8e02ff */
[----:B------:R-:W1:Y:S01]  /*3cf0*/  @!P3 LDC.64 R12, c[0x0][0x218] ;  /* 0x00008600ff0cbb82 */ /* 0x000e620000000a00 */
[----:B------:R-:W-:Y:S01]  /*3d00*/  IMAD.MOV.U32 R4, RZ, RZ, R8 ;  /* 0x000000ffff047224 */ /* 0x000fe200078e0008 */
[----:B------:R3:W-:Y:S01]  /*3d10*/  @P3 STS.128 [R30+0xd000], RZ ;  /* 0x00d000ff1e003388 */ /* 0x0007e20000000c00 */
[C---:B------:R-:W-:Y:S01]  /*3d20*/  IMAD R10, R6.reuse, UR23, R10 ;  /* 0x00000017060a7c24 */ /* 0x040fe2000f8e020a */
[----:B-----5:R-:W-:Y:S01]  /*3d30*/  ISETP.GE.AND P2, PT, R5, UR13, PT ;  /* 0x0000000d05007c0c */ /* 0x020fe2000bf46270 */
[----:B------:R-:W-:Y:S01]  /*3d40*/  IMAD.MOV.U32 R5, RZ, RZ, R14 ;  /* 0x000000ffff057224 */ /* 0x000fe200078e000e */
[----:B--2---:R-:W-:Y:S01]  /*3d50*/  ISETP.GE.AND P0, PT, R7, UR13, PT ;  /* 0x0000000d07007c0c */ /* 0x004fe2000bf06270 */
[----:B------:R-:W-:-:S04]  /*3d60*/  IMAD.WIDE.U32 R4, R6, UR22, R4 ;  /* 0x0000001606047c25 */ /* 0x000fc8000f8e0004 */
[----:B------:R-:W-:Y:S01]  /*3d70*/  IMAD.IADD R10, R5, 0x1, R10 ;  /* 0x00000001050a7824 */ /* 0x000fe200078e020a */
[----:B-1----:R-:W-:-:S05]  /*3d80*/  @!P3 LEA R8, P4, R4, R12, 0x1 ;  /* 0x0000000c0408b211 */ /* 0x002fca00078808ff */
        /* <DEDUP_REMOVED lines=22> */
.L_x_285:
[----:B------:R-:W-:Y:S05]  /*3ef0*/  BSYNC B0 ;  /* 0x0000000000007941 */ /* 0x000fea0003800000 */
.L_x_284:
[----:B------:R-:W0:Y:S01]  /*3f00*/  LDGDEPBAR ;  /* 0x00000000000079af */ /* 0x000e220000000000 */
[----:B------:R-:W-:Y:S01]  /*3f10*/  IMAD.MOV.U32 R4, RZ, RZ, 0x4 ;  /* 0x00000004ff047424 */ /* 0x000fe200078e00ff */
[----:B-1-3--:R-:W1:Y:S01]  /*3f20*/  LDC.64 R6, c[0x0][0x3b8] ;  /* 0x0000ee00ff067b82 */ /* 0x00ae620000000a00 */
[----:B------:R-:W-:Y:S01]  /*3f30*/  IMAD.MOV.U32 R9, RZ, RZ, 0x7f800000 ;  /* 0x7f800000ff097424 */ /* 0x000fe200078e00ff */
[----:B------:R-:W-:Y:S01]  /*3f40*/  ULDC UR13, c[0x0][0x270] ;  /* 0x00009c00000d7ab9 */ /* 0x000fe20000000800 */
[----:B------:R-:W-:Y:S01]  /*3f50*/  IMAD.MOV.U32 R8, RZ, RZ, 0x7f800000 ;  /* 0x7f800000ff087424 */ /* 0x000fe200078e00ff */
[----:B------:R-:W-:Y:S01]  /*3f60*/  ULDC UR35, c[0x0][0x2d0] ;  /* 0x0000b40000237ab9 */ /* 0x000fe20000000800 */
[----:B------:R-:W-:Y:S01]  /*3f70*/  IMAD.WIDE R4, R15, R4, UR6 ;  /* 0x000000060f047e25 */ /* 0x000fe2000f8e0204 */
[----:B------:R-:W-:-:S03]  /*3f80*/  ULDC UR37, c[0x0][0x2dc] ;  /* 0x0000b70000257ab9 */ /* 0x000fc60000000800 */
[----:B------:R-:W-:Y:S01]  /*3f90*/  IMAD.MOV.U32 R240, RZ, RZ, 0x20 ;  /* 0x00000020fff07424 */ /* 0x000fe200078e00ff */
[----:B------:R-:W3:Y:S01]  /*3fa0*/  @!P6 LDG.E R9, desc[UR4][R4.64] ;  /* 0x000000040409e981 */ /* 0x000ee2000c1e1900 */
[----:B------:R-:W-:Y:S01]  /*3fb0*/  USHF.L.U32 UR20, UR10, 0x6, URZ ;  /* 0x000000060a147899 */ /* 0x000fe2000800063f */
[----:B------:R-:W-:Y:S02]  /*3fc0*/  CS2R R142, SRZ ;  /* 0x00000000008e7805 */ /* 0x000fe4000001ff00 */
[----:B------:R-:W-:Y:S01]  /*3fd0*/  CS2R R140, SRZ ;  /* 0x00000000008c7805 */ /* 0x000fe2000001ff00 */
[----:B------:R-:W5:Y:S01]  /*3fe0*/  @!P5 LDG.E R8, desc[UR4][R4.64+0x20] ;  /* 0x000020040408d981 */ /* 0x000f62000c1e1900 */
[----:B------:R-:W-:Y:S02]  /*3ff0*/  CS2R R146, SRZ ;  /* 0x0000000000927805 */ /* 0x000fe4000001ff00 */
[----:B------:R-:W-:Y:S02]  /*4000*/  CS2R R144, SRZ ;  /* 0x0000000000907805 */ /* 0x000fe4000001ff00 */
[----:B------:R-:W-:-:S02]  /*4010*/  CS2R R138, SRZ ;  /* 0x00000000008a7805 */ /* 0x000fc4000001ff00 */
[----:B------:R-:W-:Y:S02]  /*4020*/  CS2R R136, SRZ ;  /* 0x0000000000887805 */ /* 0x000fe4000001ff00 */
[----:B------:R-:W-:Y:S02]  /*4030*/  CS2R R134, SRZ ;  /* 0x0000000000867805 */ /* 0x000fe4000001ff00 */
[----:B------:R-:W-:Y:S02]  /*4040*/  CS2R R132, SRZ ;  /* 0x0000000000847805 */ /* 0x000fe4000001ff00 */
[----:B------:R-:W-:Y:S01]  /*4050*/  CS2R R126, SRZ ;  /* 0x00000000007e7805 */ /* 0x000fe2000001ff00 */
[----:B------:R-:W-:-:S04]  /*4060*/  DEPBAR.LE SB0, 0x1 ;  /* 0x000080400000791a */ /* 0x000fc80000000000 */
[----:B------:R-:W-:Y:S01]  /*4070*/  BAR.SYNC.DEFER_BLOCKING 0x0 ;  /* 0x0000000000007b1d */ /* 0x000fe20000010000 */
        /* <DEDUP_REMOVED lines=22> */
[----:B------:R-:W-:Y:S01]  /*41e0*/  CS2R R52, SRZ ;  /* 0x0000000000347805 */ /* 0x000fe2000001ff00 */
[----:B-1----:R-:W3:Y:S01]  /*41f0*/  LDG.E.64 R4, desc[UR4][R6.64+0x8] ;  /* 0x0000080406047981 */ /* 0x002ee2000c1e1b00 */
[----:B------:R-:W-:Y:S01]  /*4200*/  UIMAD UR13, UR50, UR13, UR59 ;  /* 0x0000000d320d72a4 */ /* 0x000fe2000f8e023b */
[----:B------:R-:W-:-:S02]  /*4210*/  CS2R R46, SRZ ;  /* 0x00000000002e7805 */ /* 0x000fc4000001ff00 */
[----:B------:R-:W-:Y:S01]  /*4220*/  CS2R R44, SRZ ;  /* 0x00000000002c7805 */ /* 0x000fe2000001ff00 */
[----:B------:R-:W1:Y:S01]  /*4230*/  LDSM.16.M88.4 R164, [R252+0x12000] ;  /* 0x01200000fca4783b */ /* 0x000e620000000200 */
[----:B------:R-:W-:Y:S02]  /*4240*/  CS2R R50, SRZ ;  /* 0x0000000000327805 */ /* 0x000fe4000001ff00 */
[----:B------:R-:W-:Y:S02]  /*4250*/  CS2R R48, SRZ ;  /* 0x0000000000307805 */ /* 0x000fe4000001ff00 */
[----:B------:R-:W-:Y:S01]  /*4260*/  CS2R R42, SRZ ;  /* 0x00000000002a7805 */ /* 0x000fe2000001ff00 */
[----:B------:R-:W1:Y:S01]  /*4270*/  LDSM.16.M88.4 R168, [R252+0x12800] ;  /* 0x01280000fca8783b */ /* 0x000e620000000200 */
[----:B------:R-:W-:Y:S02]  /*4280*/  CS2R R40, SRZ ;  /* 0x0000000000287805 */ /* 0x000fe4000001ff00 */
[----:B------:R-:W-:-:S02]  /*4290*/  CS2R R38, SRZ ;  /* 0x0000000000267805 */ /* 0x000fc4000001ff00 */
[----:B--2---:R-:W-:Y:S01]  /*42a0*/  CS2R R36, SRZ ;  /* 0x0000000000247805 */ /* 0x004fe2000001ff00 */
[----:B------:R-:W2:Y:S01]  /*42b0*/  LDSM.16.M88.4 R196, [R252+0x14000] ;  /* 0x01400000fcc4783b */ /* 0x000ea20000000200 */
[----:B----4-:R-:W-:Y:S02]  /*42c0*/  CS2R R30, SRZ ;  /* 0x00000000001e7805 */ /* 0x010fe4000001ff00 */
[----:B------:R-:W-:Y:S02]  /*42d0*/  CS2R R34, SRZ ;  /* 0x0000000000227805 */ /* 0x000fe4000001ff00 */
[----:B------:R-:W-:Y:S01]  /*42e0*/  CS2R R32, SRZ ;  /* 0x0000000000207805 */ /* 0x000fe2000001ff00 */
[----:B------:R-:W4:Y:S01]  /*42f0*/  LDSM.16.M88.4 R200, [R252+0x14800] ;  /* 0x01480000fcc8783b */ /* 0x000f220000000200 */
[----:B------:R-:W-:Y:S02]  /*4300*/  CS2R R22, SRZ ;  /* 0x0000000000167805 */ /* 0x000fe4000001ff00 */
[----:B------:R-:W-:Y:S01]  /*4310*/  CS2R R20, SRZ ;  /* 0x0000000000147805 */ /* 0x000fe2000001ff00 */
[----:B------:R-:W-:Y:S01]  /*4320*/  ULDC.U8 UR15, c[0x0][0x388] ;  /* 0x0000e200000f7ab9 */ /* 0x000fe20000000000 */
[----:B------:R-:W1:Y:S04]  /*4330*/  LDSM.16.M88.4 R228, [R252+0x16000] ;  /* 0x01600000fce4783b */ /* 0x000e680000000200 */
[----:B------:R-:W1:Y:S04]  /*4340*/  LDSM.16.M88.4 R232, [R252+0x16800] ;  /* 0x01680000fce8783b */ /* 0x000e680000000200 */
[----:B------:R-:W2:Y:S01]  /*4350*/  LDG.E.64 R6, desc[UR4][R6.64] ;  /* 0x0000000406067981 */ /* 0x000ea2000c1e1b00 */
[----:B------:R-:W-:-:S04]  /*4360*/  USHF.L.U32 UR13, UR13, 0x5, URZ ;  /* 0x000000050d0d7899 */ /* 0x000fc8000800063f */
[----:B------:R-:W-:Y:S01]  /*4370*/  USHF.R.S32.HI UR14, URZ, 0x1f, UR13 ;  /* 0x0000001f3f0e7899 */ /* 0x000fe2000801140d */
[----:B-----5:R5:W-:Y:S04]  /*4380*/  STL [R1+0x68], R8 ;  /* 0x0000680801007387 */ /* 0x020be80000100800 */
[----:B---3--:R3:W-:Y:S01]  /*4390*/  STL [R1+0x64], R9 ;  /* 0x0000640901007387 */ /* 0x0087e20000100800 */
[----:B-----5:R-:W-:Y:S02]  /*43a0*/  LOP3.LUT R8, R26, 0xfffffff8, RZ, 0xc0, !PT ;  /* 0xfffffff81a087812 */ /* 0x020fe400078ec0ff */
[----:B---3--:R-:W-:-:S03]  /*43b0*/  SHF.R.S32.HI R9, RZ, 0x1f, R24 ;  /* 0x0000001fff097819 */ /* 0x008fc60000011418 */
[----:B------:R-:W-:-:S05]  /*43c0*/  IMAD.IADD R8, R29, 0x1, -R8 ;  /* 0x000000011d087824 */ /* 0x000fca00078e0a08 */
[----:B------:R-:W-:Y:S02]  /*43d0*/  LOP3.LUT P0, RZ, R8, 0x2, RZ, 0xc0, !PT ;  /* 0x0000000208ff7812 */ /* 0x000fe4000780c0ff */
[----:B------:R-:W-:-:S04]  /*43e0*/  IADD3 R4, P2, P1, R4, UR13, R24 ;  /* 0x0000000d04047c10 */ /* 0x000fc8000f95e018 */
[----:B------:R-:W-:Y:S02]  /*43f0*/  IADD3.X R5, R5, UR14, R9, P2, P1 ;  /* 0x0000000e05057c10 */ /* 0x000fe400097e2409 */
[----:B--2---:R-:W-:-:S03]  /*4400*/  R2UR UR19, R6 ;  /* 0x00000000061372ca */ /* 0x004fc600000e0000 */
[----:B------:R2:W-:Y:S01]  /*4410*/  STL [R1+0x84], R5 ;  /* 0x0000840501007387 */ /* 0x0005e20000100800 */
[----:B------:R-:W-:Y:S02]  /*4420*/  SEL R240, R240, 0xffffffe0, !P0 ;  /* 0xffffffe0f0f07807 */ /* 0x000fe40004000000 */
[----:B------:R-:W-:Y:S01]  /*4430*/  R2UR UR18, R7 ;  /* 0x00000000071272ca */ /* 0x000fe200000e0000 */
[----:B------:R-:W3:Y:S01]  /*4440*/  LDL R6, [R1] ;  /* 0x0000000001067983 */ /* 0x000ee20000100800 */
[----:B------:R-:W-:Y:S01]  /*4450*/  UIADD3 UR21, UR33, 0x40, UR20 ;  /* 0x0000004021157890 */ /* 0x000fe2000fffe014 */
[----:B------:R-:W-:Y:S02]  /*4460*/  CS2R R28, SRZ ;  /* 0x00000000001c7805 */ /* 0x000fe4000001ff00 */
[----:B------:R-:W-:Y:S02]  /*4470*/  CS2R R26, SRZ ;  /* 0x00000000001a7805 */ /* 0x000fe4000001ff00 */
[----:B------:R-:W-:Y:S01]  /*4480*/  CS2R R24, SRZ ;  /* 0x0000000000187805 */ /* 0x000fe2000001ff00 */
[----:B------:R-:W-:Y:S01]  /*4490*/  ULDC UR14, c[0x0][0x2ec] ;  /* 0x0000bb00000e7ab9 */ /* 0x000fe20000000800 */
[----:B--2---:R-:W2:Y:S01]  /*44a0*/  LDL R5, [R1+0x4] ;  /* 0x0000040001057983 */ /* 0x004ea20000100800 */
[----:B------:R-:W-:Y:S01]  /*44b0*/  IMAD.IADD R240, R240, 0x1, R252 ;  /* 0x00000001f0f07824 */ /* 0x000fe200078e02fc */
[----:B------:R-:W-:-:S02]  /*44c0*/  UIADD3 UR20, UR20, 0x40, URZ ;  /* 0x0000004014147890 */ /* 0x000fc4000fffe03f */
[----:B------:R-:W-:Y:S02]  /*44d0*/  UIADD3 UR21, UR21, -UR9, URZ ;  /* 0x8000000915157290 */ /* 0x000fe4000fffe03f */
[----:B------:R-:W1:Y:S01]  /*44e0*/  LDSM.16.M88.4 R172, [R240+0x12000] ;  /* 0x01200000f0ac783b */ /* 0x000e620000000200 */
[----:B------:R-:W-:Y:S02]  /*44f0*/  UIADD3 UR34, UR19, -0x61c88647, URZ ;  /* 0x9e3779b913227890 */ /* 0x000fe4000fffe03f */
[----:B------:R-:W-:Y:S01]  /*4500*/  UIADD3 UR32, UR18, -0x4498517b, URZ ;  /* 0xbb67ae8512207890 */ /* 0x000fe2000fffe03f */
[----:B------:R-:W1:Y:S01]  /*4510*/  LDSM.16.M88.4 R176, [R240+0x12800] ;  /* 0x01280000f0b0783b */ /* 0x000e620000000200 */
[----:B------:R-:W-:Y:S02]  /*4520*/  UIADD3 UR31, UR19, 0x3c6ef372, URZ ;  /* 0x3c6ef372131f7890 */ /* 0x000fe4000fffe03f */
[----:B------:R-:W-:Y:S01]  /*4530*/  UIADD3 UR30, UR18, 0x76cf5d0a, URZ ;  /* 0x76cf5d0a121e7890 */ /* 0x000fe2000fffe03f */
[----:B------:R-:W1:Y:S01]  /*4540*/  LDSM.16.M88.4 R204, [R240+0x14000] ;  /* 0x01400000f0cc783b */ /* 0x000e620000000200 */
[----:B------:R-:W-:-:S02]  /*4550*/  UIADD3 UR29, UR19, -0x255992d5, URZ ;  /* 0xdaa66d2b131d7890 */ /* 0x000fc4000fffe03f */
[----:B------:R-:W-:Y:S01]  /*4560*/  UIADD3 UR28, UR18, 0x32370b8f, URZ ;  /* 0x32370b8f121c7890 */ /* 0x000fe2000fffe03f */
[----:B------:R-:W1:Y:S01]  /*4570*/  LDSM.16.M88.4 R208, [R240+0x14800] ;  /* 0x01480000f0d0783b */ /* 0x000e620000000200 */
[----:B------:R-:W-:Y:S02]  /*4580*/  UIADD3 UR27, UR19, 0x78dde6e4, URZ ;  /* 0x78dde6e4131b7890 */ /* 0x000fe4000fffe03f */
[----:B------:R-:W-:Y:S01]  /*4590*/  UIADD3 UR26, UR18, -0x126145ec, URZ ;  /* 0xed9eba14121a7890 */ /* 0x000fe2000fffe03f */
[----:B------:R-:W1:Y:S01]  /*45a0*/  LDSM.16.M88.4 R236, [R240+0x16000] ;  /* 0x01600000f0ec783b */ /* 0x000e620000000200 */
[----:B------:R-:W-:Y:S02]  /*45b0*/  UIADD3 UR25, UR19, 0x1715609d, URZ ;  /* 0x1715609d13197890 */ /* 0x000fe4000fffe03f */
[----:B------:R-:W-:Y:S01]  /*45c0*/  UIADD3 UR24, UR18, -0x56f99767, URZ ;  /* 0xa906689912187890 */ /* 0x000fe2000fffe03f */
[----:B------:R-:W1:Y:S01]  /*45d0*/  LDSM.16.M88.4 R240, [R240+0x16800] ;  /* 0x01680000f0f0783b */ /* 0x000e620000000200 */
[----:B------:R-:W-:-:S02]  /*45e0*/  UIADD3 UR23, UR19, -0x4ab325aa, URZ ;  /* 0xb54cda5613177890 */ /* 0x000fc4000fffe03f */
[----:B------:R-:W-:Y:S01]  /*45f0*/  UIADD3 UR22, UR18, 0x646e171e, URZ ;  /* 0x646e171e12167890 */ /* 0x000fe2000fffe03f */
[----:B---3--:R-:W3:Y:S04]  /*4600*/  LDSM.16.M88.4 R148, [R6+0x12000] ;  /* 0x012000000694783b */ /* 0x008ee80000000200 */
[----:B------:R-:W1:Y:S04]  /*4610*/  LDSM.16.M88.4 R152, [R6+0x12800] ;  /* 0x012800000698783b */ /* 0x000e680000000200 */
[----:B------:R-:W1:Y:S04]  /*4620*/  LDSM.16.M88.4 R180, [R6+0x14000] ;  /* 0x0140000006b4783b */ /* 0x000e680000000200 */
[----:B------:R-:W1:Y:S04]  /*4630*/  LDSM.16.M88.4 R184, [R6+0x14800] ;  /* 0x0148000006b8783b */ /* 0x000e680000000200 */
[----:B------:R-:W1:Y:S04]  /*4640*/  LDSM.16.M88.4 R212, [R6+0x16000] ;  /* 0x0160000006d4783b */ /* 0x000e680000000200 */
[----:B------:R-:W1:Y:S04]  /*4650*/  LDSM.16.M88.4 R216, [R6+0x16800] ;  /* 0x0168000006d8783b */ /* 0x000e680000000200 */
[----:B--2---:R-:W2:Y:S04]  /*4660*/  LDSM.16.M88.4 R156, [R5+0x12000] ;  /* 0x01200000059c783b */ /* 0x004ea80000000200 */
[----:B------:R-:W1:Y:S04]  /*4670*/  LDSM.16.M88.4 R160, [R5+0x12800] ;  /* 0x0128000005a0783b */ /* 0x000e680000000200 */
[----:B------:R-:W1:Y:S04]  /*4680*/  LDSM.16.M88.4 R188, [R5+0x14000] ;  /* 0x0140000005bc783b */ /* 0x000e680000000200 */
[----:B------:R-:W1:Y:S04]  /*4690*/  LDSM.16.M88.4 R192, [R5+0x14800] ;  /* 0x0148000005c0783b */ /* 0x000e680000000200 */
[----:B------:R-:W1:Y:S04]  /*46a0*/  LDSM.16.M88.4 R220, [R5+0x16000] ;  /* 0x0160000005dc783b */ /* 0x000e680000000200 */
[----:B------:R5:W1:Y:S02]  /*46b0*/  LDSM.16.M88.4 R224, [R5+0x16800] ;  /* 0x0168000005e0783b */ /* 0x000a640000000200 */
[----:B-----5:R-:W-:-:S05]  /*46c0*/  IMAD.WIDE.U32 R4, R4, -0x2daee0ad, RZ ;  /* 0xd2511f5304047825 */ /* 0x020fca00078e00ff */
[----:B--234-:R1:W-:Y:S02]  /*46d0*/  STL.64 [R1+0x78], R4 ;  /* 0x0000780401007387 */ /* 0x01c3e40000100a00 */
.L_x_288:
[----:B------:R-:W2:Y:S01]  /*46e0*/  LDL R98, [R1] ;  /* 0x0000000001627983 */ /* 0x000ea20000100800 */
[----:B------:R-:W-:Y:S02]  /*46f0*/  USHF.L.U32 UR13, UR8, 0x6, URZ ;  /* 0x00000006080d7899 */ /* 0x000fe4000800063f */
[----:B------:R-:W-:Y:S02]  /*4700*/  UISETP.GT.AND UP1, UPT, UR8, UR16, UPT ;  /* 0x000000100800728c */ /* 0x000fe4000bf24270 */
[----:B---3--:R-:W3:Y:S01]  /*4710*/  LDL R249, [R1+0x8] ;  /* 0x0000080001f97983 */ /* 0x008ee20000100800 */
[----:B------:R-:W-:Y:S04]  /*4720*/  UISETP.GE.AND UP0, UPT, UR13, UR21, UPT ;  /* 0x000000150d00728c */ /* 0x000fe8000bf06270 */
[----:B------:R-:W4:Y:S01]  /*4730*/  LDL R96, [R1+0x4] ;  /* 0x0000040001607983 */ /* 0x000f220000100800 */
[----:B------:R-:W-:Y:S04]  /*4740*/  UISETP.LT.AND UP0, UPT, UR20, UR9, UP0 ;  /* 0x000000091400728c */ /* 0x000fe80008701270 */
[----:B------:R-:W4:Y:S02]  /*4750*/  LDL R248, [R1+0xc] ;  /* 0x00000c0001f87983 */ /* 0x000f240000100800 */
[----:B------:R-:W-:Y:S03]  /*4760*/  PLOP3.LUT P4, PT, PT, PT, UP0, 0x80, 0x0 ;  /* 0x000000000000781c */ /* 0x000fe60003f8f008 */
[----:B------:R-:W4:Y:S05]  /*4770*/  LDL R247, [R1+0x18] ;  /* 0x0000180001f77983 */ /* 0x000f2a0000100800 */
[----:B------:R-:W4:Y:S05]  /*4780*/  LDL R97, [R1+0x10] ;  /* 0x0000100001617983 */ /* 0x000f2a0000100800 */
[----:B------:R-:W4:Y:S05]  /*4790*/  LDL R246, [R1+0x14] ;  /* 0x0000140001f67983 */ /* 0x000f2a0000100800 */
[----:B------:R-:W0:Y:S05]  /*47a0*/  LDGDEPBAR ;  /* 0x00000000000079af */ /* 0x000e2a0000000000 */
[----:B------:R-:W4:Y:S05]  /*47b0*/  LDL R251, [R1+0x8c] ;  /* 0x00008c0001fb7983 */ /* 0x000f2a0000100800 */
[----:B------:R-:W4:Y:S05]  /*47c0*/  LDL R99, [R1+0x84] ;  /* 0x0000840001637983 */ /* 0x000f2a0000100800 */
[----:B------:R-:W4:Y:S05]  /*47d0*/  LDL.64 R244, [R1+0x78] ;  /* 0x0000780001f47983 */ /* 0x000f2a0000100a00 */
[----:B------:R-:W4:Y:S01]  /*47e0*/  LDL R250, [R1+0x50] ;  /* 0x0000500001fa7983 */ /* 0x000f220000100800 */
[----:B------:R-:W-:Y:S04]  /*47f0*/  DEPBAR.LE SB0, 0x0 ;  /* 0x000080000000791a */ /* 0x000fe80000000000 */
[----:B------:R-:W-:Y:S06]  /*4800*/  BAR.SYNC.DEFER_BLOCKING 0x0 ;  /* 0x0000000000007b1d */ /* 0x000fec0000010000 */
[----:B------:R-:W-:Y:S05]  /*4810*/  LDSM.16.M88.4 R88, [R252+0xc000] ;  /* 0x00c00000fc58783b */ /* 0x000fea0000000200 */
[----:B--2---:R-:W-:Y:S05]  /*4820*/  LDSM.16.M88.4 R8, [R98+0xc000] ;  /* 0x00c000006208783b */ /* 0x004fea0000000200 */
[----:B---3--:R-:W1:Y:S05]  /*4830*/  LDSM.16.M88.4 R16, [R249] ;  /* 0x00000000f910783b */ /* 0x008e6a0000000200 */
[----:B------:R-:W2:Y:S05]  /*4840*/  LDSM.16.M88.4 R68, [R98+0xc800] ;  /* 0x00c800006244783b */ /* 0x000eaa0000000200 */
[----:B----4-:R-:W-:Y:S05]  /*4850*/  LDSM.16.M88.4 R72, [R248] ;  /* 0x00000000f848783b */ /* 0x010fea0000000200 */
[----:B------:R-:W3:Y:S05]  /*4860*/  LDSM.16.M88.4 R76, [R96+0xc000] ;  /* 0x00c00000604c783b */ /* 0x000eea0000000200 */
[----:B------:R-:W4:Y:S05]  /*4870*/  LDSM.16.M88.4 R80, [R96+0xc800] ;  /* 0x00c800006050783b */ /* 0x000f2a0000000200 */
[----:B------:R-:W4:Y:S05]  /*4880*/  LDSM.16.M88.4 R84, [R247] ;  /* 0x00000000f754783b */ /* 0x000f2a0000000200 */
        /* <DEDUP_REMOVED lines=8> */
[----:B------:R-:W2:Y:S05]  /*4910*/  LDSM.16.M88.4 R76, [R246] ;  /* 0x00000000f64c783b */ /* 0x000eaa0000000200 */
[C---:B----4-:R-:W-:Y:S06]  /*4920*/  HMMA.16816.F32.BF16 R12, R72.reuse, R80, R12 ;  /* 0x00000050480c723c */ /* 0x050fec000004180c */
[----:B------:R-:W-:Y:S01]  /*4930*/  HMMA.16816.F32.BF16 R16, R72, R82, R16 ;  /* 0x000000524810723c */ /* 0x000fe20000041810 */
[----:B------:R-:W3:Y:S05]  /*4940*/  LDSM.16.M88.4 R72, [R97+0xc800] ;  /* 0x00c800006148783b */ /* 0x000eea0000000200 */
[C---:B------:R-:W-:Y:S01]  /*4950*/  HMMA.16816.F32.BF16 R4, R84.reuse, R88, R4 ;  /* 0x000000585404723c */ /* 0x040fe20000041804 */
[----:B------:R-:W-:Y:S05]  /*4960*/  LDSM.16.M88.4 R80, [R249+0x2000] ;  /* 0x00200000f950783b */ /* 0x000fea0000000200 */
[C---:B------:R-:W-:Y:S01]  /*4970*/  HMMA.16816.F32.BF16 R8, R84.reuse, R90, R8 ;  /* 0x0000005a5408723c */ /* 0x040fe20000041808 */
[----:B------:R-:W4:Y:S05]  /*4980*/  LDSM.16.M88.4 R88, [R98+0xe000] ;  /* 0x00e000006258783b */ /* 0x000f2a0000000200 */
[C---:B-1----:R-:W-:Y:S06]  /*4990*/  HMMA.16816.F32.BF16 R12, R84.reuse, R68, R12 ;  /* 0x00000044540c723c */ /* 0x042fec000004180c */
[----:B------:R-:W-:Y:S01]  /*49a0*/  HMMA.16816.F32.BF16 R16, R84, R70, R16 ;  /* 0x000000465410723c */ /* 0x000fe20000041810 */
[----:B------:R-:W1:Y:S05]  /*49b0*/  LDSM.16.M88.4 R68, [R98+0xe800] ;  /* 0x00e800006244783b */ /* 0x000e6a0000000200 */
[C---:B--2---:R-:W-:Y:S01]  /*49c0*/  HMMA.16816.F32.BF16 R4, R76.reuse, R92, R4 ;  /* 0x0000005c4c04723c */ /* 0x044fe20000041804 */
[----:B------:R-:W-:Y:S05]  /*49d0*/  LDSM.16.M88.4 R84, [R248+0x2000] ;  /* 0x00200000f854783b */ /* 0x000fea0000000200 */
[C---:B------:R-:W-:Y:S01]  /*49e0*/  HMMA.16816.F32.BF16 R8, R76.reuse, R94, R8 ;  /* 0x0000005e4c08723c */ /* 0x040fe20000041808 */
[----:B------:R-:W2:Y:S05]  /*49f0*/  LDSM.16.M88.4 R92, [R96+0xe000] ;  /* 0x00e00000605c783b */ /* 0x000eaa0000000200 */
[C---:B---3--:R-:W-:Y:S06]  /*4a00*/  HMMA.16816.F32.BF16 R12, R76.reuse, R72, R12 ;  /* 0x000000484c0c723c */ /* 0x048fec000004180c */
[----:B------:R-:W-:Y:S01]  /*4a10*/  HMMA.16816.F32.BF16 R16, R76, R74, R16 ;  /* 0x0000004a4c10723c */ /* 0x000fe20000041810 */
[----:B------:R-:W3:Y:S05]  /*4a20*/  LDSM.16.M88.4 R72, [R96+0xe800] ;  /* 0x00e800006048783b */ /* 0x000eea0000000200 */
[C---:B----4-:R-:W-:Y:S01]  /*4a30*/  HMMA.16816.F32.BF16 R4, R80.reuse, R88, R4 ;  /* 0x000000585004723c */ /* 0x050fe20000041804 */
        /* <DEDUP_REMOVED lines=19> */
[----:B------:R1:W4:Y:S05]  /*4b70*/  LDSM.16.M88.4 R68, [R98+0x10800] ;  /* 0x010800006244783b */ /* 0x00032a0000000200 */
[C---:B--2---:R-:W-:Y:S01]  /*4b80*/  HMMA.16816.F32.BF16 R4, R80.reuse, R92, R4 ;  /* 0x0000005c5004723c */ /* 0x044fe20000041804 */
[----:B------:R-:W-:Y:S05]  /*4b90*/  LDSM.16.M88.4 R76, [R248+0x4000] ;  /* 0x00400000f84c783b */ /* 0x000fea0000000200 */
[C---:B------:R-:W-:Y:S01]  /*4ba0*/  HMMA.16816.F32.BF16 R8, R80.reuse, R94, R8 ;  /* 0x0000005e5008723c */ /* 0x040fe20000041808 */
[----:B------:R-:W2:Y:S05]  /*4bb0*/  LDSM.16.M88.4 R92, [R96+0x10000] ;  /* 0x01000000605c783b */ /* 0x000eaa0000000200 */
[C---:B---3--:R-:W-:Y:S06]  /*4bc0*/  HMMA.16816.F32.BF16 R12, R80.reuse, R72, R12 ;  /* 0x00000048500c723c */ /* 0x048fec000004180c */
[----:B------:R-:W-:Y:S01]  /*4bd0*/  HMMA.16816.F32.BF16 R16, R80, R74, R16 ;  /* 0x0000004a5010723c */ /* 0x000fe20000041810 */
[----:B-1----:R-:W3:Y:S05]  /*4be0*/  LDL R98, [R1+0x88] ;  /* 0x0000880001627983 */ /* 0x002eea0000100800 */
[----:B------:R1:W1:Y:S01]  /*4bf0*/  LDSM.16.M88.4 R72, [R96+0x10800] ;  /* 0x010800006048783b */ /* 0x0002620000000200 */
[C---:B----4-:R-:W-:Y:S04]  /*4c00*/  HMMA.16816.F32.BF16 R4, R84.reuse, R88, R4 ;  /* 0x000000585404723c */ /* 0x050fe80000041804 */
[----:B------:R-:W-:Y:S02]  /*4c10*/  LDSM.16.M88.4 R80, [R247+0x4000] ;  /* 0x00400000f750783b */ /* 0x000fe40000000200 */
[C---:B------:R-:W-:Y:S03]  /*4c20*/  HMMA.16816.F32.BF16 R8, R84.reuse, R90, R8 ;  /* 0x0000005a5408723c */ /* 0x040fe60000041808 */
[----:B------:R-:W4:Y:S03]  /*4c30*/  LDSM.16.M88.4 R88, [R252+0x10000] ;  /* 0x01000000fc58783b */ /* 0x000f260000000200 */
[C---:B------:R-:W-:Y:S06]  /*4c40*/  HMMA.16816.F32.BF16 R12, R84.reuse, R68, R12 ;  /* 0x00000044540c723c */ /* 0x040fec000004180c */
[----:B------:R-:W-:Y:S01]  /*4c50*/  HMMA.16816.F32.BF16 R16, R84, R70, R16 ;  /* 0x000000465410723c */ /* 0x000fe20000041810 */
[----:B------:R-:W4:Y:S05]  /*4c60*/  LDSM.16.M88.4 R68, [R252+0x10800] ;  /* 0x01080000fc44783b */ /* 0x000f2a0000000200 */
[C---:B--2---:R-:W-:Y:S01]  /*4c70*/  HMMA.16816.F32.BF16 R4, R76.reuse, R92, R4 ;  /* 0x0000005c4c04723c */ /* 0x044fe20000041804 */
[----:B------:R-:W-:Y:S05]  /*4c80*/  LDSM.16.M88.4 R84, [R246+0x4000] ;  /* 0x00400000f654783b */ /* 0x000fea0000000200 */
[C---:B------:R-:W-:Y:S01]  /*4c90*/  HMMA.16816.F32.BF16 R8, R76.reuse, R94, R8 ;  /* 0x0000005e4c08723c */ /* 0x040fe20000041808 */
[----:B------:R-:W2:Y:S01]  /*4ca0*/  LDSM.16.M88.4 R92, [R97+0x10000] ;  /* 0x01000000615c783b */ /* 0x000ea20000000200 */
[----:B-1----:R-:W1:Y:S04]  /*4cb0*/  @!P4 S2R R96, SR_TID.X ;  /* 0x000000000060c919 */ /* 0x002e680000002100 */
[C---:B------:R-:W-:Y:S06]  /*4cc0*/  HMMA.16816.F32.BF16 R12, R76.reuse, R72, R12 ;  /* 0x000000484c0c723c */ /* 0x040fec000004180c */
[----:B------:R-:W-:Y:S01]  /*4cd0*/  HMMA.16816.F32.BF16 R16, R76, R74, R16 ;  /* 0x0000004a4c10723c */ /* 0x000fe20000041810 */
[----:B------:R-:W-:Y:S04]  /*4ce0*/  IMAD.U32 R72, RZ, RZ, UR10 ;  /* 0x0000000aff487e24 */ /* 0x000fe8000f8e00ff */
[----:B------:R-:W-:Y:S01]  /*4cf0*/  IMAD.U32 R73, RZ, RZ, UR8 ;  /* 0x00000008ff497e24 */ /* 0x000fe2000f8e00ff */
[C---:B----4-:R-:W-:Y:S01]  /*4d00*/  HMMA.16816.F32.BF16 R4, R80.reuse, R88, R4 ;  /* 0x000000585004723c */ /* 0x050fe20000041804 */
[----:B------:R-:W4:Y:S01]  /*4d10*/  LDL R89, [R1+0x64] ;  /* 0x0000640001597983 */ /* 0x000f220000100800 */
[----:B------:R-:W-:Y:S04]  /*4d20*/  IMAD.U32 R75, RZ, RZ, UR13 ;  /* 0x0000000dff4b7e24 */ /* 0x000fe8000f8e00ff */
[----:B------:R-:W4:Y:S01]  /*4d30*/  LDL R88, [R1+0x68] ;  /* 0x0000680001587983 */ /* 0x000f220000100800 */
[C---:B------:R-:W-:Y:S06]  /*4d40*/  HMMA.16816.F32.BF16 R8, R80.reuse, R90, R8 ;  /* 0x0000005a5008723c */ /* 0x040fec0000041808 */
[C---:B------:R-:W-:Y:S06]  /*4d50*/  HMMA.16816.F32.BF16 R12, R80.reuse, R68, R12 ;  /* 0x00000044500c723c */ /* 0x040fec000004180c */
[----:B------:R-:W-:Y:S06]  /*4d60*/  HMMA.16816.F32.BF16 R16, R80, R70, R16 ;  /* 0x000000465010723c */ /* 0x000fec0000041810 */
[C---:B--2---:R-:W-:Y:S06]  /*4d70*/  HMMA.16816.F32.BF16 R4, R84.reuse, R92, R4 ;  /* 0x0000005c5404723c */ /* 0x044fec0000041804 */
[C---:B------:R-:W-:Y:S05]  /*4d80*/  HMMA.16816.F32.BF16 R8, R84.reuse, R94, R8 ;  /* 0x0000005e5408723c */ /* 0x040fea0000041808 */
[----:B---3--:R-:W-:Y:S02]  /*4d90*/  IMAD R76, R72, 0x2, R98 ;  /* 0x00000002484c7824 */ /* 0x008fe400078e0262 */
[----:B------:R-:W2:Y:S01]  /*4da0*/  LDL R98, [R1+0x94] ;  /* 0x0000940001627983 */ /* 0x000ea20000100800 */
[----:B------:R-:W-:Y:S03]  /*4db0*/  IMAD R72, R73, 0x4, R251 ;  /* 0x0000000449487824 */ /* 0x000fe600078e02fb */
[----:B------:R-:W-:Y:S01]  /*4dc0*/  LOP3.LUT R76, R245, UR18, R76, 0x96, !PT ;  /* 0x00000012f54c7c12 */ /* 0x000fe2000f8e964c */
[----:B------:R-:W-:Y:S01]  /*4dd0*/  IMAD.WIDE.U32 R72, R72, -0x326172a9, RZ ;  /* 0xcd9e8d5748487825 */ /* 0x000fe200078e00ff */
[----:B------:R-:W3:Y:S03]  /*4de0*/  LDL R245, [R1+0x54] ;  /* 0x0000540001f57983 */ /* 0x000ee60000100800 */
[----:B------:R-:W-:Y:S01]  /*4df0*/  IMAD.WIDE.U32 R76, R76, -0x326172a9, RZ ;  /* 0xcd9e8d574c4c7825 */ /* 0x000fe200078e00ff */
[----:B------:R-:W-:Y:S02]  /*4e00*/  LOP3.LUT R73, R73, UR19, R99, 0x96, !PT ;  /* 0x0000001349497c12 */ /* 0x000fe4000f8e9663 */
[----:B------:R-:W3:Y:S02]  /*4e10*/  LDL R99, [R1+0x58] ;  /* 0x0000580001637983 */ /* 0x000ee40000100800 */
[----:B------:R-:W-:Y:S01]  /*4e20*/  LOP3.LUT R78, R77, UR34, R72, 0x96, !PT ;  /* 0x000000224d4e7c12 */ /* 0x000fe2000f8e9648 */
[----:B------:R-:W-:Y:S04]  /*4e30*/  IMAD.WIDE.U32 R68, R73, -0x2daee0ad, RZ ;  /* 0xd2511f5349447825 */ /* 0x000fe800078e00ff */
[----:B-1----:R-:W-:Y:S01]  /*4e40*/  @!P4 IMAD.SHL.U32 R77, R96, 0x2, RZ ;  /* 0x00000002604dc824 */ /* 0x002fe200078e00ff */
[----:B------:R-:W-:Y:S01]  /*4e50*/  LOP3.LUT R74, R69, UR32, R244, 0x96, !PT ;  /* 0x00000020454a7c12 */ /* 0x000fe2000f8e96f4 */
[----:B------:R-:W-:Y:S01]  /*4e60*/  IMAD.WIDE.U32 R78, R78, -0x2daee0ad, RZ ;  /* 0xd2511f534e4e7825 */ /* 0x000fe200078e00ff */
[----:B------:R-:W3:Y:S03]  /*4e70*/  LDL R244, [R1+0x60] ;  /* 0x0000600001f47983 */ /* 0x000ee60000100800 */
[----:B------:R-:W-:Y:S01]  /*4e80*/  IMAD.U32 R72, RZ, RZ, UR33 ;  /* 0x00000021ff487e24 */ /* 0x000fe2000f8e00ff */
[----:B------:R-:W-:Y:S02]  /*4e90*/  LOP3.LUT R82, R79, UR30, R68, 0x96, !PT ;  /* 0x0000001e4f527c12 */ /* 0x000fe4000f8e9644 */
[----:B------:R1:W4:Y:S02]  /*4ea0*/  LDSM.16.M88.4 R68, [R97+0x10800] ;  /* 0x010800006144783b */ /* 0x0003240000000200 */
[----:B------:R-:W-:Y:S01]  /*4eb0*/  @!P4 IADD3 R72, -R72, 0x1, R250 ;  /* 0x000000014848c810 */ /* 0x000fe20007ffe1fa */
[----:B------:R-:W-:Y:S03]  /*4ec0*/  IMAD.WIDE.U32 R82, R82, -0x326172a9, RZ ;  /* 0xcd9e8d5752527825 */ /* 0x000fe600078e00ff */
[----:B------:R-:W-:Y:S01]  /*4ed0*/  @!P4 IADD3 R73, R75, UR9, R72 ;  /* 0x000000094b49cc10 */ /* 0x000fe2000fffe048 */
[----:B------:R-:W-:Y:S02]  /*4ee0*/  IMAD.U32 R72, RZ, RZ, UR10 ;  /* 0x0000000aff487e24 */ /* 0x000fe4000f8e00ff */
[----:B------:R-:W-:Y:S05]  /*4ef0*/  IMAD.WIDE.U32 R74, R74, -0x326172a9, RZ ;  /* 0xcd9e8d574a4a7825 */ /* 0x000fea00078e00ff */
[----:B------:R-:W-:Y:S02]  /*4f00*/  LOP3.LUT R80, R75, UR31, R76, 0x96, !PT ;  /* 0x0000001f4b507c12 */ /* 0x000fe4000f8e964c */
[----:B------:R-:W-:Y:S02]  /*4f10*/  @!P4 VIMNMX R76, R73, UR9, PT ;  /* 0x00000009494ccc48 */ /* 0x000fe4000bfe0100 */
[----:B------:R-:W-:Y:S01]  /*4f20*/  LOP3.LUT R83, R83, UR29, R74, 0x96, !PT ;  /* 0x0000001d53537c12 */ /* 0x000fe2000f8e964a */
[----:B------:R-:W-:Y:S04]  /*4f30*/  IMAD.WIDE.U32 R80, R80, -0x2daee0ad, RZ ;  /* 0xd2511f5350507825 */ /* 0x000fe800078e00ff */
[----:B-1----:R-:W-:Y:S01]  /*4f40*/  IMAD.MOV.U32 R97, RZ, RZ, 0x8 ;  /* 0x00000008ff617424 */ /* 0x002fe200078e00ff */
[----:B------:R-:W-:Y:S01]  /*4f50*/  LOP3.LUT R79, R81, UR28, R78, 0x96, !PT ;  /* 0x0000001c514f7c12 */ /* 0x000fe2000f8e964e */
[----:B----4-:R-:W-:Y:S03]  /*4f60*/  FMUL.FTZ R74, R89, 1.4426950216293334961 ;  /* 0x3fb8aa3b594a7820 */ /* 0x010fe60000410000 */
[----:B------:R-:W-:Y:S02]  /*4f70*/  @!P4 VIADDMNMX R75, R73, R97, UR9, PT ;  /* 0x00000009494bce46 */ /* 0x000fe4000b800161 */
[----:B------:R-:W-:Y:S02]  /*4f80*/  FSETP.NEU.FTZ.AND P5, PT, R89, -INF , PT ;  /* 0xff8000005900780b */ /* 0x000fe40003fbd000 */
[----:B------:R-:W-:Y:S02]  /*4f90*/  FSETP.NEU.FTZ.AND P0, PT, R88, -INF , PT ;  /* 0xff8000005800780b */ /* 0x000fe40003f1d000 */
[----:B------:R-:W-:Y:S01]  /*4fa0*/  FSEL R74, R74, RZ, P5 ;  /* 0x000000ff4a4a7208 */ /* 0x000fe20002800000 */
[C---:B------:R-:W-:Y:S06]  /*4fb0*/  HMMA.16816.F32.BF16 R12, R84.reuse, R68, R12 ;  /* 0x00000044540c723c */ /* 0x040fec000004180c */
[----:B------:R-:W-:Y:S05]  /*4fc0*/  HMMA.16816.F32.BF16 R16, R84, R70, R16 ;  /* 0x000000465410723c */ /* 0x000fea0000041810 */
[----:B------:R-:W-:Y:S01]  /*4fd0*/  IMAD.WIDE.U32 R68, R83, -0x2daee0ad, RZ ;  /* 0xd2511f5353447825 */ /* 0x000fe200078e00ff */
[----:B--2---:R-:W-:Y:S02]  /*4fe0*/  @!P4 LOP3.LUT R77, R98, 0x6, R77, 0xf8, !PT ;  /* 0x00000006624dc812 */ /* 0x004fe400078ef84d */
[----:B------:R-:W2:Y:S03]  /*4ff0*/  LDL R98, [R1+0x5c] ;  /* 0x00005c0001627983 */ /* 0x000ea60000100800 */
[----:B------:R-:W-:Y:S02]  /*5000*/  @!P4 IMAD R72, R72, 0x40, R77 ;  /* 0x000000404848c824 */ /* 0x000fe400078e024d */
[----:B------:R-:W-:Y:S02]  /*5010*/  FMUL.FTZ R77, R88, 1.4426950216293334961 ;  /* 0x3fb8aa3b584d7820 */ /* 0x000fe40000410000 */
[C---:B------:R-:W-:Y:S01]  /*5020*/  @!P4 VIADD R73, R72.reuse, 0x1 ;  /* 0x000000014849c836 */ /* 0x040fe20000000000 */
[CC--:B------:R-:W-:Y:S01]  /*5030*/  @!P4 ISETP.GE.AND P2, PT, R72.reuse, R76.reuse, PT ;  /* 0x0000004c4800c20c */ /* 0x0c0fe20003f46270 */
[----:B------:R-:W-:Y:S03]  /*5040*/  @!P4 VIADD R78, R72, 0x9 ;  /* 0x00000009484ec836 */ /* 0x000fe60000000000 */
[-C--:B------:R-:W-:Y:S02]  /*5050*/  @!P4 ISETP.GE.AND P1, PT, R73, R76.reuse, PT ;  /* 0x0000004c4900c20c */ /* 0x080fe40003f26270 */
[----:B------:R-:W-:Y:S02]  /*5060*/  @!P4 FSEL R4, R4, -INF , !P2 ;  /* 0xff8000000404c808 */ /* 0x000fe40005000000 */
[----:B------:R-:W-:Y:S02]  /*5070*/  @!P4 FSEL R5, R5, -INF , !P1 ;  /* 0xff8000000505c808 */ /* 0x000fe40004800000 */
[-C--:B------:R-:W-:Y:S01]  /*5080*/  @!P4 ISETP.GE.AND P3, PT, R73, R75.reuse, PT ;  /* 0x0000004b4900c20c */ /* 0x080fe20003f66270 */
[C---:B------:R-:W-:Y:S01]  /*5090*/  @!P4 VIADD R73, R72.reuse, 0x8 ;  /* 0x000000084849c836 */ /* 0x040fe20000000000 */
[-C--:B------:R-:W-:Y:S01]  /*50a0*/  @!P4 ISETP.GE.AND P2, PT, R72, R75.reuse, PT ;  /* 0x0000004b4800c20c */ /* 0x080fe20003f46270 */
[--C-:B------:R-:W-:Y:S01]  /*50b0*/  FFMA.FTZ R4, R4, UR14, -R74.reuse ;  /* 0x0000000e04047c23 */ /* 0x100fe2000801084a */
[--C-:B------:R-:W-:Y:S01]  /*50c0*/  FFMA.FTZ R5, R5, UR14, -R74.reuse ;  /* 0x0000000e05057c23 */ /* 0x100fe2000801084a */
[----:B------:R-:W-:Y:S02]  /*50d0*/  @!P4 FSEL R7, R7, -INF , !P3 ;  /* 0xff8000000707c808 */ /* 0x000fe40005800000 */
[CC--:B------:R-:W-:Y:S01]  /*50e0*/  @!P4 ISETP.GE.AND P6, PT, R73.reuse, R76.reuse, PT ;  /* 0x0000004c4900c20c */ /* 0x0c0fe20003fc6270 */
[----:B------:R-:W1:Y:S01]  /*50f0*/  MUFU.EX2 R97, R4 ;  /* 0x0000000400617308 */ /* 0x000e620000000800 */
[-C--:B------:R-:W-:Y:S02]  /*5100*/  @!P4 ISETP.GE.AND P5, PT, R73, R75.reuse, PT ;  /* 0x0000004b4900c20c */ /* 0x080fe40003fa6270 */
[----:B------:R-:W-:Y:S01]  /*5110*/  FSEL R73, R77, RZ, P0 ;  /* 0x000000ff4d497208 */ /* 0x000fe20000000000 */
[----:B------:R-:W-:Y:S01]  /*5120*/  @!P4 VIADD R77, R72, 0x10 ;  /* 0x00000010484dc836 */ /* 0x000fe20000000000 */
[----:B------:R-:W-:Y:S02]  /*5130*/  @!P4 FSEL R6, R6, -INF , !P2 ;  /* 0xff8000000606c808 */ /* 0x000fe40005000000 */
[----:B------:R-:W-:Y:S03]  /*5140*/  @!P4 FSEL R8, R8, -INF , !P6 ;  /* 0xff8000000808c808 */ /* 0x000fe60007000000 */
[----:B------:R4:W3:Y:S01]  /*5150*/  MUFU.EX2 R95, R5 ;  /* 0x00000005005f7308 */ /* 0x0008e20000000800 */
[--C-:B------:R-:W-:Y:S01]  /*5160*/  FFMA.FTZ R7, R7, UR14, -R73.reuse ;  /* 0x0000000e07077c23 */ /* 0x100fe20008010849 */
[--C-:B------:R-:W-:Y:S01]  /*5170*/  FFMA.FTZ R6, R6, UR14, -R73.reuse ;  /* 0x0000000e06067c23 */ /* 0x100fe20008010849 */
[-C--:B------:R-:W-:Y:S01]  /*5180*/  @!P4 ISETP.GE.AND P0, PT, R78, R76.reuse, PT ;  /* 0x0000004c4e00c20c */ /* 0x080fe20003f06270 */
[----:B------:R-:W-:Y:S01]  /*5190*/  FFMA.FTZ R8, R8, UR14, -R74 ;  /* 0x0000000e08087c23 */ /* 0x000fe2000801084a */
[-C--:B------:R-:W-:Y:S02]  /*51a0*/  @!P4 ISETP.GE.AND P1, PT, R78, R75.reuse, PT ;  /* 0x0000004b4e00c20c */ /* 0x080fe40003f26270 */
[----:B------:R-:W-:Y:S03]  /*51b0*/  @!P4 FSEL R9, R9, -INF , !P0 ;  /* 0xff8000000909c808 */ /* 0x000fe60004000000 */
[----:B------:R1:W-:Y:S01]  /*51c0*/  MUFU.EX2 R96, R6 ;  /* 0x0000000600607308 */ /* 0x0003e20000000800 */
[----:B------:R-:W-:Y:S02]  /*51d0*/  LOP3.LUT R78, R69, UR26, R80, 0x96, !PT ;  /* 0x0000001a454e7c12 */ /* 0x000fe4000f8e9650 */
[----:B------:R-:W-:Y:S01]  /*51e0*/  @!P4 FSEL R10, R10, -INF , !P5 ;  /* 0xff8000000a0ac808 */ /* 0x000fe20006800000 */
[----:B------:R-:W-:Y:S01]  /*51f0*/  FFMA.FTZ R9, R9, UR14, -R74 ;  /* 0x0000000e09097c23 */ /* 0x000fe2000801084a */
[CC--:B------:R-:W-:Y:S02]  /*5200*/  @!P4 ISETP.GE.AND P2, PT, R77.reuse, R76.reuse, PT ;  /* 0x0000004c4d00c20c */ /* 0x0c0fe40003f46270 */
[-C--:B------:R-:W-:Y:S03]  /*5210*/  @!P4 ISETP.GE.AND P3, PT, R77, R75.reuse, PT ;  /* 0x0000004b4d00c20c */ /* 0x080fe60003f66270 */
[----:B------:R3:W3:Y:S01]  /*5220*/  MUFU.EX2 R94, R7 ;  /* 0x00000007005e7308 */ /* 0x0006e20000000800 */
[----:B----4-:R-:W-:Y:S04]  /*5230*/  IMAD.WIDE.U32 R4, R79, -0x326172a9, RZ ;  /* 0xcd9e8d574f047825 */ /* 0x010fe800078e00ff */
[--C-:B------:R-:W-:Y:S01]  /*5240*/  FFMA.FTZ R10, R10, UR14, -R73.reuse ;  /* 0x0000000e0a0a7c23 */ /* 0x100fe20008010849 */
[----:B------:R-:W-:Y:S01]  /*5250*/  @!P4 FSEL R12, R12, -INF , !P2 ;  /* 0xff8000000c0cc808 */ /* 0x000fe20005000000 */
[----:B------:R-:W-:Y:S01]  /*5260*/  IMAD.WIDE.U32 R78, R78, -0x326172a9, RZ ;  /* 0xcd9e8d574e4e7825 */ /* 0x000fe200078e00ff */
[----:B------:R-:W-:Y:S02]  /*5270*/  LOP3.LUT R5, R5, UR27, R82, 0x96, !PT ;  /* 0x0000001b05057c12 */ /* 0x000fe4000f8e9652 */
[----:B------:R4:W4:Y:S01]  /*5280*/  MUFU.EX2 R93, R8 ;  /* 0x00000008005d7308 */ /* 0x0009220000000800 */
[C---:B-1----:R-:W-:Y:S01]  /*5290*/  @!P4 VIADD R6, R72.reuse, 0x18 ;  /* 0x000000184806c836 */ /* 0x042fe20000000000 */
[----:B------:R-:W-:Y:S01]  /*52a0*/  @!P4 FSEL R11, R11, -INF , !P1 ;  /* 0xff8000000b0bc808 */ /* 0x000fe20004800000 */
[----:B------:R-:W-:Y:S01]  /*52b0*/  @!P4 VIADD R77, R72, 0x11 ;  /* 0x00000011484dc836 */ /* 0x000fe20000000000 */
[----:B------:R-:W-:Y:S01]  /*52c0*/  @!P4 FSEL R14, R14, -INF , !P3 ;  /* 0xff8000000e0ec808 */ /* 0x000fe20005800000 */
[----:B------:R-:W-:Y:S01]  /*52d0*/  @!P4 VIADD R72, R72, 0x19 ;  /* 0x000000194848c836 */ /* 0x000fe20000000000 */
[-C--:B------:R-:W-:Y:S01]  /*52e0*/  @!P4 ISETP.GE.AND P5, PT, R6, R76.reuse, PT ;  /* 0x0000004c0600c20c */ /* 0x080fe20003fa6270 */
[----:B------:R-:W-:Y:S03]  /*52f0*/  FFMA.FTZ R12, R12, UR14, -R74 ;  /* 0x0000000e0c0c7c23 */ /* 0x000fe6000801084a */
[----:B------:R1:W1:Y:S01]  /*5300*/  MUFU.EX2 R92, R9 ;  /* 0x00000009005c7308 */ /* 0x0002620000000800 */
[----:B---3--:R-:W-:Y:S01]  /*5310*/  LOP3.LUT R7, R79, UR25, R4, 0x96, !PT ;  /* 0x000000194f077c12 */ /* 0x008fe2000f8e9604 */
[----:B------:R-:W-:Y:S01]  /*5320*/  IMAD.WIDE.U32 R4, R5, -0x2daee0ad, RZ ;  /* 0xd2511f5305047825 */ /* 0x000fe200078e00ff */
[-C--:B------:R-:W-:Y:S02]  /*5330*/  @!P4 ISETP.GE.AND P2, PT, R6, R75.reuse, PT ;  /* 0x0000004b0600c20c */ /* 0x080fe40003f46270 */
[-C--:B------:R-:W-:Y:S01]  /*5340*/  @!P4 ISETP.GE.AND P6, PT, R77, R76.reuse, PT ;  /* 0x0000004c4d00c20c */ /* 0x080fe20003fc6270 */
[----:B------:R-:W-:Y:S01]  /*5350*/  IMAD.WIDE.U32 R6, R7, -0x2daee0ad, RZ ;  /* 0xd2511f5307067825 */ /* 0x000fe200078e00ff */
[----:B------:R-:W-:Y:S03]  /*5360*/  LOP3.LUT R5, R5, UR24, R68, 0x96, !PT ;  /* 0x0000001805057c12 */ /* 0x000fe6000f8e9644 */
[----:B------:R3:W3:Y:S01]  /*5370*/  MUFU.EX2 R91, R10 ;  /* 0x0000000a005b7308 */ /* 0x0006e20000000800 */
[----:B------:R-:W-:Y:S01]  /*5380*/  @!P4 FSEL R13, R13, -INF , !P6 ;  /* 0xff8000000d0dc808 */ /* 0x000fe20007000000 */
[--C-:B------:R-:W-:Y:S01]  /*5390*/  FFMA.FTZ R11, R11, UR14, -R73.reuse ;  /* 0x0000000e0b0b7c23 */ /* 0x100fe20008010849 */
[----:B----4-:R-:W-:Y:S01]  /*53a0*/  LOP3.LUT R8, R7, UR22, R4, 0x96, !PT ;  /* 0x0000001607087c12 */ /* 0x010fe2000f8e9604 */
[----:B------:R-:W-:Y:S01]  /*53b0*/  IMAD.WIDE.U32 R4, R5, -0x326172a9, RZ ;  /* 0xcd9e8d5705047825 */ /* 0x000fe200078e00ff */
[-C--:B------:R-:W-:Y:S02]  /*53c0*/  @!P4 ISETP.GE.AND P0, PT, R77, R75.reuse, PT ;  /* 0x0000004b4d00c20c */ /* 0x080fe40003f06270 */
[C---:B------:R-:W-:Y:S03]  /*53d0*/  @!P4 ISETP.GE.AND P6, PT, R72.reuse, R75, PT ;  /* 0x0000004b4800c20c */ /* 0x040fe60003fc6270 */
[----:B------:R-:W4:Y:S01]  /*53e0*/  MUFU.EX2 R88, R12 ;  /* 0x0000000c00587308 */ /* 0x000f220000000800 */
[----:B------:R-:W-:Y:S01]  /*53f0*/  @!P4 ISETP.GE.AND P1, PT, R72, R76, PT ;  /* 0x0000004c4800c20c */ /* 0x000fe20003f26270 */
[----:B------:R-:W-:Y:S01]  /*5400*/  FFMA.FTZ R13, R13, UR14, -R74 ;  /* 0x0000000e0d0d7c23 */ /* 0x000fe2000801084a */
[----:B------:R-:W-:Y:S01]  /*5410*/  LOP3.LUT R68, R6, 0xff, RZ, 0xc0, !PT ;  /* 0x000000ff06447812 */ /* 0x000fe200078ec0ff */
[--C-:B------:R-:W-:Y:S01]  /*5420*/  FFMA.FTZ R14, R14, UR14, -R73.reuse ;  /* 0x0000000e0e0e7c23 */ /* 0x100fe20008010849 */
[--C-:B------:R-:W-:Y:S02]  /*5430*/  SHF.R.U32.HI R72, RZ, 0x10, R6.reuse ;  /* 0x00000010ff487819 */ /* 0x100fe40000011606 */
[----:B------:R-:W-:Y:S03]  /*5440*/  LOP3.LUT R75, R6, 0xffff, RZ, 0xc0, !PT ;  /* 0x0000ffff064b7812 */ /* 0x000fe600078ec0ff */
[----:B------:R-:W-:Y:S01]  /*5450*/  MUFU.EX2 R90, R11 ;  /* 0x0000000b005a7308 */ /* 0x000fe20000000800 */
[----:B-1----:R-:W-:Y:S02]  /*5460*/  SHF.R.U32.HI R9, RZ, 0x18, R6 ;  /* 0x00000018ff097819 */ /* 0x002fe40000011606 */
[----:B------:R-:W-:Y:S02]  /*5470*/  LOP3.LUT R6, R5, UR23, R78, 0x96, !PT ;  /* 0x0000001705067c12 */ /* 0x000fe4000f8e964e */
[C---:B------:R-:W-:Y:S02]  /*5480*/  LOP3.LUT R69, R4.reuse, 0xff, RZ, 0xc0, !PT ;  /* 0x000000ff04457812 */ /* 0x040fe400078ec0ff */
[--C-:B------:R-:W-:Y:S03]  /*5490*/  SHF.R.U32.HI R70, RZ, 0x18, R4.reuse ;  /* 0x00000018ff467819 */ /* 0x100fe60000011604 */
[----:B------:R-:W-:Y:S01]  /*54a0*/  MUFU.EX2 R86, R13 ;  /* 0x0000000d00567308 */ /* 0x000fe20000000800 */
[----:B------:R-:W-:Y:S02]  /*54b0*/  SHF.R.U32.HI R71, RZ, 0x10, R4 ;  /* 0x00000010ff477819 */ /* 0x000fe40000011604 */
[----:B---3--:R-:W-:Y:S02]  /*54c0*/  LOP3.LUT R10, R4, 0xffff, RZ, 0xc0, !PT ;  /* 0x0000ffff040a7812 */ /* 0x008fe400078ec0ff */
[C---:B------:R-:W-:Y:S02]  /*54d0*/  LOP3.LUT R4, R6.reuse, 0xffff, RZ, 0xc0, !PT ;  /* 0x0000ffff06047812 */ /* 0x040fe400078ec0ff */
[----:B------:R-:W-:Y:S03]  /*54e0*/  LOP3.LUT R5, R6, 0xff, RZ, 0xc0, !PT ;  /* 0x000000ff06057812 */ /* 0x000fe600078ec0ff */
[----:B------:R-:W-:Y:S01]  /*54f0*/  MUFU.EX2 R89, R14 ;  /* 0x0000000e00597308 */ /* 0x000fe20000000800 */
[----:B------:R-:W-:Y:S02]  /*5500*/  SHF.R.U32.HI R4, RZ, 0x8, R4 ;  /* 0x00000008ff047819 */ /* 0x000fe40000011604 */
[--C-:B------:R-:W-:Y:S02]  /*5510*/  SHF.R.U32.HI R7, RZ, 0x10, R6.reuse ;  /* 0x00000010ff077819 */ /* 0x100fe40000011606 */
[----:B------:R-:W-:Y:S02]  /*5520*/  LOP3.LUT R4, R4, 0xffff, RZ, 0xc0, !PT ;  /* 0x0000ffff04047812 */ /* 0x000fe400078ec0ff */
[----:B------:R-:W-:Y:S02]  /*5530*/  @!P4 FSEL R17, R17, -INF , !P1 ;  /* 0xff8000001111c808 */ /* 0x000fe40004800000 */
[----:B------:R-:W-:Y:S02]  /*5540*/  @!P4 FSEL R16, R16, -INF , !P5 ;  /* 0xff8000001010c808 */ /* 0x000fe40006800000 */
[----:B------:R-:W-:Y:S02]  /*5550*/  ISETP.LE.U32.AND P5, PT, R5, UR15, PT ;  /* 0x0000000f05007c0c */ /* 0x000fe4000bfa3070 */
[----:B------:R-:W-:Y:S01]  /*5560*/  SHF.R.U32.HI R6, RZ, 0x18, R6 ;  /* 0x00000018ff067819 */ /* 0x000fe20000011606 */
[--C-:B------:R-:W-:Y:S01]  /*5570*/  FFMA.FTZ R16, R16, UR14, -R74.reuse ;  /* 0x0000000e10107c23 */ /* 0x100fe2000801084a */
[----:B------:R-:W-:Y:S01]  /*5580*/  ISETP.LE.U32.AND P1, PT, R4, UR15, PT ;  /* 0x0000000f04007c0c */ /* 0x000fe2000bf23070 */
[----:B------:R-:W-:Y:S01]  /*5590*/  FFMA.FTZ R74, R17, UR14, -R74 ;  /* 0x0000000e114a7c23 */ /* 0x000fe2000801084a */
[----:B------:R-:W-:Y:S01]  /*55a0*/  LOP3.LUT R5, R7, 0xff, RZ, 0xc0, !PT ;  /* 0x000000ff07057812 */ /* 0x000fe200078ec0ff */
[----:B------:R-:W-:Y:S01]  /*55b0*/  MUFU.EX2 R85, R16 ;  /* 0x0000001000557308 */ /* 0x000fe20000000800 */
[----:B------:R-:W-:Y:S02]  /*55c0*/  @!P4 FSEL R19, R19, -INF , !P6 ;  /* 0xff8000001313c808 */ /* 0x000fe40007000000 */
[----:B------:R-:W-:Y:S02]  /*55d0*/  @!P4 FSEL R18, R18, -INF , !P2 ;  /* 0xff8000001212c808 */ /* 0x000fe40005000000 */
[----:B------:R-:W-:Y:S01]  /*55e0*/  ISETP.LE.U32.AND P6, PT, R6, UR15, PT ;  /* 0x0000000f06007c0c */ /* 0x000fe2000bfc3070 */
[----:B------:R-:W-:Y:S01]  /*55f0*/  @!P5 FADD.FTZ R97, -R97, -RZ ;  /* 0x800000ff6161d221 */ /* 0x000fe20000010100 */
[----:B------:R-:W-:Y:S01]  /*5600*/  ISETP.LE.U32.AND P2, PT, R5, UR15, PT ;  /* 0x0000000f05007c0c */ /* 0x000fe2000bf43070 */
[--C-:B------:R-:W-:Y:S01]  /*5610*/  FFMA.FTZ R18, R18, UR14, -R73.reuse ;  /* 0x0000000e12127c23 */ /* 0x100fe20008010849 */
[----:B------:R-:W-:Y:S01]  /*5620*/  SHF.R.U32.HI R4, RZ, 0x8, R10 ;  /* 0x00000008ff047819 */ /* 0x000fe2000001160a */
[----:B------:R-:W-:Y:S01]  /*5630*/  @!P1 FADD.FTZ R95, -R95, -RZ ;  /* 0x800000ff5f5f9221 */ /* 0x000fe20000010100 */
[----:B------:R-:W-:Y:S01]  /*5640*/  @!P4 FSEL R15, R15, -INF , !P0 ;  /* 0xff8000000f0fc808 */ /* 0x000fe20004000000 */
[----:B------:R-:W-:Y:S01]  /*5650*/  MUFU.EX2 R83, R74 ;  /* 0x0000004a00537308 */ /* 0x000fe20000000800 */
[----:B------:R-:W-:Y:S02]  /*5660*/  ISETP.LE.U32.AND P4, PT, R69, UR15, PT ;  /* 0x0000000f45007c0c */ /* 0x000fe4000bf83070 */
[----:B------:R-:W-:Y:S01]  /*5670*/  LOP3.LUT R4, R4, 0xffff, RZ, 0xc0, !PT ;  /* 0x0000ffff04047812 */ /* 0x000fe200078ec0ff */
[--C-:B------:R-:W-:Y:S01]  /*5680*/  FFMA.FTZ R15, R15, UR14, -R73.reuse ;  /* 0x0000000e0f0f7c23 */ /* 0x100fe20008010849 */
[----:B------:R-:W-:Y:S01]  /*5690*/  LOP3.LUT R5, R71, 0xff, RZ, 0xc0, !PT ;  /* 0x000000ff47057812 */ /* 0x000fe200078ec0ff */
[----:B------:R-:W-:Y:S01]  /*56a0*/  @!P6 FADD.FTZ R94, -R94, -RZ ;  /* 0x800000ff5e5ee221 */ /* 0x000fe20000010100 */
[----:B------:R-:W-:Y:S01]  /*56b0*/  ISETP.LE.U32.AND P1, PT, R4, UR15, PT ;  /* 0x0000000f04007c0c */ /* 0x000fe2000bf23070 */
[----:B------:R-:W-:Y:S01]  /*56c0*/  @!P2 FADD.FTZ R96, -R96, -RZ ;  /* 0x800000ff6060a221 */ /* 0x000fe20000010100 */
[----:B------:R-:W-:Y:S01]  /*56d0*/  LOP3.LUT R4, R8, 0xff, RZ, 0xc0, !PT ;  /* 0x000000ff08047812 */ /* 0x000fe200078ec0ff */
[----:B------:R-:W1:Y:S01]  /*56e0*/  MUFU.EX2 R87, R15 ;  /* 0x0000000f00577308 */ /* 0x000e620000000800 */
[----:B------:R-:W-:Y:S01]  /*56f0*/  ISETP.LE.U32.AND P6, PT, R5, UR15, PT ;  /* 0x0000000f05007c0c */ /* 0x000fe2000bfc3070 */
[----:B------:R-:W-:Y:S01]  /*5700*/  FFMA.FTZ R73, R19, UR14, -R73 ;  /* 0x0000000e13497c23 */ /* 0x000fe20008010849 */
[----:B------:R-:W-:Y:S01]  /*5710*/  ISETP.LE.U32.AND P2, PT, R4, UR15, PT ;  /* 0x0000000f04007c0c */ /* 0x000fe2000bf43070 */
[----:B------:R-:W-:Y:S01]  /*5720*/  @!P4 FADD.FTZ R93, -R93, -RZ ;  /* 0x800000ff5d5dc221 */ /* 0x000fe20000010100 */
[----:B------:R-:W-:Y:S02]  /*5730*/  SHF.R.U32.HI R5, RZ, 0x18, R8 ;  /* 0x00000018ff057819 */ /* 0x000fe40000011608 */
[----:B------:R-:W-:Y:S03]  /*5740*/  LOP3.LUT R4, R8, 0xffff, RZ, 0xc0, !PT ;  /* 0x0000ffff08047812 */ /* 0x000fe600078ec0ff */
[----:B------:R-:W3:Y:S01]  /*5750*/  MUFU.EX2 R84, R18 ;  /* 0x0000001200547308 */ /* 0x000ee20000000800 */
[----:B------:R-:W-:Y:S01]  /*5760*/  ISETP.LE.U32.AND P4, PT, R5, UR15, PT ;  /* 0x0000000f05007c0c */ /* 0x000fe2000bf83070 */
[----:B------:R-:W-:Y:S01]  /*5770*/  @!P1 FADD.FTZ R92, -R92, -RZ ;  /* 0x800000ff5c5c9221 */ /* 0x000fe20000010100 */
[----:B------:R-:W-:Y:S02]  /*5780*/  LOP3.LUT R5, R72, 0xff, RZ, 0xc0, !PT ;  /* 0x000000ff48057812 */ /* 0x000fe400078ec0ff */
[----:B------:R-:W-:Y:S01]  /*5790*/  SHF.R.U32.HI R4, RZ, 0x8, R4 ;  /* 0x00000008ff047819 */ /* 0x000fe20000011604 */
[----:B------:R-:W-:Y:S01]  /*57a0*/  @!P6 FADD.FTZ R91, -R91, -RZ ;  /* 0x800000ff5b5be221 */ /* 0x000fe20000010100 */
[----:B------:R-:W-:Y:S01]  /*57b0*/  ISETP.LE.U32.AND P5, PT, R70, UR15, PT ;  /* 0x0000000f46007c0c */ /* 0x000fe2000bfa3070 */
[----:B----4-:R-:W-:Y:S01]  /*57c0*/  @!P2 FADD.FTZ R88, -R88, -RZ ;  /* 0x800000ff5858a221 */ /* 0x010fe20000010100 */
[----:B------:R-:W-:Y:S01]  /*57d0*/  ISETP.LE.U32.AND P1, PT, R5, UR15, PT ;  /* 0x0000000f05007c0c */ /* 0x000fe2000bf23070 */
[----:B------:R-:W4:Y:S01]  /*57e0*/  MUFU.EX2 R82, R73 ;  /* 0x0000004900527308 */ /* 0x000f220000000800 */
[----:B------:R-:W-:Y:S02]  /*57f0*/  LOP3.LUT R4, R4, 0xffff, RZ, 0xc0, !PT ;  /* 0x0000ffff04047812 */ /* 0x000fe400078ec0ff */
[----:B------:R-:W-:Y:S01]  /*5800*/  SHF.R.U32.HI R5, RZ, 0x8, R75 ;  /* 0x00000008ff057819 */ /* 0x000fe2000001164b */
[----:B-1----:R-:W-:Y:S01]  /*5810*/  @!P4 FADD.FTZ R87, -R87, -RZ ;  /* 0x800000ff5757c221 */ /* 0x002fe20000010100 */
[----:B------:R-:W-:Y:S02]  /*5820*/  F2FP.RELU.BF16.F32.PACK_AB R6, R95, R97 ;  /* 0x000000615f06723e */ /* 0x000fe400000018ff */
[----:B------:R-:W-:Y:S02]  /*5830*/  ISETP.LE.U32.AND P6, PT, R4, UR15, PT ;  /* 0x0000000f04007c0c */ /* 0x000fe4000bfc3070 */
[----:B------:R-:W-:Y:S01]  /*5840*/  LOP3.LUT R4, R5, 0xffff, RZ, 0xc0, !PT ;  /* 0x0000ffff05047812 */ /* 0x000fe200078ec0ff */
[----:B------:R1:W-:Y:S01]  /*5850*/  STS [R245+0x14000], R6 ;  /* 0x01400006f5007388 */ /* 0x0003e20000000800 */
[----:B------:R-:W-:Y:S01]  /*5860*/  F2FP.RELU.BF16.F32.PACK_AB R5, R94, R96 ;  /* 0x000000605e05723e */ /* 0x000fe200000018ff */
[----:B------:R-:W-:Y:S01]  /*5870*/  @!P5 FADD.FTZ R90, -R90, -RZ ;  /* 0x800000ff5a5ad221 */ /* 0x000fe20000010100 */
[----:B------:R-:W-:Y:S01]  /*5880*/  SHF.R.U32.HI R8, RZ, 0x10, R8 ;  /* 0x00000010ff087819 */ /* 0x000fe20000011608 */
[----:B---3--:R-:W-:Y:S01]  /*5890*/  @!P1 FADD.FTZ R84, -R84, -RZ ;  /* 0x800000ff54549221 */ /* 0x008fe20000010100 */
[----:B------:R-:W-:Y:S01]  /*58a0*/  ISETP.LE.U32.AND P2, PT, R4, UR15, PT ;  /* 0x0000000f04007c0c */ /* 0x000fe2000bf43070 */
[----:B------:R3:W-:Y:S01]  /*58b0*/  STS [R245+0x14400], R5 ;  /* 0x01440005f5007388 */ /* 0x0007e20000000800 */
[----:B------:R-:W-:Y:S02]  /*58c0*/  F2FP.RELU.BF16.F32.PACK_AB R4, R92, R93 ;  /* 0x0000005d5c04723e */ /* 0x000fe400000018ff */
[----:B------:R-:W-:Y:S01]  /*58d0*/  LOP3.LUT R8, R8, 0xff, RZ, 0xc0, !PT ;  /* 0x000000ff08087812 */ /* 0x000fe200078ec0ff */
[----:B------:R-:W-:Y:S01]  /*58e0*/  @!P6 FADD.FTZ R86, -R86, -RZ ;  /* 0x800000ff5656e221 */ /* 0x000fe20000010100 */
[----:B------:R-:W-:Y:S01]  /*58f0*/  ISETP.LE.U32.AND P3, PT, R68, UR15, PT ;  /* 0x0000000f44007c0c */ /* 0x000fe2000bf63070 */
[----:B------:R3:W-:Y:S01]  /*5900*/  STS [R244+0x14000], R4 ;  /* 0x01400004f4007388 */ /* 0x0007e20000000800 */
[----:B------:R-:W-:Y:S02]  /*5910*/  ISETP.LE.U32.AND P5, PT, R8, UR15, PT ;  /* 0x0000000f08007c0c */ /* 0x000fe4000bfa3070 */
[----:B------:R-:W-:Y:S02]  /*5920*/  ISETP.LE.U32.AND P0, PT, R9, UR15, PT ;  /* 0x0000000f09007c0c */ /* 0x000fe4000bf03070 */
[----:B------:R-:W-:Y:S01]  /*5930*/  F2FP.RELU.BF16.F32.PACK_AB R8, R90, R91 ;  /* 0x0000005b5a08723e */ /* 0x000fe200000018ff */
[----:B------:R-:W-:Y:S01]  /*5940*/  @!P2 FADD.FTZ R83, -R83, -RZ ;  /* 0x800000ff5353a221 */ /* 0x000fe20000010100 */
[----:B------:R-:W-:Y:S02]  /*5950*/  F2FP.RELU.BF16.F32.PACK_AB R7, R86, R88 ;  /* 0x000000585607723e */ /* 0x000fe400000018ff */
[----:B------:R-:W-:Y:S01]  /*5960*/  FSETP.GE.FTZ.AND P2, PT, R97, RZ, PT ;  /* 0x000000ff6100720b */ /* 0x000fe20003f56000 */
[----:B------:R-:W-:Y:S01]  /*5970*/  STS [R244+0x14400], R8 ;  /* 0x01440008f4007388 */ /* 0x000fe20000000800 */
[----:B------:R-:W-:Y:S01]  /*5980*/  FSETP.GE.FTZ.AND P1, PT, R95, RZ, PT ;  /* 0x000000ff5f00720b */ /* 0x000fe20003f36000 */
[----:B------:R-:W-:Y:S01]  /*5990*/  @!P3 FADD.FTZ R85, -R85, -RZ ;  /* 0x800000ff5555b221 */ /* 0x000fe20000010100 */
[----:B------:R-:W-:Y:S01]  /*59a0*/  FSETP.GE.FTZ.AND P3, PT, R88, RZ, PT ;  /* 0x000000ff5800720b */ /* 0x000fe20003f76000 */
[----:B------:R-:W-:Y:S01]  /*59b0*/  @!P5 FADD.FTZ R89, -R89, -RZ ;  /* 0x800000ff5959d221 */ /* 0x000fe20000010100 */
[----:B------:R-:W-:Y:S01]  /*59c0*/  STS [R99+0x14000], R7 ;  /* 0x0140000763007388 */ /* 0x000fe20000000800 */
[----:B----4-:R-:W-:Y:S03]  /*59d0*/  @!P0 FADD.FTZ R82, -R82, -RZ ;  /* 0x800000ff52528221 */ /* 0x010fe60000010100 */
[----:B-1----:R-:W-:Y:S02]  /*59e0*/  F2FP.RELU.BF16.F32.PACK_AB R6, R87, R89 ;  /* 0x000000595706723e */ /* 0x002fe400000018ff */
[----:B---3--:R-:W-:Y:S03]  /*59f0*/  F2FP.RELU.BF16.F32.PACK_AB R5, R83, R85 ;  /* 0x000000555305723e */ /* 0x008fe600000018ff */
[----:B------:R-:W-:Y:S01]  /*5a00*/  STS [R99+0x14400], R6 ;  /* 0x0144000663007388 */ /* 0x000fe20000000800 */
[----:B------:R-:W-:Y:S04]  /*5a10*/  F2FP.RELU.BF16.F32.PACK_AB R4, R82, R84 ;  /* 0x000000545204723e */ /* 0x000fe800000018ff */
[----:B--2---:R1:W-:Y:S05]  /*5a20*/  STS [R98+0x14000], R5 ;  /* 0x0140000562007388 */ /* 0x0043ea0000000800 */
[----:B------:R2:W-:Y:S05]  /*5a30*/  STS [R98+0x14400], R4 ;  /* 0x0144000462007388 */ /* 0x0005ea0000000800 */
[----:B------:R-:W3:Y:S05]  /*5a40*/  LDSM.16.M88.4 R16, [R249+0x6000] ;  /* 0x00600000f910783b */ /* 0x000eea0000000200 */
[----:B------:R-:W4:Y:S05]  /*5a50*/  LDSM.16.M88.4 R68, [R248+0x6000] ;  /* 0x00600000f844783b */ /* 0x000f2a0000000200 */
[----:B------:R-:W4:Y:S01]  /*5a60*/  LDSM.16.M88.4 R72, [R247+0x6000] ;  /* 0x00600000f748783b */ /* 0x000f220000000200 */
[----:B-1----:R-:W-:Y:S02]  /*5a70*/  IMAD.U32 R5, RZ, RZ, UR11 ;  /* 0x0000000bff057e24 */ /* 0x002fe4000f8e00ff */
[----:B--2---:R-:W-:Y:S05]  /*5a80*/  IMAD.U32 R4, RZ, RZ, UR12 ;  /* 0x0000000cff047e24 */ /* 0x004fea000f8e00ff */
[C---:B------:R-:W-:Y:S04]  /*5a90*/  LEA R76, P0, R250.reuse, R4, 0x2 ;  /* 0x00000004fa4c7211 */ /* 0x040fe800078010ff */
[----:B------:R-:W-:Y:S02]  /*5aa0*/  LEA.HI.X.SX32 R77, R250, R5, 0x2, P0 ;  /* 0x00000005fa4d7211 */ /* 0x000fe400000f16ff */
[----:B------:R-:W-:Y:S03]  /*5ab0*/  FSETP.GE.FTZ.AND P0, PT, R93, RZ, PT ;  /* 0x000000ff5d00720b */ /* 0x000fe60003f16000 */
[----:B------:R-:W2:Y:S05]  /*5ac0*/  LDG.E R81, desc[UR4][R76.64] ;  /* 0x000000044c517981 */ /* 0x000eaa000c1e1900 */
[----:B------:R1:W2:Y:S01]  /*5ad0*/  LDG.E R80, desc[UR4][R76.64+0x20] ;  /* 0x000020044c507981 */ /* 0x0002a2000c1e1900 */
[C---:B---3--:R-:W-:Y:S06]  /*5ae0*/  HMMA.16816.F32.BF16 R4, R16.reuse, R148, RZ ;  /* 0x000000941004723c */ /* 0x048fec00000418ff */
[C---:B------:R-:W-:Y:S06]  /*5af0*/  HMMA.16816.F32.BF16 R8, R16.reuse, R150, RZ ;  /* 0x000000961008723c */ /* 0x040fec00000418ff */
[C---:B------:R-:W-:Y:S06]  /*5b00*/  HMMA.16816.F32.BF16 R12, R16.reuse, R152, RZ ;  /* 0x00000098100c723c */ /* 0x040fec00000418ff */
[----:B------:R-:W-:Y:S06]  /*5b10*/  HMMA.16816.F32.BF16 R16, R16, R154, RZ ;  /* 0x0000009a1010723c */ /* 0x000fec00000418ff */
[C---:B----4-:R-:W-:Y:S01]  /*5b20*/  HMMA.16816.F32.BF16 R4, R68.reuse, R156, R4 ;  /* 0x0000009c4404723c */ /* 0x050fe20000041804 */
[----:B-1----:R-:W1:Y:S05]  /*5b30*/  LDSM.16.M88.4 R76, [R246+0x6000] ;  /* 0x00600000f64c783b */ /* 0x002e6a0000000200 */
[C---:B------:R-:W-:Y:S06]  /*5b40*/  HMMA.16816.F32.BF16 R8, R68.reuse, R158, R8 ;  /* 0x0000009e4408723c */ /* 0x040fec0000041808 */
[C---:B------:R-:W-:Y:S06]  /*5b50*/  HMMA.16816.F32.BF16 R12, R68.reuse, R160, R12 ;  /* 0x000000a0440c723c */ /* 0x040fec000004180c */
[----:B------:R-:W-:Y:S01]  /*5b60*/  HMMA.16816.F32.BF16 R16, R68, R162, R16 ;  /* 0x000000a24410723c */ /* 0x000fe20000041810 */
[----:B------:R-:W3:Y:S05]  /*5b70*/  LDSM.16.M88.4 R68, [R249+0x8000] ;  /* 0x00800000f944783b */ /* 0x000eea0000000200 */
[C---:B------:R-:W-:Y:S06]  /*5b80*/  HMMA.16816.F32.BF16 R4, R72.reuse, R164, R4 ;  /* 0x000000a44804723c */ /* 0x040fec0000041804 */
[C---:B------:R-:W-:Y:S06]  /*5b90*/  HMMA.16816.F32.BF16 R8, R72.reuse, R166, R8 ;  /* 0x000000a64808723c */ /* 0x040fec0000041808 */
[C---:B------:R-:W-:Y:S06]  /*5ba0*/  HMMA.16816.F32.BF16 R12, R72.reuse, R168, R12 ;  /* 0x000000a8480c723c */ /* 0x040fec000004180c */
[----:B------:R-:W-:Y:S01]  /*5bb0*/  HMMA.16816.F32.BF16 R16, R72, R170, R16 ;  /* 0x000000aa4810723c */ /* 0x000fe20000041810 */
[----:B------:R-:W4:Y:S05]  /*5bc0*/  LDSM.16.M88.4 R72, [R248+0x8000] ;  /* 0x00800000f848783b */ /* 0x000f2a0000000200 */
[C---:B-1----:R-:W-:Y:S06]  /*5bd0*/  HMMA.16816.F32.BF16 R4, R76.reuse, R172, R4 ;  /* 0x000000ac4c04723c */ /* 0x042fec0000041804 */
        /* <DEDUP_REMOVED lines=8> */
[----:B------:R-:W3:Y:S05]  /*5c60*/  LDSM.16.M88.4 R68, [R246+0x8000] ;  /* 0x00800000f644783b */ /* 0x000eea0000000200 */
[C---:B----4-:R-:W-:Y:S06]  /*5c70*/  HMMA.16816.F32.BF16 R4, R72.reuse, R188, R4 ;  /* 0x000000bc4804723c */ /* 0x050fec0000041804 */
        /* <DEDUP_REMOVED lines=22> */
[----:B------:R-:W-:Y:S06]  /*5de0*/  HMMA.16816.F32.BF16 R16, R76, R226, R16 ;  /* 0x000000e24c10723c */ /* 0x000fec0000041810 */
[C---:B---3--:R-:W-:Y:S06]  /*5df0*/  HMMA.16816.F32.BF16 R4, R68.reuse, R228, R4 ;  /* 0x000000e44404723c */ /* 0x048fec0000041804 */
[C---:B------:R-:W-:Y:S06]  /*5e00*/  HMMA.16816.F32.BF16 R8, R68.reuse, R230, R8 ;  /* 0x000000e64408723c */ /* 0x040fec0000041808 */
[C---:B------:R-:W-:Y:S06]  /*5e10*/  HMMA.16816.F32.BF16 R12, R68.reuse, R232, R12 ;  /* 0x000000e8440c723c */ /* 0x040fec000004180c */
[----:B------:R-:W-:Y:S06]  /*5e20*/  HMMA.16816.F32.BF16 R16, R68, R234, R16 ;  /* 0x000000ea4410723c */ /* 0x000fec0000041810 */
[C---:B----4-:R-:W-:Y:S06]  /*5e30*/  HMMA.16816.F32.BF16 R4, R72.reuse, R236, R4 ;  /* 0x000000ec4804723c */ /* 0x050fec0000041804 */
[C---:B------:R-:W-:Y:S06]  /*5e40*/  HMMA.16816.F32.BF16 R8, R72.reuse, R238, R8 ;  /* 0x000000ee4808723c */ /* 0x040fec0000041808 */
[C---:B------:R-:W-:Y:S06]  /*5e50*/  HMMA.16816.F32.BF16 R12, R72.reuse, R240, R12 ;  /* 0x000000f0480c723c */ /* 0x040fec000004180c */
[----:B------:R-:W-:Y:S06]  /*5e60*/  HMMA.16816.F32.BF16 R16, R72, R242, R16 ;  /* 0x000000f24810723c */ /* 0x000fec0000041810 */
[C---:B--2---:R-:W-:Y:S01]  /*5e70*/  FADD.FTZ R68, -R81.reuse, R4 ;  /* 0x0000000451447221 */ /* 0x044fe20000010100 */
[C---:B------:R-:W-:Y:S05]  /*5e80*/  FADD.FTZ R5, -R81.reuse, R5 ;  /* 0x0000000551057221 */ /* 0x040fea0000010100 */
[C---:B------:R-:W-:Y:S01]  /*5e90*/  FADD.FTZ R4, -R81.reuse, R8 ;  /* 0x0000000851047221 */ /* 0x040fe20000010100 */
[C---:B------:R-:W-:Y:S01]  /*5ea0*/  FADD.FTZ R9, -R81.reuse, R9 ;  /* 0x0000000951097221 */ /* 0x040fe20000010100 */
[----:B------:R-:W-:Y:S01]  /*5eb0*/  FADD.FTZ R6, -R80, R6 ;  /* 0x0000000650067221 */ /* 0x000fe20000010100 */
[-C--:B------:R-:W-:Y:S03]  /*5ec0*/  FSEL R8, R68, R81.reuse, P2 ;  /* 0x0000005144087208 */ /* 0x080fe60001000000 */
[----:B------:R-:W-:Y:S01]  /*5ed0*/  FADD.FTZ R12, -R81, R12 ;  /* 0x0000000c510c7221 */ /* 0x000fe20000010100 */
[-C--:B------:R-:W-:Y:S01]  /*5ee0*/  FSEL R5, R5, R81.reuse, P1 ;  /* 0x0000005105057208 */ /* 0x080fe20000800000 */
[----:B------:R-:W-:Y:S01]  /*5ef0*/  FADD.FTZ R13, -R81, R13 ;  /* 0x0000000d510d7221 */ /* 0x000fe20000010100 */
[----:B------:R-:W-:Y:S01]  /*5f00*/  FSEL R4, R4, R81, P0 ;  /* 0x0000005104047208 */ /* 0x000fe20000000000 */
[----:B------:R-:W-:Y:S01]  /*5f10*/  FMUL.FTZ R8, R97, R8 ;  /* 0x0000000861087220 */ /* 0x000fe20000410000 */
[----:B------:R-:W-:Y:S01]  /*5f20*/  FSETP.GE.FTZ.AND P0, PT, R83, RZ, PT ;  /* 0x000000ff5300720b */ /* 0x000fe20003f16000 */
[----:B------:R-:W-:Y:S01]  /*5f30*/  FMUL.FTZ R95, R95, R5 ;  /* 0x000000055f5f7220 */ /* 0x000fe20000410000 */
[----:B------:R-:W-:Y:S01]  /*5f40*/  FSETP.GE.FTZ.AND P1, PT, R92, RZ, PT ;  /* 0x000000ff5c00720b */ /* 0x000fe20003f36000 */
[----:B------:R-:W-:Y:S01]  /*5f50*/  FMUL.FTZ R93, R93, R4 ;  /* 0x000000045d5d7220 */ /* 0x000fe20000410000 */
[----:B------:R-:W-:Y:S01]  /*5f60*/  FADD.FTZ R5, -R81, R16 ;  /* 0x0000001051057221 */ /* 0x000fe20000010100 */
[----:B------:R-:W-:Y:S01]  /*5f70*/  FSETP.GE.FTZ.AND P2, PT, R86, RZ, PT ;  /* 0x000000ff5600720b */ /* 0x000fe20003f56000 */
[----:B------:R-:W-:Y:S01]  /*5f80*/  FADD.FTZ R11, -R80, R11 ;  /* 0x0000000b500b7221 */ /* 0x000fe20000010100 */
[----:B------:R-:W-:Y:S02]  /*5f90*/  F2FP.BF16.F32.PACK_AB R4, R95, R8 ;  /* 0x000000085f04723e */ /* 0x000fe400000010ff */
[-C--:B------:R-:W-:Y:S02]  /*5fa0*/  FSEL R9, R9, R81.reuse, P1 ;  /* 0x0000005109097208 */ /* 0x080fe40000800000 */
[----:B------:R-:W-:Y:S01]  /*5fb0*/  FSETP.GE.FTZ.AND P1, PT, R85, RZ, PT ;  /* 0x000000ff5500720b */ /* 0x000fe20003f36000 */
[----:B------:R1:W-:Y:S01]  /*5fc0*/  STS [R245+0x12000], R4 ;  /* 0x01200004f5007388 */ /* 0x0003e20000000800 */
[----:B------:R-:W-:Y:S01]  /*5fd0*/  FSEL R13, R13, R81, P2 ;  /* 0x000000510d0d7208 */ /* 0x000fe20001000000 */
[----:B------:R-:W-:Y:S01]  /*5fe0*/  FMUL.FTZ R9, R92, R9 ;  /* 0x000000095c097220 */ /* 0x000fe20000410000 */
[-C--:B------:R-:W-:Y:S02]  /*5ff0*/  FSEL R12, R12, R81.reuse, P3 ;  /* 0x000000510c0c7208 */ /* 0x080fe40001800000 */
[----:B------:R-:W-:Y:S01]  /*6000*/  FSEL R5, R5, R81, P1 ;  /* 0x0000005105057208 */ /* 0x000fe20000800000 */
[----:B------:R-:W-:Y:S01]  /*6010*/  @P0 FADD.FTZ R81, -R81, R17 ;  /* 0x0000001151510221 */ /* 0x000fe20000010100 */
[----:B------:R-:W-:Y:S01]  /*6020*/  FSETP.GE.FTZ.AND P0, PT, R94, RZ, PT ;  /* 0x000000ff5e00720b */ /* 0x000fe20003f16000 */
[----:B------:R-:W-:Y:S01]  /*6030*/  FMUL.FTZ R12, R88, R12 ;  /* 0x0000000c580c7220 */ /* 0x000fe20000410000 */
[----:B------:R-:W-:Y:S01]  /*6040*/  FSETP.GE.FTZ.AND P1, PT, R96, RZ, PT ;  /* 0x000000ff6000720b */ /* 0x000fe20003f36000 */
[----:B------:R-:W-:Y:S01]  /*6050*/  FMUL.FTZ R85, R85, R5 ;  /* 0x0000000555557220 */ /* 0x000fe20000410000 */
[----:B------:R-:W-:Y:S01]  /*6060*/  FSETP.GE.FTZ.AND P2, PT, R87, RZ, PT ;  /* 0x000000ff5700720b */ /* 0x000fe20003f56000 */
[----:B------:R-:W-:Y:S01]  /*6070*/  FMUL.FTZ R8, R86, R13 ;  /* 0x0000000d56087220 */ /* 0x000fe20000410000 */
[----:B------:R-:W-:Y:S01]  /*6080*/  FSEL R6, R6, R80, P1 ;  /* 0x0000005006067208 */ /* 0x000fe20000800000 */
[----:B------:R-:W-:Y:S01]  /*6090*/  FMUL.FTZ R81, R83, R81 ;  /* 0x0000005153517220 */ /* 0x000fe20000410000 */
[----:B------:R-:W-:Y:S02]  /*60a0*/  FSETP.GE.FTZ.AND P1, PT, R90, RZ, PT ;  /* 0x000000ff5a00720b */ /* 0x000fe40003f36000 */
[----:B------:R-:W-:Y:S01]  /*60b0*/  FSETP.GE.FTZ.AND P3, PT, R89, RZ, PT ;  /* 0x000000ff5900720b */ /* 0x000fe20003f76000 */
[----:B------:R-:W-:Y:S01]  /*60c0*/  FMUL.FTZ R96, R96, R6 ;  /* 0x0000000660607220 */ /* 0x000fe20000410000 */
[----:B------:R-:W-:Y:S01]  /*60d0*/  FADD.FTZ R6, -R80, R15 ;  /* 0x0000000f50067221 */ /* 0x000fe20000010100 */
[----:B------:R-:W-:Y:S02]  /*60e0*/  F2FP.BF16.F32.PACK_AB R9, R9, R93 ;  /* 0x0000005d0909723e */ /* 0x000fe400000010ff */
[----:B------:R-:W-:Y:S02]  /*60f0*/  F2FP.BF16.F32.PACK_AB R8, R8, R12 ;  /* 0x0000000c0808723e */ /* 0x000fe400000010ff */
[----:B------:R-:W-:Y:S01]  /*6100*/  FSEL R6, R6, R80, P2 ;  /* 0x0000005006067208 */ /* 0x000fe20001000000 */
[----:B-1----:R-:W-:Y:S01]  /*6110*/  FADD.FTZ R4, -R80, R7 ;  /* 0x0000000750047221 */ /* 0x002fe20000010100 */
[----:B------:R-:W-:Y:S03]  /*6120*/  F2FP.BF16.F32.PACK_AB R7, R81, R85 ;  /* 0x000000555107723e */ /* 0x000fe600000010ff */
[----:B------:R-:W-:Y:S01]  /*6130*/  FMUL.FTZ R87, R87, R6 ;  /* 0x0000000657577220 */ /* 0x000fe20000410000 */
[-C--:B------:R-:W-:Y:S01]  /*6140*/  FSEL R5, R4, R80.reuse, P0 ;  /* 0x0000005004057208 */ /* 0x080fe20000000000 */
[C---:B------:R-:W-:Y:S01]  /*6150*/  FADD.FTZ R4, -R80.reuse, R10 ;  /* 0x0000000a50047221 */ /* 0x040fe20000010100 */
[C---:B------:R-:W-:Y:S01]  /*6160*/  FSETP.GE.FTZ.AND P0, PT, R91.reuse, RZ, PT ;  /* 0x000000ff5b00720b */ /* 0x040fe20003f16000 */
[----:B------:R-:W-:Y:S02]  /*6170*/  FADD.FTZ R10, -R80, R14 ;  /* 0x0000000e500a7221 */ /* 0x000fe40000010100 */
[----:B------:R-:W-:Y:S01]  /*6180*/  FMUL.FTZ R94, R94, R5 ;  /* 0x000000055e5e7220 */ /* 0x000fe20000410000 */
[-C--:B------:R-:W-:Y:S01]  /*6190*/  FSEL R4, R4, R80.reuse, P0 ;  /* 0x0000005004047208 */ /* 0x080fe20000000000 */
[----:B------:R-:W-:Y:S01]  /*61a0*/  FADD.FTZ R5, -R80, R18 ;  /* 0x0000001250057221 */ /* 0x000fe20000010100 */
[----:B------:R-:W-:Y:S02]  /*61b0*/  FSETP.GE.FTZ.AND P0, PT, R82, RZ, PT ;  /* 0x000000ff5200720b */ /* 0x000fe40003f16000 */
[----:B------:R-:W-:Y:S01]  /*61c0*/  FSEL R10, R10, R80, P3 ;  /* 0x000000500a0a7208 */ /* 0x000fe20001800000 */
[----:B------:R-:W-:Y:S01]  /*61d0*/  FMUL.FTZ R91, R91, R4 ;  /* 0x000000045b5b7220 */ /* 0x000fe20000410000 */
[----:B------:R-:W-:Y:S02]  /*61e0*/  FSEL R4, R11, R80, P1 ;  /* 0x000000500b047208 */ /* 0x000fe40000800000 */
[----:B------:R-:W-:Y:S01]  /*61f0*/  FSETP.GE.FTZ.AND P1, PT, R84, RZ, PT ;  /* 0x000000ff5400720b */ /* 0x000fe20003f36000 */
[----:B------:R-:W-:Y:S02]  /*6200*/  FMUL.FTZ R10, R89, R10 ;  /* 0x0000000a590a7220 */ /* 0x000fe40000410000 */
[----:B------:R-:W-:Y:S01]  /*6210*/  FMUL.FTZ R90, R90, R4 ;  /* 0x000000045a5a7220 */ /* 0x000fe20000410000 */
[----:B------:R-:W-:Y:S02]  /*6220*/  F2FP.BF16.F32.PACK_AB R4, R94, R96 ;  /* 0x000000605e04723e */ /* 0x000fe400000010ff */
[----:B------:R-:W-:Y:S01]  /*6230*/  FSEL R5, R5, R80, P1 ;  /* 0x0000005005057208 */ /* 0x000fe20000800000 */
[----:B------:R-:W-:Y:S01]  /*6240*/  @P0 FADD.FTZ R80, -R80, R19 ;  /* 0x0000001350500221 */ /* 0x000fe20000010100 */
[----:B------:R-:W-:Y:S01]  /*6250*/  F2FP.BF16.F32.PACK_AB R6, R90, R91 ;  /* 0x0000005b5a06723e */ /* 0x000fe200000010ff */
[----:B------:R1:W-:Y:S01]  /*6260*/  STS [R245+0x12400], R4 ;  /* 0x01240004f5007388 */ /* 0x0003e20000000800 */
[----:B------:R-:W-:Y:S01]  /*6270*/  PLOP3.LUT P0, PT, PT, PT, UP1, 0x80, 0x0 ;  /* 0x000000000000781c */ /* 0x000fe20003f0f018 */
[----:B------:R-:W-:Y:S01]  /*6280*/  FMUL.FTZ R84, R84, R5 ;  /* 0x0000000554547220 */ /* 0x000fe20000410000 */
[----:B------:R-:W-:Y:S02]  /*6290*/  F2FP.BF16.F32.PACK_AB R5, R87, R10 ;  /* 0x0000000a5705723e */ /* 0x000fe400000010ff */
[----:B------:R-:W-:Y:S01]  /*62a0*/  STS [R244+0x12000], R9 ;  /* 0x01200009f4007388 */ /* 0x000fe20000000800 */
[----:B------:R-:W-:Y:S04]  /*62b0*/  FMUL.FTZ R80, R82, R80 ;  /* 0x0000005052507220 */ /* 0x000fe80000410000 */
[----:B------:R-:W-:Y:S05]  /*62c0*/  STS [R244+0x12400], R6 ;  /* 0x01240006f4007388 */ /* 0x000fea0000000800 */
[----:B------:R-:W-:Y:S05]  /*62d0*/  STS [R99+0x12000], R8 ;  /* 0x0120000863007388 */ /* 0x000fea0000000800 */
[----:B------:R-:W-:Y:S05]  /*62e0*/  STS [R99+0x12400], R5 ;  /* 0x0124000563007388 */ /* 0x000fea0000000800 */
[----:B------:R-:W-:Y:S05]  /*62f0*/  STS [R98+0x12000], R7 ;  /* 0x0120000762007388 */ /* 0x000fea0000000800 */
[----:B-----5:R2:W5:Y:S01]  /*6300*/  LDL R96, [R1+0x6c] ;  /* 0x00006c0001607983 */ /* 0x0205620000100800 */
[----:B-1----:R-:W-:Y:S05]  /*6310*/  F2FP.BF16.F32.PACK_AB R4, R80, R84 ;  /* 0x000000545004723e */ /* 0x002fea00000010ff */
[----:B------:R-:W-:Y:S01]  /*6320*/  STS [R98+0x12400], R4 ;  /* 0x0124000462007388 */ /* 0x000fe20000000800 */
[----:B------:R-:W-:Y:S06]  /*6330*/  BAR.SYNC.DEFER_BLOCKING 0x0 ;  /* 0x0000000000007b1d */ /* 0x000fec0000010000 */
[----:B------:R-:W-:Y:S05]  /*6340*/  LDSM.16.MT88.4 R4, [R2+0x14000] ;  /* 0x014000000204783b */ /* 0x000fea0000004200 */
[----:B------:R-:W1:Y:S05]  /*6350*/  LDSM.16.MT88.4 R8, [R0+0x6000] ;  /* 0x006000000008783b */ /* 0x000e6a0000004200 */
[----:B------:R-:W3:Y:S05]  /*6360*/  LDSM.16.MT88.4 R12, [R3+0x14000] ;  /* 0x01400000030c783b */ /* 0x000eea0000004200 */
[----:B------:R-:W4:Y:S05]  /*6370*/  LDSM.16.MT88.4 R16, [R0+0x8000] ;  /* 0x008000000010783b */ /* 0x000f2a0000004200 */
[----:B------:R-:W2:Y:S05]  /*6380*/  LDSM.16.MT88.4 R68, [R0+0xa000] ;  /* 0x00a000000044783b */ /* 0x000eaa0000004200 */
[----:B------:R-:W-:Y:S05]  /*6390*/  LDSM.16.MT88.4 R72, [R2+0x14800] ;  /* 0x014800000248783b */ /* 0x000fea0000004200 */
[----:B------:R-:W2:Y:S05]  /*63a0*/  LDSM.16.MT88.4 R76, [R0+0x6800] ;  /* 0x00680000004c783b */ /* 0x000eaa0000004200 */
[----:B------:R-:W2:Y:S05]  /*63b0*/  LDSM.16.MT88.4 R80, [R3+0x14800] ;  /* 0x014800000350783b */ /* 0x000eaa0000004200 */
[----:B------:R-:W2:Y:S01]  /*63c0*/  LDSM.16.MT88.4 R84, [R0+0x8800] ;  /* 0x008800000054783b */ /* 0x000ea20000004200 */
[-C--:B-1----:R-:W-:Y:S04]  /*63d0*/  HMMA.16816.F32.BF16 R20, R4, R8.reuse, R20 ;  /* 0x000000080414723c */ /* 0x082fe80000041814 */
[----:B------:R-:W-:Y:S02]  /*63e0*/  LDSM.16.MT88.4 R88, [R0+0x7800] ;  /* 0x007800000058783b */ /* 0x000fe40000004200 */
[C---:B---3--:R-:W-:Y:S03]  /*63f0*/  HMMA.16816.F32.BF16 R24, R12.reuse, R8, R24 ;  /* 0x000000080c18723c */ /* 0x048fe60000041818 */
[----:B------:R-:W-:Y:S03]  /*6400*/  LDSM.16.MT88.4 R92, [R3+0x15800] ;  /* 0x01580000035c783b */ /* 0x000fe60000004200 */
        /* <DEDUP_REMOVED lines=13> */
[----:B------:R-:W2:Y:S05]  /*64e0*/  LDSM.16.MT88.4 R4, [R2+0x15000] ;  /* 0x015000000204783b */ /* 0x000eaa0000004200 */
[-C--:B------:R-:W-:Y:S01]  /*64f0*/  HMMA.16816.F32.BF16 R20, R72, R76.reuse, R20 ;  /* 0x0000004c4814723c */ /* 0x080fe20000041814 */
[----:B------:R-:W3:Y:S05]  /*6500*/  LDSM.16.MT88.4 R68, [R0+0x9000] ;  /* 0x009000000044783b */ /* 0x000eea0000004200 */
        /* <DEDUP_REMOVED lines=14> */
[----:B------:R-:W1:Y:S05]  /*65f0*/  LDSM.16.MT88.4 R8, [R0+0xb800] ;  /* 0x00b800000008783b */ /* 0x000e6a0000004200 */
[-C--:B--2---:R-:W-:Y:S01]  /*6600*/  HMMA.16816.F32.BF16 R20, R4, R12.reuse, R20 ;  /* 0x0000000c0414723c */ /* 0x084fe20000041814 */
[----:B------:R-:W-:Y:S05]  /*6610*/  BAR.SYNC.DEFER_BLOCKING 0x0 ;  /* 0x0000000000007b1d */ /* 0x000fea0000010000 */
        /* <DEDUP_REMOVED lines=79> */
.L_x_286:
[----:B-1----:R-:W2:Y:S01]  /*6b10*/  LDL R4, [R1+0x1c] ;  /* 0x00001c0001047983 */ /* 0x002ea20000100800 */
[----:B------:R-:W-:Y:S03]  /*6b20*/  @UP1 UIADD3 UR17, UP0, UR6, -0x100, URZ ;  /* 0xffffff0006111890 */ /* 0x000fe6000ff1e03f */
[----:B------:R-:W-:Y:S01]  /*6b30*/  STL.64 [R1+0xf8], R46 ;  /* 0x0000f82e01007387 */ /* 0x000fe20000100a00 */
[----:B------:R-:W-:Y:S02]  /*6b40*/  @UP1 UIADD3.X UR13, UR7, -0x1, URZ, UP0, !UPT ;  /* 0xffffffff070d1890 */ /* 0x000fe400087fe43f */
[----:B------:R-:W-:Y:S01]  /*6b50*/  @UP1 UIADD3 UR12, UP0, UR12, -0x100, URZ ;  /* 0xffffff000c0c1890 */ /* 0x000fe2000ff1e03f */
[----:B------:R-:W-:Y:S01]  /*6b60*/  STL.64 [R1+0xf0], R44 ;  /* 0x0000f02c01007387 */ /* 0x000fe20000100a00 */
[----:B------:R-:W-:Y:S02]  /*6b70*/  @UP1 UMOV UR6, UR17 ;  /* 0x0000001100061c82 */ /* 0x000fe40008000000 */
[----:B------:R-:W-:Y:S01]  /*6b80*/  @UP1 UIADD3.X UR11, UR11, -0x1, URZ, UP0, !UPT ;  /* 0xffffffff0b0b1890 */ /* 0x000fe200087fe43f */
[----:B------:R1:W-:Y:S01]  /*6b90*/  STL.64 [R1+0xe8], R42 ;  /* 0x0000e82a01007387 */ /* 0x0003e20000100a00 */
[----:B------:R-:W-:Y:S03]  /*6ba0*/  @UP1 UMOV UR7, UR13 ;  /* 0x0000000d00071c82 */ /* 0x000fe60008000000 */
[----:B------:R-:W-:Y:S04]  /*6bb0*/  LDSM.16.MT88.4 R16, [R0+0xc000] ;  /* 0x00c000000010783b */ /* 0x000fe80000004200 */
[----:B------:R-:W-:Y:S04]  /*6bc0*/  LDSM.16.MT88.4 R80, [R0+0xe000] ;  /* 0x00e000000050783b */ /* 0x000fe80000004200 */
[----:B------:R-:W-:Y:S04]  /*6bd0*/  LDSM.16.MT88.4 R244, [R0+0x10000] ;  /* 0x0100000000f4783b */ /* 0x000fe80000004200 */
[----:B------:R-:W-:Y:S04]  /*6be0*/  LDSM.16.MT88.4 R44, [R0+0xc800] ;  /* 0x00c80000002c783b */ /* 0x000fe80000004200 */
[----:B-1----:R-:W3:Y:S01]  /*6bf0*/  LDL R42, [R1+0x28] ;  /* 0x00002800012a7983 */ /* 0x002ee20000100800 */
[----:B-----5:R-:W-:Y:S03]  /*6c00*/  IMAD.MOV.U32 R43, RZ, RZ, R96 ;  /* 0x000000ffff2b7224 */ /* 0x020fe600078e0060 */
[----:B------:R-:W-:Y:S04]  /*6c10*/  STL.64 [R1+0xe0], R40 ;  /* 0x0000e02801007387 */ /* 0x000fe80000100a00 */
[----:B------:R1:W-:Y:S04]  /*6c20*/  STL.64 [R1+0xd8], R36 ;  /* 0x0000d82401007387 */ /* 0x0003e80000100a00 */
[----:B------:R-:W-:Y:S04]  /*6c30*/  STL.64 [R1+0xd0], R34 ;  /* 0x0000d02201007387 */ /* 0x000fe80000100a00 */
[----:B------:R-:W-:Y:S04]  /*6c40*/  STL.64 [R1+0xc8], R32 ;  /* 0x0000c82001007387 */ /* 0x000fe80000100a00 */
[----:B------:R4:W-:Y:S04]  /*6c50*/  STL [R1+0xc0], R30 ;  /* 0x0000c01e01007387 */ /* 0x0009e80000100800 */
[----:B------:R-:W-:Y:S04]  /*6c60*/  STL.64 [R1+0xb8], R28 ;  /* 0x0000b81c01007387 */ /* 0x000fe80000100a00 */
[----:B------:R-:W-:Y:S04]  /*6c70*/  STL.64 [R1+0xb0], R22 ;  /* 0x0000b01601007387 */ /* 0x000fe80000100a00 */
[----:B------:R-:W-:Y:S01]  /*6c80*/  STL.64 [R1+0xa8], R26 ;  /* 0x0000a81a01007387 */ /* 0x000fe20000100a00 */
[----:B-1----:R-:W-:Y:S03]  /*6c90*/  IMAD.MOV.U32 R37, RZ, RZ, R43 ;  /* 0x000000ffff257224 */ /* 0x002fe600078e002b */
[----:B------:R-:W-:Y:S04]  /*6ca0*/  STL.64 [R1+0xa0], R24 ;  /* 0x0000a01801007387 */ /* 0x000fe80000100a00 */
[----:B------:R1:W-:Y:S04]  /*6cb0*/  STL.64 [R1+0x98], R20 ;  /* 0x0000981401007387 */ /* 0x0003e80000100a00 */
[----:B------:R-:W-:Y:S01]  /*6cc0*/  LDSM.16.MT88.4 R32, [R0+0xe800] ;  /* 0x00e800000020783b */ /* 0x000fe20000004200 */
[----:B----4-:R-:W-:Y:S03]  /*6cd0*/  IMAD.MOV.U32 R30, RZ, RZ, R37 ;  /* 0x000000ffff1e7224 */ /* 0x010fe600078e0025 */
[----:B-1----:R-:W4:Y:S04]  /*6ce0*/  LDL R20, [R1+0x20] ;  /* 0x0000200001147983 */ /* 0x002f280000100800 */
        /* <DEDUP_REMOVED lines=22> */
[----:B------:R-:W5:Y:S04]  /*6e50*/  LDL.LU.64 R46, [R1+0xf8] ;  /* 0x0000f800012e7983 */ /* 0x000f680000300a00 */
[----:B------:R-:W5:Y:S01]  /*6e60*/  LDL.LU.64 R44, [R1+0xf0] ;  /* 0x0000f000012c7983 */ /* 0x000f620000300a00 */
[-C--:B------:R-:W-:Y:S03]  /*6e70*/  HMMA.16816.F32.BF16 R68, R248, R32.reuse, R68 ;  /* 0x00000020f844723c */ /* 0x080fe60000041844 */
[----:B------:R-:W3:Y:S03]  /*6e80*/  LDL R23, [R1+0x50] ;  /* 0x0000500001177983 */ /* 0x000ee60000100800 */
[C---:B------:R-:W-:Y:S01]  /*6e90*/  HMMA.16816.F32.BF16 R72, R24.reuse, R32, R72 ;  /* 0x000000201848723c */ /* 0x040fe20000041848 */
[----:B------:R-:W3:Y:S04]  /*6ea0*/  LDL R28, [R1+0x64] ;  /* 0x00006400011c7983 */ /* 0x000ee80000100800 */
[----:B------:R-:W3:Y:S01]  /*6eb0*/  LDL R29, [R1+0x68] ;  /* 0x00006800011d7983 */ /* 0x000ee20000100800 */
        /* <DEDUP_REMOVED lines=8> */
[----:B------:R-:W4:Y:S04]  /*6f40*/  LDSM.16.MT88.4 R244, [R0+0xf000] ;  /* 0x00f0000000f4783b */ /* 0x000f280000004200 */
[----:B------:R-:W4:Y:S04]  /*6f50*/  LDSM.16.MT88.4 R248, [R0+0x11000] ;  /* 0x0110000000f8783b */ /* 0x000f280000004200 */
[----:B-1----:R-:W3:Y:S04]  /*6f60*/  LDL R20, [R1+0x24] ;  /* 0x0000240001147983 */ /* 0x002ee80000100800 */
[----:B------:R-:W3:Y:S01]  /*6f70*/  LDL.LU.64 R36, [R1+0x30] ;  /* 0x0000300001247983 */ /* 0x000ee20000300a00 */
[-C--:B--2---:R-:W-:Y:S06]  /*6f80*/  HMMA.16816.F32.BF16 R4, R24, R40.reuse, R4 ;  /* 0x000000281804723c */ /* 0x084fec0000041804 */
[C---:B------:R-:W-:Y:S06]  /*6f90*/  HMMA.16816.F32.BF16 R8, R32.reuse, R40, R8 ;  /* 0x000000282008723c */ /* 0x040fec0000041808 */
[-C--:B------:R-:W-:Y:S06]  /*6fa0*/  HMMA.16816.F32.BF16 R12, R32, R42.reuse, R12 ;  /* 0x0000002a200c723c */ /* 0x080fec000004180c */
[C---:B------:R-:W-:Y:S01]  /*6fb0*/  HMMA.16816.F32.BF16 R16, R24.reuse, R42, R16 ;  /* 0x0000002a1810723c */ /* 0x040fe20000041810 */
[----:B------:R-:W-:Y:S05]  /*6fc0*/  LDSM.16.MT88.4 R40, [R0+0xd800] ;  /* 0x00d800000028783b */ /* 0x000fea0000004200 */
[-C--:B----4-:R-:W-:Y:S06]  /*6fd0*/  HMMA.16816.F32.BF16 R68, R24, R244.reuse, R68 ;  /* 0x000000f41844723c */ /* 0x090fec0000041844 */
[C---:B------:R-:W-:Y:S06]  /*6fe0*/  HMMA.16816.F32.BF16 R72, R32.reuse, R244, R72 ;  /* 0x000000f42048723c */ /* 0x040fec0000041848 */
[-C--:B------:R-:W-:Y:S06]  /*6ff0*/  HMMA.16816.F32.BF16 R76, R32, R246.reuse, R76 ;  /* 0x000000f6204c723c */ /* 0x080fec000004184c */
[C---:B------:R-:W-:Y:S06]  /*7000*/  HMMA.16816.F32.BF16 R80, R24.reuse, R246, R80 ;  /* 0x000000f61850723c */ /* 0x040fec0000041850 */
[-C--:B------:R-:W-:Y:S06]  /*7010*/  HMMA.16816.F32.BF16 R84, R24, R248.reuse, R84 ;  /* 0x000000f81854723c */ /* 0x080fec0000041854 */
[C---:B------:R-:W-:Y:S06]  /*7020*/  HMMA.16816.F32.BF16 R88, R32.reuse, R248, R88 ;  /* 0x000000f82058723c */ /* 0x040fec0000041858 */
[-C--:B------:R-:W-:Y:S06]  /*7030*/  HMMA.16816.F32.BF16 R92, R32, R250.reuse, R92 ;  /* 0x000000fa205c723c */ /* 0x080fec000004185c */
[----:B------:R-:W-:Y:S01]  /*7040*/  HMMA.16816.F32.BF16 R96, R24, R250, R96 ;  /* 0x000000fa1860723c */ /* 0x000fe20000041860 */
[----:B------:R-:W-:Y:S04]  /*7050*/  LDSM.16.MT88.4 R248, [R0+0xf800] ;  /* 0x00f8000000f8783b */ /* 0x000fe80000004200 */
[----:B------:R-:W-:Y:S04]  /*7060*/  LDSM.16.MT88.4 R24, [R0+0x11800] ;  /* 0x011800000018783b */ /* 0x000fe80000004200 */
[----:B---3--:R-:W1:Y:S04]  /*7070*/  LDSM.16.M88.4 R244, [R20] ;  /* 0x0000000014f4783b */ /* 0x008e680000000200 */
[----:B------:R2:W3:Y:S02]  /*7080*/  LDSM.16.M88.4 R32, [R20+0x1000] ;  /* 0x001000001420783b */ /* 0x0004e40000000200 */
[----:B--2---:R-:W2:Y:S01]  /*7090*/  LDC R20, c[0x0][0x270] ;  /* 0x00009c00ff147b82 */ /* 0x004ea20000000800 */
[-C--:B-1----:R-:W-:Y:S06]  /*70a0*/  HMMA.16816.F32.BF16 R4, R244, R40.reuse, R4 ;  /* 0x00000028f404723c */ /* 0x082fec0000041804 */
[C---:B---3--:R-:W-:Y:S05]  /*70b0*/  HMMA.16816.F32.BF16 R8, R32.reuse, R40, R8 ;  /* 0x000000282008723c */ /* 0x048fea0000041808 */
[----:B--2---:R-:W-:Y:S01]  /*70c0*/  IMAD R21, R20, UR37, RZ ;  /* 0x0000002514157c24 */ /* 0x004fe2000f8e02ff */
[-C--:B------:R-:W-:Y:S06]  /*70d0*/  HMMA.16816.F32.BF16 R12, R32, R42.reuse, R12 ;  /* 0x0000002a200c723c */ /* 0x080fec000004180c */
[C---:B------:R-:W-:Y:S01]  /*70e0*/  HMMA.16816.F32.BF16 R16, R244.reuse, R42, R16 ;  /* 0x0000002af410723c */ /* 0x040fe20000041810 */
[----:B------:R-:W5:Y:S04]  /*70f0*/  LDL.LU.64 R42, [R1+0xe8] ;  /* 0x0000e800012a7983 */ /* 0x000f680000300a00 */
[----:B------:R-:W5:Y:S01]  /*7100*/  LDL.LU.64 R40, [R1+0xe0] ;  /* 0x0000e00001287983 */ /* 0x000f620000300a00 */
[-C--:B------:R-:W-:Y:S06]  /*7110*/  HMMA.16816.F32.BF16 R68, R244, R248.reuse, R68 ;  /* 0x000000f8f444723c */ /* 0x080fec0000041844 */
[C---:B------:R-:W-:Y:S06]  /*7120*/  HMMA.16816.F32.BF16 R72, R32.reuse, R248, R72 ;  /* 0x000000f82048723c */ /* 0x040fec0000041848 */
[-C--:B------:R-:W-:Y:S01]  /*7130*/  HMMA.16816.F32.BF16 R76, R32, R250.reuse, R76 ;  /* 0x000000fa204c723c */ /* 0x080fe2000004184c */
[----:B------:R-:W-:Y:S04]  /*7140*/  IMAD.MOV.U32 R249, RZ, RZ, 0x4 ;  /* 0x00000004fff97424 */ /* 0x000fe800078e00ff */
[----:B------:R-:W-:Y:S01]  /*7150*/  @P0 IMAD.WIDE R22, R23, R249, UR6 ;  /* 0x0000000617160e25 */ /* 0x000fe2000f8e02f9 */
[C---:B------:R-:W-:Y:S04]  /*7160*/  HMMA.16816.F32.BF16 R80, R244.reuse, R250, R80 ;  /* 0x000000faf450723c */ /* 0x040fe80000041850 */
[----:B------:R-:W2:Y:S01]  /*7170*/  @P0 LDG.E R28, desc[UR4][R22.64] ;  /* 0x00000004161c0981 */ /* 0x000ea2000c1e1900 */
[C---:B------:R-:W-:Y:S01]  /*7180*/  IMAD.U32 R248, R21.reuse, -0x40, RZ ;  /* 0xffffffc015f87824 */ /* 0x040fe200078e00ff */
[-C--:B------:R-:W-:Y:S02]  /*7190*/  HMMA.16816.F32.BF16 R84, R244, R24.reuse, R84 ;  /* 0x00000018f454723c */ /* 0x080fe40000041854 */
[----:B------:R1:W3:Y:S03]  /*71a0*/  @P0 LDG.E R29, desc[UR4][R22.64+0x20] ;  /* 0x00002004161d0981 */ /* 0x0002e6000c1e1900 */
[C---:B------:R-:W-:Y:S01]  /*71b0*/  LEA R251, P1, R248.reuse, R36, 0x2 ;  /* 0x00000024f8fb7211 */ /* 0x040fe200078210ff */
[C---:B------:R-:W-:Y:S05]  /*71c0*/  HMMA.16816.F32.BF16 R88, R32.reuse, R24, R88 ;  /* 0x000000182058723c */ /* 0x040fea0000041858 */
[----:B------:R-:W-:Y:S01]  /*71d0*/  LEA.HI.X.SX32 R250, R248, R37, 0x2, P1 ;  /* 0x00000025f8fa7211 */ /* 0x000fe200008f16ff */
[----:B------:R-:W-:Y:S01]  /*71e0*/  IMAD.SHL.U32 R248, R21, 0x8, RZ ;  /* 0x0000000815f87824 */ /* 0x000fe200078e00ff */
[----:B------:R4:W5:Y:S01]  /*71f0*/  LDL.LU.64 R36, [R1+0xd8] ;  /* 0x0000d80001247983 */ /* 0x0009620000300a00 */
[----:B------:R-:W-:Y:S01]  /*7200*/  IMAD R24, R20, UR37, RZ ;  /* 0x0000002514187c24 */ /* 0x000fe2000f8e02ff */
[-C--:B------:R-:W-:Y:S03]  /*7210*/  HMMA.16816.F32.BF16 R92, R32, R26.reuse, R92 ;  /* 0x0000001a205c723c */ /* 0x080fe6000004185c */
[----:B------:R-:W-:Y:S02]  /*7220*/  IMAD.MOV.U32 R20, RZ, RZ, R251 ;  /* 0x000000ffff147224 */ /* 0x000fe400078e00fb */
[----:B------:R-:W-:Y:S01]  /*7230*/  IMAD.MOV.U32 R21, RZ, RZ, R250 ;  /* 0x000000ffff157224 */ /* 0x000fe200078e00fa */
[----:B------:R-:W-:Y:S04]  /*7240*/  HMMA.16816.F32.BF16 R96, R244, R26, R96 ;  /* 0x0000001af460723c */ /* 0x000fe80000041860 */
[----:B------:R4:W-:Y:S01]  /*7250*/  REDG.E.ADD.F32.FTZ.RN.STRONG.GPU desc[UR4][R20.64], R4 ;  /* 0x00000004140079a6 */ /* 0x0009e2000c10f384 */
[-C--:B------:R-:W-:Y:S01]  /*7260*/  LEA R250, P2, R248, R20.reuse, 0x2 ;  /* 0x00000014f8fa7211 */ /* 0x080fe200078410ff */
[----:B------:R-:W-:Y:S02]  /*7270*/  IMAD.SHL.U32 R249, R24, 0x10, RZ ;  /* 0x0000001018f97824 */ /* 0x000fe400078e00ff */
[----:B------:R-:W-:Y:S03]  /*7280*/  STL.64 [R1+0x30], R20 ;  /* 0x0000301401007387 */ /* 0x000fe60000100a00 */
[-C--:B------:R-:W-:Y:S01]  /*7290*/  LEA.HI.X.SX32 R251, R248, R21.reuse, 0x2, P2 ;  /* 0x00000015f8fb7211 */ /* 0x080fe200010f16ff */
[----:B------:R2:W5:Y:S01]  /*72a0*/  LDL.LU.64 R34, [R1+0xd0] ;  /* 0x0000d00001227983 */ /* 0x0005620000300a00 */
[CC--:B-1----:R-:W-:Y:S01]  /*72b0*/  LEA R22, P1, R249.reuse, R20.reuse, 0x2 ;  /* 0x00000014f9167211 */ /* 0x0c2fe200078210ff */
[----:B------:R-:W-:Y:S02]  /*72c0*/  IMAD.MOV.U32 R25, RZ, RZ, R30 ;  /* 0x000000ffff197224 */ /* 0x000fe400078e001e */
[----:B------:R1:W-:Y:S01]  /*72d0*/  REDG.E.ADD.F32.FTZ.RN.STRONG.GPU desc[UR4][R250.64], R5 ;  /* 0x00000005fa0079a6 */ /* 0x0003e2000c10f384 */
[-C--:B------:R-:W-:Y:S01]  /*72e0*/  LEA.HI.X.SX32 R23, R249, R21.reuse, 0x2, P1 ;  /* 0x00000015f9177211 */ /* 0x080fe200008f16ff */
[----:B------:R-:W-:Y:S02]  /*72f0*/  IMAD R30, R24, 0x18, RZ ;  /* 0x00000018181e7824 */ /* 0x000fe400078e02ff */
[----:B------:R1:W5:Y:S04]  /*7300*/  LDL.LU.64 R32, [R1+0xc8] ;  /* 0x0000c80001207983 */ /* 0x0003680000300a00 */
[----:B------:R1:W-:Y:S01]  /*7310*/  REDG.E.ADD.F32.FTZ.RN.STRONG.GPU desc[UR4][R22.64], R6 ;  /* 0x00000006160079a6 */ /* 0x0003e2000c10f384 */
[CC--:B----4-:R-:W-:Y:S04]  /*7320*/  LEA R4, P2, R30.reuse, R20.reuse, 0x2 ;  /* 0x000000141e047211 */ /* 0x0d0fe800078410ff */
[-C--:B-1----:R-:W-:Y:S05]  /*7330*/  LEA.HI.X.SX32 R5, R30, R21.reuse, 0x2, P2 ;  /* 0x000000151e057211 */ /* 0x082fea00010f16ff */
[----:B------:R1:W-:Y:S01]  /*7340*/  REDG.E.ADD.F32.FTZ.RN.STRONG.GPU desc[UR4][R4.64], R7 ;  /* 0x00000007040079a6 */ /* 0x0003e2000c10f384 */
[----:B------:R-:W4:Y:S01]  /*7350*/  LDC R23, c[0x0][0x270] ;  /* 0x00009c00ff177b82 */ /* 0x000f220000000800 */
[----:B------:R-:W-:Y:S05]  /*7360*/  IMAD R22, R24, 0x28, RZ ;  /* 0x0000002818167824 */ /* 0x000fea00078e02ff */
[-C--:B------:R-:W-:Y:S02]  /*7370*/  LEA R22, P3, R22, R20.reuse, 0x2 ;  /* 0x0000001416167211 */ /* 0x080fe400078610ff */
[----:B------:R-:W4:Y:S08]  /*7380*/  LDC R6, c[0x0][0x270] ;  /* 0x00009c00ff067b82 */ /* 0x000f300000000800 */
[----:B-1----:R-:W1:Y:S01]  /*7390*/  LDC R7, c[0x0][0x270] ;  /* 0x00009c00ff077b82 */ /* 0x002e620000000800 */
[----:B----4-:R-:W-:Y:S04]  /*73a0*/  IMAD R5, R6, UR37, RZ ;  /* 0x0000002506057c24 */ /* 0x010fe8000f8e02ff */
[----:B------:R-:W-:Y:S01]  /*73b0*/  IMAD R5, R5, 0x38, RZ ;  /* 0x0000003805057824 */ /* 0x000fe200078e02ff */
[----:B--2---:R2:W-:Y:S04]  /*73c0*/  @P0 STL [R1+0x64], R28 ;  /* 0x0000641c01000387 */ /* 0x0045e80000100800 */
[----:B---3--:R3:W-:Y:S04]  /*73d0*/  @P0 STL [R1+0x68], R29 ;  /* 0x0000681d01000387 */ /* 0x0087e80000100800 */
[----:B------:R4:W5:Y:S01]  /*73e0*/  LDL.LU R30, [R1+0xc0] ;  /* 0x0000c000011e7983 */ /* 0x0009620000300800 */
[C---:B--2---:R-:W-:Y:S02]  /*73f0*/  IMAD.SHL.U32 R28, R24.reuse, 0x20, RZ ;  /* 0x00000020181c7824 */ /* 0x044fe400078e00ff */
[----:B------:R-:W-:Y:S02]  /*7400*/  IMAD R24, R24, 0x30, RZ ;  /* 0x0000003018187824 */ /* 0x000fe400078e02ff */
[----:B---3--:R-:W-:Y:S01]  /*7410*/  IMAD R29, R23, UR37, RZ ;  /* 0x00000025171d7c24 */ /* 0x008fe2000f8e02ff */
[-C--:B------:R-:W-:Y:S01]  /*7420*/  LEA R28, P1, R28, R20.reuse, 0x2 ;  /* 0x000000141c1c7211 */ /* 0x080fe200078210ff */
[----:B------:R-:W-:Y:S01]  /*7430*/  IMAD R23, R6, UR37, RZ ;  /* 0x0000002506177c24 */ /* 0x000fe2000f8e02ff */
[CC--:B------:R-:W-:Y:S01]  /*7440*/  LEA R6, P2, R24.reuse, R20.reuse, 0x2 ;  /* 0x0000001418067211 */ /* 0x0c0fe200078410ff */
[----:B------:R-:W-:Y:S02]  /*7450*/  IMAD.SHL.U32 R29, R29, 0x20, RZ ;  /* 0x000000201d1d7824 */ /* 0x000fe400078e00ff */
[----:B------:R-:W-:Y:S03]  /*7460*/  IMAD R23, R23, 0x28, RZ ;  /* 0x0000002817177824 */ /* 0x000fe600078e02ff */
[-C--:B------:R-:W-:Y:S02]  /*7470*/  LEA.HI.X.SX32 R29, R29, R21.reuse, 0x2, P1 ;  /* 0x000000151d1d7211 */ /* 0x080fe400008f16ff */
[-C--:B------:R-:W-:Y:S02]  /*7480*/  LEA.HI.X.SX32 R23, R23, R21.reuse, 0x2, P3 ;  /* 0x0000001517177211 */ /* 0x080fe400018f16ff */
[-C--:B------:R-:W-:Y:S01]  /*7490*/  LEA R4, P1, R5, R20.reuse, 0x2 ;  /* 0x0000001405047211 */ /* 0x080fe200078210ff */
[----:B------:R2:W-:Y:S01]  /*74a0*/  REDG.E.ADD.F32.FTZ.RN.STRONG.GPU desc[UR4][R28.64], R8 ;  /* 0x000000081c0079a6 */ /* 0x0005e2000c10f384 */
[----:B-1----:R-:W-:Y:S01]  /*74b0*/  IMAD R5, R7, UR37, RZ ;  /* 0x0000002507057c24 */ /* 0x002fe2000f8e02ff */
[-C--:B------:R-:W-:Y:S01]  /*74c0*/  LEA.HI.X.SX32 R7, R24, R21.reuse, 0x2, P2 ;  /* 0x0000001518077211 */ /* 0x080fe200010f16ff */
[----:B------:R-:W-:Y:S01]  /*74d0*/  VIADD R24, R249, 0x20 ;  /* 0x00000020f9187836 */ /* 0x000fe20000000000 */
[----:B------:R1:W-:Y:S01]  /*74e0*/  REDG.E.ADD.F32.FTZ.RN.STRONG.GPU desc[UR4][R22.64], R9 ;  /* 0x00000009160079a6 */ /* 0x0003e2000c10f384 */
[----:B------:R-:W-:Y:S03]  /*74f0*/  IMAD R5, R5, 0x38, RZ ;  /* 0x0000003805057824 */ /* 0x000fe600078e02ff */
[----:B------:R3:W-:Y:S02]  /*7500*/  REDG.E.ADD.F32.FTZ.RN.STRONG.GPU desc[UR4][R6.64], R10 ;  /* 0x0000000a060079a6 */ /* 0x0007e4000c10f384 */
[-C--:B------:R-:W-:Y:S05]  /*7510*/  LEA.HI.X.SX32 R5, R5, R21.reuse, 0x2, P1 ;  /* 0x0000001505057211 */ /* 0x080fea00008f16ff */
[----:B------:R4:W-:Y:S04]  /*7520*/  REDG.E.ADD.F32.FTZ.RN.STRONG.GPU desc[UR4][R4.64], R11 ;  /* 0x0000000b040079a6 */ /* 0x0009e8000c10f384 */
[----:B------:R4:W-:Y:S04]  /*7530*/  REDG.E.ADD.F32.FTZ.RN.STRONG.GPU desc[UR4][R20.64+0x80], R16 ;  /* 0x00008010140079a6 */ /* 0x0009e8000c10f384 */
[----:B------:R4:W-:Y:S04]  /*7540*/  REDG.E.ADD.F32.FTZ.RN.STRONG.GPU desc[UR4][R250.64+0x80], R17 ;  /* 0x00008011fa0079a6 */ /* 0x0009e8000c10f384 */
[----:B--2---:R2:W5:Y:S04]  /*7550*/  LDL.LU.64 R28, [R1+0xb8] ;  /* 0x0000b800011c7983 */ /* 0x0045680000300a00 */
[----:B-1----:R2:W5:Y:S04]  /*7560*/  LDL.LU.64 R22, [R1+0xb0] ;  /* 0x0000b00001167983 */ /* 0x0025680000300a00 */
[----:B------:R-:W2:Y:S01]  /*7570*/  LDL.64 R8, [R1+0x48] ;  /* 0x0000480001087983 */ /* 0x000ea20000100a00 */
[C---:B---3--:R-:W-:Y:S03]  /*7580*/  IMAD.IADD R7, R248.reuse, 0x1, R24 ;  /* 0x00000001f8077824 */ /* 0x048fe600078e0218 */
[----:B------:R-:W3:Y:S01]  /*7590*/  LDL R6, [R1+0x2c] ;  /* 0x00002c0001067983 */ /* 0x000ee20000100800 */
[----:B----4-:R-:W-:Y:S03]  /*75a0*/  VIADD R5, R249, 0x20 ;  /* 0x00000020f9057836 */ /* 0x010fe60000000000 */
[----:B------:R-:W4:Y:S01]  /*75b0*/  LDL R10, [R1+0x70] ;  /* 0x00007000010a7983 */ /* 0x000f220000100800 */
[C---:B------:R-:W-:Y:S02]  /*75c0*/  IMAD.IADD R4, R248.reuse, 0x1, R7 ;  /* 0x00000001f8047824 */ /* 0x040fe400078e0207 */
[----:B------:R-:W-:Y:S01]  /*75d0*/  IMAD.MOV.U32 R11, RZ, RZ, R25 ;  /* 0x000000ffff0b7224 */ /* 0x000fe200078e0019 */
[----:B------:R1:W5:Y:S04]  /*75e0*/  LDL.LU.64 R26, [R1+0xa8] ;  /* 0x0000a800011a7983 */ /* 0x0003680000300a00 */
[----:B------:R1:W5:Y:S01]  /*75f0*/  LDL.LU.64 R24, [R1+0xa0] ;  /* 0x0000a00001187983 */ /* 0x0003620000300a00 */
[----:B--2---:R-:W-:Y:S01]  /*7600*/  IMAD.MOV.U32 R246, RZ, RZ, R8 ;  /* 0x000000fffff67224 */ /* 0x004fe200078e0008 */
[CC--:B------:R-:W-:Y:S01]  /*7610*/  LEA R8, P1, R5.reuse, R20.reuse, 0x2 ;  /* 0x0000001405087211 */ /* 0x0c0fe200078210ff */
[----:B------:R-:W-:Y:S02]  /*7620*/  IMAD.MOV.U32 R247, RZ, RZ, R9 ;  /* 0x000000fffff77224 */ /* 0x000fe400078e0009 */
[----:B---3--:R-:W-:Y:S01]  /*7630*/  IMAD.MOV.U32 R245, RZ, RZ, R6 ;  /* 0x000000fffff57224 */ /* 0x008fe200078e0006 */
[-C--:B------:R-:W-:Y:S01]  /*7640*/  LEA.HI.X.SX32 R9, R5, R21.reuse, 0x2, P1 ;  /* 0x0000001505097211 */ /* 0x080fe200008f16ff */
[----:B------:R-:W-:Y:S01]  /*7650*/  IMAD.IADD R5, R248, 0x1, R4 ;  /* 0x00000001f8057824 */ /* 0x000fe200078e0204 */
[CC--:B------:R-:W-:Y:S01]  /*7660*/  LEA R6, P2, R7.reuse, R20.reuse, 0x2 ;  /* 0x0000001407067211 */ /* 0x0c0fe200078410ff */
[----:B------:R-:W-:Y:S01]  /*7670*/  IMAD.MOV.U32 R244, RZ, RZ, R246 ;  /* 0x000000fffff47224 */ /* 0x000fe200078e00f6 */
[CC--:B------:R-:W-:Y:S01]  /*7680*/  LEA R16, P1, R4.reuse, R20.reuse, 0x2 ;  /* 0x0000001404107211 */ /* 0x0c0fe200078210ff */
[----:B------:R2:W-:Y:S01]  /*7690*/  REDG.E.ADD.F32.FTZ.RN.STRONG.GPU desc[UR4][R8.64], R18 ;  /* 0x00000012080079a6 */ /* 0x0005e2000c10f384 */
[-C--:B------:R-:W-:Y:S01]  /*76a0*/  LEA.HI.X.SX32 R7, R7, R21.reuse, 0x2, P2 ;  /* 0x0000001507077211 */ /* 0x080fe200010f16ff */
[----:B------:R-:W-:Y:S01]  /*76b0*/  IMAD.MOV.U32 R246, RZ, RZ, R11 ;  /* 0x000000fffff67224 */ /* 0x000fe200078e000b */
[-C--:B------:R-:W-:Y:S01]  /*76c0*/  LEA.HI.X.SX32 R17, R4, R21.reuse, 0x2, P1 ;  /* 0x0000001504117211 */ /* 0x080fe200008f16ff */
[----:B------:R-:W-:Y:S02]  /*76d0*/  IMAD.IADD R4, R248, 0x1, R5 ;  /* 0x00000001f8047824 */ /* 0x000fe400078e0205 */
[----:B------:R3:W-:Y:S04]  /*76e0*/  REDG.E.ADD.F32.FTZ.RN.STRONG.GPU desc[UR4][R6.64], R19 ;  /* 0x00000013060079a6 */ /* 0x0007e8000c10f384 */
[----:B------:R-:W-:Y:S01]  /*76f0*/  REDG.E.ADD.F32.FTZ.RN.STRONG.GPU desc[UR4][R16.64], R12 ;  /* 0x0000000c100079a6 */ /* 0x000fe2000c10f384 */
[----:B--2---:R-:W-:Y:S01]  /*7700*/  IMAD.MOV.U32 R18, RZ, RZ, R245 ;  /* 0x000000ffff127224 */ /* 0x004fe200078e00f5 */
[-C--:B------:R-:W-:Y:S01]  /*7710*/  LEA R8, P2, R4, R20.reuse, 0x2 ;  /* 0x0000001404087211 */ /* 0x080fe200078410ff */
[----:B------:R-:W-:Y:S02]  /*7720*/  IMAD.MOV.U32 R245, RZ, RZ, R247 ;  /* 0x000000fffff57224 */ /* 0x000fe400078e00f7 */
[----:B----4-:R-:W-:Y:S01]  /*7730*/  IMAD.MOV.U32 R247, RZ, RZ, R10 ;  /* 0x000000fffff77224 */ /* 0x010fe200078e000a */
[CC--:B------:R-:W-:Y:S01]  /*7740*/  LEA R10, P1, R5.reuse, R20.reuse, 0x2 ;  /* 0x00000014050a7211 */ /* 0x0c0fe200078210ff */
[----:B---3--:R-:W-:Y:S01]  /*7750*/  IMAD.IADD R7, R248, 0x1, R4 ;  /* 0x00000001f8077824 */ /* 0x008fe200078e0204 */
[-C--:B------:R-:W-:Y:S02]  /*7760*/  LEA.HI.X.SX32 R9, R4, R21.reuse, 0x2, P2 ;  /* 0x0000001504097211 */ /* 0x080fe400010f16ff */
[-C--:B------:R-:W-:Y:S01]  /*7770*/  LEA.HI.X.SX32 R11, R5, R21.reuse, 0x2, P1 ;  /* 0x00000015050b7211 */ /* 0x080fe200008f16ff */
[----:B------:R-:W-:Y:S01]  /*7780*/  VIADD R5, R249, 0x40 ;  /* 0x00000040f9057836 */ /* 0x000fe20000000000 */
[CC--:B------:R-:W-:Y:S03]  /*7790*/  LEA R6, P1, R7.reuse, R20.reuse, 0x2 ;  /* 0x0000001407067211 */ /* 0x0c0fe600078210ff */
[----:B------:R2:W-:Y:S01]  /*77a0*/  REDG.E.ADD.F32.FTZ.RN.STRONG.GPU desc[UR4][R10.64], R13 ;  /* 0x0000000d0a0079a6 */ /* 0x0005e2000c10f384 */
[-C--:B------:R-:W-:Y:S03]  /*77b0*/  LEA.HI.X.SX32 R7, R7, R21.reuse, 0x2, P1 ;  /* 0x0000001507077211 */ /* 0x080fe600008f16ff */
[----:B------:R3:W-:Y:S04]  /*77c0*/  REDG.E.ADD.F32.FTZ.RN.STRONG.GPU desc[UR4][R8.64], R14 ;  /* 0x0000000e080079a6 */ /* 0x0007e8000c10f384 */
[----:B------:R4:W-:Y:S04]  /*77d0*/  REDG.E.ADD.F32.FTZ.RN.STRONG.GPU desc[UR4][R6.64], R15 ;  /* 0x0000000f060079a6 */ /* 0x0009e8000c10f384 */
[----:B------:R-:W-:Y:S04]  /*77e0*/  REDG.E.ADD.F32.FTZ.RN.STRONG.GPU desc[UR4][R20.64+0x100], R68 ;  /* 0x00010044140079a6 */ /* 0x000fe8000c10f384 */
[----:B------:R-:W-:Y:S01]  /*77f0*/  REDG.E.ADD.F32.FTZ.RN.STRONG.GPU desc[UR4][R250.64+0x100], R69 ;  /* 0x00010045fa0079a6 */ /* 0x000fe2000c10f384 */
[C---:B--2---:R-:W-:Y:S01]  /*7800*/  IMAD.IADD R10, R248.reuse, 0x1, R5 ;  /* 0x00000001f80a7824 */ /* 0x044fe200078e0205 */
[CC--:B---3--:R-:W-:Y:S03]  /*7810*/  LEA R8, P1, R5.reuse, R20.reuse, 0x2 ;  /* 0x0000001405087211 */ /* 0x0c8fe600078210ff */
[----:B------:R-:W-:Y:S01]  /*7820*/  IMAD.IADD R4, R248, 0x1, R10 ;  /* 0x00000001f8047824 */ /* 0x000fe200078e020a */
[-C--:B----4-:R-:W-:Y:S02]  /*7830*/  LEA R6, P2, R10, R20.reuse, 0x2 ;  /* 0x000000140a067211 */ /* 0x090fe400078410ff */
[-C--:B------:R-:W-:Y:S01]  /*7840*/  LEA.HI.X.SX32 R9, R5, R21.reuse, 0x2, P1 ;  /* 0x0000001505097211 */ /* 0x080fe200008f16ff */
[----:B------:R-:W-:Y:S01]  /*7850*/  IMAD.IADD R5, R248, 0x1, R4 ;  /* 0x00000001f8057824 */ /* 0x000fe200078e0204 */
[-C--:B------:R-:W-:Y:S02]  /*7860*/  LEA.HI.X.SX32 R7, R10, R21.reuse, 0x2, P2 ;  /* 0x000000150a077211 */ /* 0x080fe400010f16ff */
[CC--:B------:R-:W-:Y:S01]  /*7870*/  LEA R12, P1, R4.reuse, R20.reuse, 0x2 ;  /* 0x00000014040c7211 */ /* 0x0c0fe200078210ff */
[----:B------:R2:W-:Y:S03]  /*7880*/  REDG.E.ADD.F32.FTZ.RN.STRONG.GPU desc[UR4][R8.64], R70 ;  /* 0x00000046080079a6 */ /* 0x0005e6000c10f384 */
[-C--:B------:R-:W-:Y:S01]  /*7890*/  LEA.HI.X.SX32 R13, R4, R21.reuse, 0x2, P1 ;  /* 0x00000015040d7211 */ /* 0x080fe200008f16ff */
[----:B------:R3:W-:Y:S01]  /*78a0*/  REDG.E.ADD.F32.FTZ.RN.STRONG.GPU desc[UR4][R6.64], R71 ;  /* 0x00000047060079a6 */ /* 0x0007e2000c10f384 */
[----:B------:R-:W-:Y:S01]  /*78b0*/  IMAD.IADD R4, R248, 0x1, R5 ;  /* 0x00000001f8047824 */ /* 0x000fe200078e0205 */
[CC--:B------:R-:W-:Y:S02]  /*78c0*/  LEA R10, P1, R5.reuse, R20.reuse, 0x2 ;  /* 0x00000014050a7211 */ /* 0x0c0fe400078210ff */
[----:B------:R-:W-:Y:S02]  /*78d0*/  REDG.E.ADD.F32.FTZ.RN.STRONG.GPU desc[UR4][R12.64], R72 ;  /* 0x000000480c0079a6 */ /* 0x000fe4000c10f384 */
[-C--:B------:R-:W-:Y:S01]  /*78e0*/  LEA.HI.X.SX32 R11, R5, R21.reuse, 0x2, P1 ;  /* 0x00000015050b7211 */ /* 0x080fe200008f16ff */
[----:B------:R-:W-:Y:S01]  /*78f0*/  VIADD R5, R249, 0x60 ;  /* 0x00000060f9057836 */ /* 0x000fe20000000000 */
[----:B------:R-:W-:Y:S04]  /*7900*/  LDSM.16.MT88.4 R68, [R0+0x4000] ;  /* 0x004000000044783b */ /* 0x000fe80000004200 */
[----:B------:R-:W-:Y:S01]  /*7910*/  REDG.E.ADD.F32.FTZ.RN.STRONG.GPU desc[UR4][R10.64], R73 ;  /* 0x000000490a0079a6 */ /* 0x000fe2000c10f384 */
[-C--:B--2---:R-:W-:Y:S01]  /*7920*/  LEA R8, P2, R4, R20.reuse, 0x2 ;  /* 0x0000001404087211 */ /* 0x084fe200078410ff */
[----:B---3--:R-:W-:Y:S03]  /*7930*/  IMAD.IADD R7, R248, 0x1, R4 ;  /* 0x00000001f8077824 */ /* 0x008fe600078e0204 */
[-C--:B------:R-:W-:Y:S02]  /*7940*/  LEA.HI.X.SX32 R9, R4, R21.reuse, 0x2, P2 ;  /* 0x0000001504097211 */ /* 0x080fe400010f16ff */
[CC--:B------:R-:W-:Y:S03]  /*7950*/  LEA R6, P1, R7.reuse, R20.reuse, 0x2 ;  /* 0x0000001407067211 */ /* 0x0c0fe600078210ff */
[----:B------:R2:W-:Y:S01]  /*7960*/  REDG.E.ADD.F32.FTZ.RN.STRONG.GPU desc[UR4][R8.64], R74 ;  /* 0x0000004a080079a6 */ /* 0x0005e2000c10f384 */
[-C--:B------:R-:W-:Y:S05]  /*7970*/  LEA.HI.X.SX32 R7, R7, R21.reuse, 0x2, P1 ;  /* 0x0000001507077211 */ /* 0x080fea00008f16ff */
[----:B------:R3:W-:Y:S04]  /*7980*/  REDG.E.ADD.F32.FTZ.RN.STRONG.GPU desc[UR4][R6.64], R75 ;  /* 0x0000004b060079a6 */ /* 0x0007e8000c10f384 */
[----:B------:R-:W-:Y:S04]  /*7990*/  REDG.E.ADD.F32.FTZ.RN.STRONG.GPU desc[UR4][R20.64+0x180], R80 ;  /* 0x00018050140079a6 */ /* 0x000fe8000c10f384 */
[----:B------:R-:W-:Y:S04]  /*79a0*/  REDG.E.ADD.F32.FTZ.RN.STRONG.GPU desc[UR4][R250.64+0x180], R81 ;  /* 0x00018051fa0079a6 */ /* 0x000fe8000c10f384 */
[----:B------:R-:W-:Y:S01]  /*79b0*/  LDSM.16.MT88.4 R72, [R2+0x12800] ;  /* 0x012800000248783b */ /* 0x000fe20000004200 */
[C---:B--2---:R-:W-:Y:S04]  /*79c0*/  IMAD.IADD R8, R248.reuse, 0x1, R5 ;  /* 0x00000001f8087824 */ /* 0x044fe800078e0205 */
[----:B------:R-:W-:Y:S01]  /*79d0*/  IMAD.IADD R4, R248, 0x1, R8 ;  /* 0x00000001f8047824 */ /* 0x000fe200078e0208 */
[CC--:B------:R-:W-:Y:S02]  /*79e0*/  LEA R12, P2, R8.reuse, R20.reuse, 0x2 ;  /* 0x00000014080c7211 */ /* 0x0c0fe400078410ff */
[CC--:B---3--:R-:W-:Y:S02]  /*79f0*/  LEA R6, P1, R5.reuse, R20.reuse, 0x2 ;  /* 0x0000001405067211 */ /* 0x0c8fe400078210ff */
[-C--:B------:R-:W-:Y:S02]  /*7a00*/  LEA.HI.X.SX32 R13, R8, R21.reuse, 0x2, P2 ;  /* 0x00000015080d7211 */ /* 0x080fe400010f16ff */
        /* <DEDUP_REMOVED lines=192> */
.L_x_287:
[----:B------:R-:W-:Y:S02]  /*8610*/  UISETP.GT.AND UP0, UPT, UR8, UR16, UPT ;  /* 0x000000100800728c */ /* 0x000fe4000bf04270 */
[----:B------:R-:W-:Y:S04]  /*8620*/  UIADD3 UR8, UR8, -0x1, URZ ;  /* 0xffffffff08087890 */ /* 0x000fe8000fffe03f */
[----:B------:R-:W-:Y:S11]  /*8630*/  PLOP3.LUT P0, PT, PT, PT, UP0, 0x80, 0x0 ;  /* 0x000000000000781c */ /* 0x000ff60003f0f008 */
[----:B------:R-:W-:Y:S02]  /*8640*/  @!UPT UIADD3 URZ, URZ, URZ, URZ ;  /* 0x0000003f3f3ff290 */ /* 0x000fe4000fffe03f */
[----:B------:R-:W-:Y:S05]  /*8650*/  @P0 BRA `(.L_x_288) ;  /* 0xffffffc000200947 */ /* 0x000fea000383ffff */
[----:B------:R-:W2:Y:S01]  /*8660*/  LDL R85, [R1+0x74] ;  /* 0x0000740001557983 */ /* 0x000ea20000100800 */
[----:B------:R-:W-:Y:S01]  /*8670*/  ULDC UR7, c[0x0][0x38c] ;  /* 0x0000e30000077ab9 */ /* 0x000fe20000000800 */
[----:B------:R-:W-:Y:S02]  /*8680*/  ULDC UR6, c[0x0][0x390] ;  /* 0x0000e40000067ab9 */ /* 0x000fe40000000800 */
[----:B------:R-:W4:Y:S01]  /*8690*/  LDL R84, [R1+0x80] ;  /* 0x0000800001547983 */ /* 0x000f220000100800 */
[----:B------:R-:W-:Y:S01]  /*86a0*/  FMUL.FTZ R15, R49, UR7 ;  /* 0x00000007310f7c20 */ /* 0x000fe20008410000 */
[----:B------:R-:W-:Y:S01]  /*86b0*/  FMUL.FTZ R69, R48, UR7 ;  /* 0x0000000730457c20 */ /* 0x000fe20008410000 */
[----:B------:R-:W-:Y:S01]  /*86c0*/  FMUL.FTZ R100, R100, UR6 ;  /* 0x0000000664647c20 */ /* 0x000fe20008410000 */
[----:B------:R-:W-:Y:S01]  /*86d0*/  FMUL.FTZ R49, R101, UR6 ;  /* 0x0000000665317c20 */ /* 0x000fe20008410000 */
[----:B------:R-:W-:Y:S01]  /*86e0*/  FMUL.FTZ R14, R51, UR7 ;  /* 0x00000007330e7c20 */ /* 0x000fe20008410000 */
[----:B---3-5:R-:W-:Y:S01]  /*86f0*/  FMUL.FTZ R13, R45, UR7 ;  /* 0x000000072d0d7c20 */ /* 0x028fe20008410000 */
        /* <DEDUP_REMOVED lines=16> */
[----:B------:R-:W-:Y:S01]  /*8800*/  BAR.SYNC.DEFER_BLOCKING 0x0 ;  /* 0x0000000000007b1d */ /* 0x000fe20000010000 */
[----:B------:R-:W-:Y:S01]  /*8810*/  FMUL.FTZ R70, R42, UR7 ;  /* 0x000000072a467c20 */ /* 0x000fe20008410000 */
[----:B------:R-:W-:Y:S01]  /*8820*/  FMUL.FTZ R108, R108, UR6 ;  /* 0x000000066c6c7c20 */ /* 0x000fe20008410000 */
[----:B------:R-:W-:Y:S01]  /*8830*/  FMUL.FTZ R43, R109, UR6 ;  /* 0x000000066d2b7c20 */ /* 0x000fe20008410000 */
[----:B------:R-:W-:Y:S01]  /*8840*/  F2FP.BF16.F32.PACK_AB R48, R48, R102 ;  /* 0x000000663030723e */ /* 0x000fe200000010ff */
        /* <DEDUP_REMOVED lines=123> */
[----:B------:R-:W-:-:S03]  /*9000*/  PLOP3.LUT P0, PT, PT, PT, UP0, 0x80, 0x0 ;  /* 0x000000000000781c */ /* 0x000fc60003f0f008 */
[----:B------:R-:W-:Y:S01]  /*9010*/  @UP0 UIADD3 UR20, UR13, UR8, URZ ;  /* 0x000000080d140290 */ /* 0x000fe2000fffe03f */
[----:B------:R-:W-:Y:S01]  /*9020*/  @UP0 UMOV UR19, UR12 ;  /* 0x0000000c00130c82 */ /* 0x000fe20008000000 */
        /* <DEDUP_REMOVED lines=63> */
.L_x_289:
        /* <DEDUP_REMOVED lines=19> */
.L_x_290:
[----:B------:R-:W-:Y:S01]  /*9550*/  BAR.SYNC.DEFER_BLOCKING 0x0 ;  /* 0x0000000000007b1d */ /* 0x000fe20000010000 */
[----:B------:R-:W-:Y:S01]  /*9560*/  USHF.R.S32.HI UR11, URZ, 0x1f, UR8 ;  /* 0x0000001f3f0b7899 */ /* 0x000fe20008011408 */
[----:B-12---:R-:W-:Y:S01]  /*9570*/  SHF.R.S32.HI R4, RZ, 0x1f, R11 ;  /* 0x0000001fff047819 */ /* 0x006fe2000001140b */
        /* <DEDUP_REMOVED lines=20> */
[----:B------:R1:W2:Y:S01]  /*96c0*/  LDS.128 R36, [R96+0xd000] ;  /* 0x00d0000060247984 */ /* 0x0002a20000000c00 */
        /* <DEDUP_REMOVED lines=29> */
.L_x_292:
[----:B------:R-:W-:Y:S05]  /*98a0*/  BSYNC B0 ;  /* 0x0000000000007941 */ /* 0x000fea0003800000 */
.L_x_291:
        /* <DEDUP_REMOVED lines=20> */
.L_x_294:
[----:B------:R-:W-:Y:S05]  /*99f0*/  BSYNC B0 ;  /* 0x0000000000007941 */ /* 0x000fea0003800000 */
.L_x_293:
        /* <DEDUP_REMOVED lines=35> */
.L_x_296:
[----:B------:R-:W-:Y:S05]  /*9c30*/  BSYNC B0 ;  /* 0x0000000000007941 */ /* 0x000fea0003800000 */
.L_x_295:
        /* <DEDUP_REMOVED lines=19> */
.L_x_269:
[----:B------:R-:W-:Y:S05]  /*9d70*/  BSYNC B1 ;  /* 0x0000000000017941 */ /* 0x000fea0003800000 */
.L_x_255:
        /* <DEDUP_REMOVED lines=8> */
.L_x_297:
[----:B------:R-:W-:Y:S05]  /*9e00*/  EXIT ;  /* 0x000000000000794d */ /* 0x000fea0003800000 */
.L_x_299:
        /* <DEDUP_REMOVED lines=15> */
.L_x_809:


//--------------------- .text._ZN5flash44flash_bwd_dq_dk_dv_loop_seqk_parallel_kernelI23Flash_bwd_kernel_traitsILi192ELi64ELi64ELi8ELi4ELi2ELi2ELb1ELb1EN7cutlass10bfloat16_tE19Flash_kernel_traitsILi192ELi64ELi64ELi8ES3_EELb0ELb1ELb0ELb0ELb0ELb0ELb1EEEvNS_16Flash_bwd_paramsE --------------------------
	.section	.text._ZN5flash44flash_bwd_dq_dk_dv_loop_seqk_parallel_kernelI23Flash_bwd_kernel_traitsILi192ELi64ELi64ELi8ELi4ELi2ELi2ELb1ELb1EN7cutlass10bfloat16_tE19Flash_kernel_traitsILi192ELi64ELi64ELi8ES3_EELb0ELb1ELb0ELb0ELb0ELb0ELb1EEEvNS_16Flash_bwd_paramsE,"ax",@progbits
	.align	128
        .global         _ZN5flash44flash_bwd_dq_dk_dv_loop_seqk_parallel_kernelI23Flash_bwd_kernel_traitsILi192ELi64ELi64ELi8ELi4ELi2ELi2ELb1ELb1EN7cutlass10bfloat16_tE19Flash_kernel_traitsILi192ELi64ELi64ELi8ES3_EELb0ELb1ELb0ELb0ELb0ELb0ELb1EEEvNS_16Flash_bwd_paramsE
        .type           _ZN5flash44flash_bwd_dq_dk_dv_loop_seqk_parallel_kernelI23Flash_bwd_kernel_traitsILi192ELi64ELi64ELi8ELi4ELi2ELi2ELb1ELb1EN7cutlass10bfloat16_tE19Flash_kernel_traitsILi192ELi64ELi64ELi8ES3_EELb0ELb1ELb0ELb0ELb0ELb0ELb1EEEvNS_16Flash_bwd_paramsE,@function
        .size           _ZN5flash44flash_bwd_dq_dk_dv_loop_seqk_parallel_kernelI23Flash_bwd_kernel_traitsILi192ELi64ELi64ELi8ELi4ELi2ELi2ELb1ELb1EN7cutlass10bfloat16_tE19Flash_kernel_traitsILi192ELi64ELi64ELi8ES3_EELb0ELb1ELb0ELb0ELb0ELb0ELb1EEEvNS_16Flash_bwd_paramsE,(.L_x_810 - _ZN5flash44flash_bwd_dq_dk_dv_loop_seqk_parallel_kernelI23Flash_bwd_kernel_traitsILi192ELi64ELi64ELi8ELi4ELi2ELi2ELb1ELb1EN7cutlass10bfloat16_tE19Flash_kernel_traitsILi192ELi64ELi64ELi8ES3_EELb0ELb1ELb0ELb0ELb0ELb0ELb1EEEvNS_16Flash_bwd_paramsE)
        .other          _ZN5flash44flash_bwd_dq_dk_dv_loop_seqk_parallel_kernelI23Flash_bwd_kernel_traitsILi192ELi64ELi64ELi8ELi4ELi2ELi2ELb1ELb1EN7cutlass10bfloat16_tE19Flash_kernel_traitsILi192ELi64ELi64ELi8ES3_EELb0ELb1ELb0ELb0ELb0ELb0ELb1EEEvNS_16Flash_bwd_paramsE,@"STO_CUDA_ENTRY STV_DEFAULT"
_ZN5flash44flash_bwd_dq_dk_dv_loop_seqk_parallel_kernelI23Flash_bwd_kernel_traitsILi192ELi64ELi64ELi8ELi4ELi2ELi2ELb1ELb1EN7cutlass10bfloat16_tE19Flash_kernel_traitsILi192ELi64ELi64ELi8ES3_EELb0ELb1ELb0ELb0ELb0ELb0ELb1EEEvNS_16Flash_bwd_paramsE:
.text._ZN5flash44flash_bwd_dq_dk_dv_loop_seqk_parallel_kernelI23Flash_bwd_kernel_traitsILi192ELi64ELi64ELi8ELi4ELi2ELi2ELb1ELb1EN7cutlass10bfloat16_tE19Flash_kernel_traitsILi192ELi64ELi64ELi8ES3_EELb0ELb1ELb0ELb0ELb0ELb0ELb1EEEvNS_16Flash_bwd_paramsE:
        /* <DEDUP_REMOVED lines=184> */
.L_x_344:
        /* <DEDUP_REMOVED lines=67> */
.L_x_300:
        /* <DEDUP_REMOVED lines=27> */
[----:B------:R-:W-:Y:S01]  /*1160*/  UIMAD UR51, UR57, UR26, URZ ;  /* 0x0000001a393372a4 */ /* 0x000fe2000f8e023f */
[----:B------:R-:W1:Y:S01]  /*1170*/  I2F.RP R4, R8 ;  /* 0x0000000800047306 */ /* 0x000e620000209400 */
[----:B------:R-:W-:Y:S01]  /*1180*/  ULDC.64 UR32, c[0x0][0x240] ;  /* 0x0000900000207ab9 */ /* 0x000fe20000000a00 */
        /* <DEDUP_REMOVED lines=20> */
[----:B------:R-:W-:Y:S01]  /*12d0*/  @UP0 ULDC.64 UR26, c[0x0][0x248] ;  /* 0x00009200001a0ab9 */ /* 0x000fe20000000a00 */
        /* <DEDUP_REMOVED lines=13> */
[----:B------:R-:W-:-:S02]  /*13b0*/  ULOP3.LUT UR20, UR31, 0xffffffc0, URZ, 0xc0, !UPT ;  /* 0xffffffc01f147892 */ /* 0x000fc4000f8ec03f */
[----:B------:R-:W-:Y:S01]  /*13c0*/  UIADD3 UR48, UR15, UR5, URZ ;  /* 0x000000050f307290 */ /* 0x000fe2000fffe03f */
        /* <DEDUP_REMOVED lines=9> */
[----:B------:R-:W-:Y:S01]  /*1460*/  @UP1 UIADD3 UR48, UR13, UR5, URZ ;  /* 0x000000050d301290 */ /* 0x000fe2000fffe03f */
[C---:B------:R-:W-:Y:S01]  /*1470*/  IMAD R5, R8.reuse, R6, R5 ;  /* 0x0000000608057224 */ /* 0x040fe200078e0205 */
[----:B------:R-:W-:Y:S02]  /*1480*/  USHF.R.S32.HI UR40, URZ, 0x1f, UR20 ;  /* 0x0000001f3f287899 */ /* 0x000fe40008011414 */
[----:B------:R-:W-:Y:S02]  /*1490*/  UIADD3 UR5, UP2, UR20, UR37, URZ ;  /* 0x0000002514057290 */ /* 0x000fe4000ff5e03f */
[----:B------:R-:W-:Y:S01]  /*14a0*/  ISETP.GT.U32.AND P1, PT, R8, R5, PT ;  /* 0x000000050800720c */ /* 0x000fe20003f24070 */
[----:B------:R-:W-:Y:S02]  /*14b0*/  USEL UR56, UR14, UR12, !UP1 ;  /* 0x0000000c0e387287 */ /* 0x000fe4000c800000 */
[----:B------:R-:W-:Y:S02]  /*14c0*/  UIADD3.X UR14, UR40, UR44, URZ, UP2, !UPT ;  /* 0x0000002c280e7290 */ /* 0x000fe400097fe43f */
[----:B------:R-:W-:Y:S01]  /*14d0*/  UIMAD UR11, UR11, UR5, URZ ;  /* 0x000000050b0b72a4 */ /* 0x000fe2000f8e023f */
[----:B------:R-:W-:Y:S01]  /*14e0*/  ULDC.U8 UR25, c[0x0][0x480] ;  /* 0x0001200000197ab9 */ /* 0x000fe20000000000 */
[----:B------:R-:W-:Y:S01]  /*14f0*/  @UP0 UIADD3 UR19, UR21, UR35, URZ ;  /* 0x0000002315130290 */ /* 0x000fe2000fffe03f */
        /* <DEDUP_REMOVED lines=14> */
[----:B------:R-:W-:Y:S02]  /*15e0*/  @UP0 UIMAD UR19, UR19, UR25, URZ ;  /* 0x00000019131302a4 */ /* 0x000fe4000f8e023f */
[----:B------:R-:W-:Y:S02]  /*15f0*/  @!UP3 UIMAD UR10, UR47, UR61, UR57 ;  /* 0x0000003d2f0ab2a4 */ /* 0x000fe4000f8e0239 */
[----:B------:R-:W-:Y:S01]  /*1600*/  @P0 VIADD R4, R4, 0x1 ;  /* 0x0000000104040836 */ /* 0x000fe20000000000 */
[----:B------:R-:W-:Y:S01]  /*1610*/  @UP3 ULDC UR5, c[0x0][0x2e4] ;  /* 0x0000b90000053ab9 */ /* 0x000fe20000000800 */
[----:B------:R-:W-:Y:S01]  /*1620*/  @!UP1 UIADD3 UR50, UR39, UR45, URZ ;  /* 0x0000002d27329290 */ /* 0x000fe2000fffe03f */
[----:B------:R-:W-:Y:S01]  /*1630*/  PLOP3.LUT P0, PT, PT, PT, UP3, 0x80, 0x0 ;  /* 0x000000000000781c */ /* 0x000fe20003f0f038 */
[----:B------:R-:W-:Y:S01]  /*1640*/  IMAD.MOV.U32 R18, RZ, RZ, R4 ;  /* 0x000000ffff127224 */ /* 0x000fe200078e0004 */
[----:B------:R-:W-:Y:S02]  /*1650*/  @UP3 UIMAD UR15, UR57, UR5, UR11 ;  /* 0x00000005390f32a4 */ /* 0x000fe4000f8e020b */
[----:B------:R-:W-:-:S02]  /*1660*/  USEL UR53, UR49, URZ, UP4 ;  /* 0x0000003f31357287 */ /* 0x000fc4000a000000 */
        /* <DEDUP_REMOVED lines=25> */
.L_x_302:
        /* <DEDUP_REMOVED lines=13> */
.L_x_303:
        /* <DEDUP_REMOVED lines=11> */
.L_x_304:
[----:B------:R-:W-:-:S04]  /*1980*/  UIMAD UR5, UR47, UR61, UR57 ;  /* 0x0000003d2f0572a4 */ /* 0x000fc8000f8e0239 */
[----:B------:R-:W-:-:S12]  /*1990*/  UIMAD UR5, UR5, UR60, URZ ;  /* 0x0000003c050572a4 */ /* 0x000fd8000f8e023f */
.L_x_305:
[----:B------:R-:W2:Y:S01]  /*19a0*/  LDL.64 R4, [R1+0x48] ;  /* 0x0000480001047983 */ /* 0x000ea20000100a00 */
[----:B------:R-:W1:Y:S01]  /*19b0*/  LDC.64 R20, c[0x0][0x420] ;  /* 0x00010800ff147b82 */ /* 0x000e620000000a00 */
[----:B------:R-:W-:Y:S02]  /*19c0*/  ULDC UR11, c[0x0][0x2dc] ;  /* 0x0000b700000b7ab9 */ /* 0x000fe40000000800 */
        /* <DEDUP_REMOVED lines=50> */
[----:B------:R-:W-:Y:S01]  /*1cf0*/  UIMAD UR11, UR43, UR38, URZ ;  /* 0x000000262b0b72a4 */ /* 0x000fe2000f8e023f */
[----:B------:R-:W-:Y:S01]  /*1d00*/  IMAD.IADD R22, R30, 0x1, -R8 ;  /* 0x000000011e167824 */ /* 0x000fe200078e0a08 */
[----:B------:R-:W-:Y:S01]  /*1d10*/  UIADD3.X UR8, UR53, UR8, UR48, UP2, UP1 ;  /* 0x0000000835087290 */ /* 0x000fe200097e2430 */
[----:B------:R-:W-:Y:S01]  /*1d20*/  IMAD R9, R9, UR32, RZ ;  /* 0x0000002009097c24 */ /* 0x000fe2000f8e02ff */
[----:B------:R-:W-:Y:S01]  /*1d30*/  IADD3 R10, P2, R10, UR58, RZ ;  /* 0x0000003a0a0a7c10 */ /* 0x000fe2000ff5e0ff */
[----:B------:R-:W-:Y:S01]  /*1d40*/  IMAD R8, R26, UR13, R22 ;  /* 0x0000000d1a087c24 */ /* 0x000fe2000f8e0216 */
[----:B------:R-:W-:Y:S01]  /*1d50*/  UISETP.LT.AND UP1, UPT, URZ, UR16, UPT ;  /* 0x000000103f00728c */ /* 0x000fe2000bf21270 */
[----:B------:R-:W-:Y:S01]  /*1d60*/  IMAD R13, R5, UR33, R9 ;  /* 0x00000021050d7c24 */ /* 0x000fe2000f8e0209 */
[----:B------:R-:W-:Y:S01]  /*1d70*/  UMOV UR13, UR30 ;  /* 0x0000001e000d7c82 */ /* 0x000fe20008000000 */
[----:B------:R-:W-:Y:S01]  /*1d80*/  IMAD.WIDE.U32 R6, R12, UR57, R6 ;  /* 0x000000390c067c25 */ /* 0x000fe2000f8e0006 */
[C---:B------:R-:W-:Y:S01]  /*1d90*/  IADD3 R5, P0, R8.reuse, UR10, RZ ;  /* 0x0000000a08057c10 */ /* 0x040fe2000ff1e0ff */
[----:B------:R-:W-:Y:S01]  /*1da0*/  USEL UR16, URZ, UR16, !UP1 ;  /* 0x000000103f107287 */ /* 0x000fe2000c800000 */
[----:B------:R-:W-:Y:S01]  /*1db0*/  IADD3.X R11, R11, UR52, R13, P2, !PT ;  /* 0x000000340b0b7c10 */ /* 0x000fe200097fe40d */
[----:B------:R-:W-:Y:S01]  /*1dc0*/  VIADD R9, R7, UR17 ;  /* 0x0000001107097c36 */ /* 0x000fe20008000000 */
[----:B------:R-:W-:Y:S01]  /*1dd0*/  LEA.HI.X.SX32 R8, R8, UR8, 0x1, P0 ;  /* 0x0000000808087c11 */ /* 0x000fe200080f0eff */
[----:B------:R-:W-:Y:S01]  /*1de0*/  UIMAD UR8, UR57, UR39, UR11 ;  /* 0x00000027390872a4 */ /* 0x000fe2000f8e020b */
[----:B------:R-:W-:Y:S01]  /*1df0*/  LEA R16, P0, R5, UR22, 0x2 ;  /* 0x0000001605107c11 */ /* 0x000fe2000f8010ff */
[----:B------:R-:W-:-:S03]  /*1e00*/  UISETP.GT.AND UP1, UPT, UR46, UR16, UPT ;  /* 0x000000102e00728c */ /* 0x000fc6000bf24270 */
[----:B------:R-:W-:Y:S01]  /*1e10*/  LEA.HI.X R17, R5, UR23, R8, 0x2, P0 ;  /* 0x0000001705117c11 */ /* 0x000fe200080f1408 */
[----:B------:R-:W-:Y:S01]  /*1e20*/  IMAD.MOV.U32 R8, RZ, RZ, R6 ;  /* 0x000000ffff087224 */ /* 0x000fe200078e0006 */
[----:B------:R-:W-:Y:S01]  /*1e30*/  UIMAD.WIDE UR22, UR42, 0x4, UR60 ;  /* 0x000000042a1678a5 */ /* 0x000fe2000f8e023c */
[-C--:B------:R-:W-:Y:S01]  /*1e40*/  IMAD R5, R31, R20.reuse, RZ ;  /* 0x000000141f057224 */ /* 0x080fe200078e02ff */
[----:B------:R-:W-:Y:S01]  /*1e50*/  PLOP3.LUT P0, PT, PT, PT, UP1, 0x80, 0x0 ;  /* 0x000000000000781c */ /* 0x000fe20003f0f018 */
[----:B------:R-:W-:Y:S01]  /*1e60*/  IMAD.U32 R6, RZ, RZ, UR38 ;  /* 0x00000026ff067e24 */ /* 0x000fe2000f8e00ff */
[----:B------:R3:W-:Y:S01]  /*1e70*/  STL.64 [R1+0x30], R16 ;  /* 0x0000301001007387 */ /* 0x0007e20000100a00 */
[C---:B------:R-:W-:Y:S02]  /*1e80*/  IMAD R5, R4.reuse, R21, R5 ;  /* 0x0000001504057224 */ /* 0x040fe400078e0205 */
[----:B------:R-:W-:Y:S01]  /*1e90*/  IMAD.WIDE.U32 R8, R4, R20, R8 ;  /* 0x0000001404087225 */ /* 0x000fe200078e0008 */
[----:B------:R-:W-:Y:S01]  /*1ea0*/  UMOV UR11, UR22 ;  /* 0x00000016000b7c82 */ /* 0x000fe20008000000 */
[----:B------:R-:W-:-:S02]  /*1eb0*/  UMOV UR10, UR23 ;  /* 0x00000017000a7c82 */ /* 0x000fc40008000000 */
        /* <DEDUP_REMOVED lines=29> */
.L_x_307:
        /* <DEDUP_REMOVED lines=19> */
.L_x_308:
        /* <DEDUP_REMOVED lines=38> */
.L_x_310:
[----:B------:R-:W-:Y:S05]  /*2420*/  BSYNC B0 ;  /* 0x0000000000007941 */ /* 0x000fea0003800000 */
.L_x_309:
        /* <DEDUP_REMOVED lines=19> */
.L_x_312:
[----:B------:R-:W-:Y:S05]  /*2560*/  BSYNC B0 ;  /* 0x0000000000007941 */ /* 0x000fea0003800000 */
.L_x_311:
        /* <DEDUP_REMOVED lines=32> */
.L_x_314:
[----:B------:R-:W-:Y:S05]  /*2770*/  BSYNC B0 ;  /* 0x0000000000007941 */ /* 0x000fea0003800000 */
.L_x_313:
        /* <DEDUP_REMOVED lines=21> */
.L_x_306:
        /* <DEDUP_REMOVED lines=65> */
.L_x_317:
[----:B------:R-:W-:Y:S05]  /*2ce0*/  BSYNC B0 ;  /* 0x0000000000007941 */ /* 0x000fea0003800000 */
.L_x_316:
        /* <DEDUP_REMOVED lines=44> */
.L_x_319:
[----:B------:R-:W-:Y:S05]  /*2fb0*/  BSYNC B0 ;  /* 0x0000000000007941 */ /* 0x000fea0003800000 */
.L_x_318:
        /* <DEDUP_REMOVED lines=33> */
.L_x_321:
[----:B------:R-:W-:Y:S05]  /*31d0*/  BSYNC B0 ;  /* 0x0000000000007941 */ /* 0x000fea0003800000 */
.L_x_320:
        /* <DEDUP_REMOVED lines=37> */
.L_x_323:
[----:B------:R-:W-:Y:S05]  /*3430*/  BSYNC B0 ;  /* 0x0000000000007941 */ /* 0x000fea0003800000 */
.L_x_322:
        /* <DEDUP_REMOVED lines=28> */
.L_x_325:
[----:B------:R-:W-:Y:S05]  /*3600*/  BSYNC B0 ;  /* 0x0000000000007941 */ /* 0x000fea0003800000 */
.L_x_324:
        /* <DEDUP_REMOVED lines=40> */
.L_x_327:
[----:B------:R-:W-:Y:S05]  /*3890*/  BSYNC B0 ;  /* 0x0000000000007941 */ /* 0x000fea0003800000 */
.L_x_326:
[----:B------:R-:W-:Y:S01]  /*38a0*/  UIMAD UR14, UR41, UR26, URZ ;  /* 0x0000001a290e72a4 */ /* 0x000fe2000f8e023f */
[----:B------:R-:W-:Y:S01]  /*38b0*/  SHF.R.S32.HI R5, RZ, 0x2, R22 ;  /* 0x00000002ff057819 */ /* 0x000fe20000011416 */
[----:B-1----:R-:W-:Y:S01]  /*38c0*/  IMAD.WIDE.U32 R6, R12, UR29, R34 ;  /* 0x0000001d0c067c25 */ /* 0x002fe2000f8e0022 */
[----:B------:R-:W-:Y:S01]  /*38d0*/  @P0 STS.128 [R33+0xc000], RZ ;  /* 0x00c000ff21000388 */ /* 0x000fe20000000c00 */
[----:B------:R-:W-:Y:S01]  /*38e0*/  UIMAD UR14, UR29, UR27, UR14 ;  /* 0x0000001b1d0e72a4 */ /* 0x000fe2000f8e020e */
[----:B------:R-:W-:Y:S01]  /*38f0*/  BSSY B0, `(.L_x_328) ;  /* 0x0000040000007945 */ /* 0x000fe20003800000 */
[----:B------:R-:W-:Y:S01]  /*3900*/  IMAD R5, R14, 0x10, R5 ;  /* 0x000000100e057824 */ /* 0x000fe200078e0205 */
[----:B------:R-:W-:Y:S01]  /*3910*/  IADD3 R8, P1, R6, UR36, RZ ;  /* 0x0000002406087c10 */ /* 0x000fe2000ff3e0ff */
[----:B------:R-:W-:Y:S01]  /*3920*/  IMAD.MOV.U32 R19, RZ, RZ, 0x7f800000 ;  /* 0x7f800000ff137424 */ /* 0x000fe200078e00ff */
[----:B------:R-:W-:Y:S01]  /*3930*/  @P0 STS.128 [R33+0xe000], RZ ;  /* 0x00e000ff21000388 */ /* 0x000fe20000000c00 */
[C---:B------:R-:W-:Y:S01]  /*3940*/  VIADD R6, R5.reuse, 0x8 ;  /* 0x0000000805067836 */ /* 0x040fe20000000000 */
[----:B------:R-:W-:Y:S01]  /*3950*/  SHF.L.U32 R11, R5, 0x2, RZ ;  /* 0x00000002050b7819 */ /* 0x000fe200000006ff */
[----:B------:R-:W-:Y:S01]  /*3960*/  IMAD.U32 R9, RZ, RZ, UR14 ;  /* 0x0000000eff097e24 */ /* 0x000fe2000f8e00ff */
[----:B------:R-:W-:Y:S01]  /*3970*/  ULDC.64 UR14, c[0x0][0x260] ;  /* 0x00009800000e7ab9 */ /* 0x000fe20000000a00 */
[----:B------:R-:W-:Y:S01]  /*3980*/  @P0 STS.128 [R33+0x10000], RZ ;  /* 0x010000ff21000388 */ /* 0x000fe20000000c00 */
[----:B------:R-:W-:Y:S01]  /*3990*/  ISETP.GE.AND P5, PT, R6, UR8, PT ;  /* 0x0000000806007c0c */ /* 0x000fe2000bfa6270 */
[----:B------:R-:W-:Y:S01]  /*39a0*/  IMAD R10, R27, UR14, RZ ;  /* 0x0000000e1b0a7c24 */ /* 0x000fe2000f8e02ff */
[----:B------:R-:W-:Y:S01]  /*39b0*/  IADD3.X R9, R7, UR37, R9, P1, !PT ;  /* 0x0000002507097c10 */ /* 0x000fe20008ffe409 */
[----:B------:R1:W-:Y:S01]  /*39c0*/  STL [R1+0x74], R11 ;  /* 0x0000740b01007387 */ /* 0x0003e20000100800 */
[----:B------:R-:W-:Y:S01]  /*39d0*/  SHF.R.S32.HI R6, RZ, 0x1f, R5 ;  /* 0x0000001fff067819 */ /* 0x000fe20000011405 */
[C---:B------:R-:W-:Y:S01]  /*39e0*/  IMAD R13, R18.reuse, UR15, R10 ;  /* 0x0000000f120d7c24 */ /* 0x040fe2000f8e020a */
        /* <DEDUP_REMOVED lines=48> */
.L_x_329:
[----:B------:R-:W-:Y:S05]  /*3cf0*/  BSYNC B0 ;  /* 0x0000000000007941 */ /* 0x000fea0003800000 */
.L_x_328:
        /* <DEDUP_REMOVED lines=44> */
.L_x_331:
[----:B------:R-:W-:Y:S05]  /*3fc0*/  BSYNC B0 ;  /* 0x0000000000007941 */ /* 0x000fea0003800000 */
.L_x_330:
        /* <DEDUP_REMOVED lines=63> */
[----:B------:R-:W-:Y:S01]  /*43c0*/  ULDC UR8, c[0x0][0x39c] ;  /* 0x0000e70000087ab9 */ /* 0x000fe20000000800 */
[----:B------:R-:W-:Y:S01]  /*43d0*/  ULDC UR15, c[0x0][0x2ec] ;  /* 0x0000bb00000f7ab9 */ /* 0x000fe20000000800 */
[----:B------:R-:W1:Y:S04]  /*43e0*/  LDSM.16.M88.4 R232, [R252+0x4800] ;  /* 0x00480000fce8783b */ /* 0x000e680000000200 */
[----:B-----5:R5:W-:Y:S04]  /*43f0*/  @!P6 STL [R1+0x60], R6 ;  /* 0x000060060100e387 */ /* 0x020be80000100800 */
[----:B----4-:R4:W-:Y:S01]  /*4400*/  @!P5 STL [R1+0x64], R4 ;  /* 0x000064040100d387 */ /* 0x0109e20000100800 */
[----:B-----5:R-:W-:-:S02]  /*4410*/  LEA.HI R6, R32, R30, RZ, 0x4 ;  /* 0x0000001e20067211 */ /* 0x020fc400078f20ff */
[----:B----4-:R-:W-:Y:S02]  /*4420*/  LOP3.LUT R4, R28, 0xfffffff8, RZ, 0xc0, !PT ;  /* 0xfffffff81c047812 */ /* 0x010fe400078ec0ff */
        /* <DEDUP_REMOVED lines=47> */
.L_x_334:
[----:B------:R-:W2:Y:S01]  /*4720*/  LDL R246, [R1] ;  /* 0x0000000001f67983 */ /* 0x000ea20000100800 */
[----:B------:R-:W-:Y:S03]  /*4730*/  USHF.L.U32 UR14, UR5, 0x6, URZ ;  /* 0x00000006050e7899 */ /* 0x000fe6000800063f */
[----:B---3--:R-:W3:Y:S01]  /*4740*/  LDL R245, [R1+0x4] ;  /* 0x0000040001f57983 */ /* 0x008ee20000100800 */
[----:B------:R-:W-:Y:S03]  /*4750*/  UISETP.GE.AND UP0, UPT, UR14, UR19, UPT ;  /* 0x000000130e00728c */ /* 0x000fe6000bf06270 */
[----:B------:R-:W4:Y:S01]  /*4760*/  LDL R244, [R1+0x10] ;  /* 0x0000100001f47983 */ /* 0x000f220000100800 */
[----:B------:R-:W-:Y:S03]  /*4770*/  UISETP.LT.AND UP0, UPT, UR18, UR9, UP0 ;  /* 0x000000091200728c */ /* 0x000fe60008701270 */
[----:B------:R1:W-:Y:S03]  /*4780*/  STL [R1+0xc8], R115 ;  /* 0x0000c87301007387 */ /* 0x0003e60000100800 */
[----:B------:R-:W-:Y:S01]  /*4790*/  PLOP3.LUT P0, PT, PT, PT, UP0, 0x80, 0x0 ;  /* 0x000000000000781c */ /* 0x000fe20003f0f008 */
[----:B------:R-:W0:Y:S01]  /*47a0*/  LDGDEPBAR ;  /* 0x00000000000079af */ /* 0x000e220000000000 */
[----:B------:R-:W-:Y:S03]  /*47b0*/  UISETP.GT.AND UP0, UPT, UR5, UR16, UPT ;  /* 0x000000100500728c */ /* 0x000fe6000bf04270 */
[----:B-1----:R-:W4:Y:S04]  /*47c0*/  LDL R115, [R1+0x8] ;  /* 0x0000080001737983 */ /* 0x002f280000100800 */
[----:B------:R1:W-:Y:S04]  /*47d0*/  STL [R1+0xc4], R114 ;  /* 0x0000c47201007387 */ /* 0x0003e80000100800 */
[----:B-1----:R-:W4:Y:S04]  /*47e0*/  LDL R114, [R1+0xc] ;  /* 0x00000c0001727983 */ /* 0x002f280000100800 */
[----:B------:R1:W-:Y:S04]  /*47f0*/  STL [R1+0xc0], R113 ;  /* 0x0000c07101007387 */ /* 0x0003e80000100800 */
[----:B-1----:R-:W4:Y:S04]  /*4800*/  LDL R113, [R1+0x18] ;  /* 0x0000180001717983 */ /* 0x002f280000100800 */
[----:B------:R1:W-:Y:S04]  /*4810*/  STL [R1+0xbc], R112 ;  /* 0x0000bc7001007387 */ /* 0x0003e80000100800 */
[----:B-1----:R-:W4:Y:S04]  /*4820*/  LDL R112, [R1+0x14] ;  /* 0x0000140001707983 */ /* 0x002f280000100800 */
[----:B------:R-:W-:Y:S04]  /*4830*/  STL [R1+0xb8], R111 ;  /* 0x0000b86f01007387 */ /* 0x000fe80000100800 */
[----:B------:R-:W-:Y:S04]  /*4840*/  STL [R1+0xb4], R110 ;  /* 0x0000b46e01007387 */ /* 0x000fe80000100800 */
[----:B------:R-:W-:Y:S04]  /*4850*/  STL [R1+0xb0], R109 ;  /* 0x0000b06d01007387 */ /* 0x000fe80000100800 */
[----:B------:R-:W-:Y:S04]  /*4860*/  STL [R1+0xac], R108 ;  /* 0x0000ac6c01007387 */ /* 0x000fe80000100800 */
[----:B------:R-:W-:Y:S04]  /*4870*/  STL [R1+0xa8], R107 ;  /* 0x0000a86b01007387 */ /* 0x000fe80000100800 */
[----:B------:R-:W-:Y:S04]  /*4880*/  STL [R1+0xa4], R106 ;  /* 0x0000a46a01007387 */ /* 0x000fe80000100800 */
[----:B------:R-:W-:Y:S04]  /*4890*/  STL [R1+0xa0], R105 ;  /* 0x0000a06901007387 */ /* 0x000fe80000100800 */
[----:B------:R-:W-:Y:S04]  /*48a0*/  STL [R1+0x9c], R104 ;  /* 0x00009c6801007387 */ /* 0x000fe80000100800 */
[----:B------:R1:W-:Y:S04]  /*48b0*/  STL [R1+0x98], R103 ;  /* 0x0000986701007387 */ /* 0x0003e80000100800 */
[----:B------:R1:W-:Y:S04]  /*48c0*/  STL [R1+0x94], R102 ;  /* 0x0000946601007387 */ /* 0x0003e80000100800 */
[----:B------:R1:W-:Y:S04]  /*48d0*/  STL [R1+0x90], R101 ;  /* 0x0000906501007387 */ /* 0x0003e80000100800 */
[----:B------:R1:W-:Y:S04]  /*48e0*/  STL [R1+0x8c], R100 ;  /* 0x00008c6401007387 */ /* 0x0003e80000100800 */
[----:B-1----:R-:W4:Y:S04]  /*48f0*/  LDL R103, [R1+0x50] ;  /* 0x0000500001677983 */ /* 0x002f280000100800 */
[----:B------:R-:W4:Y:S04]  /*4900*/  LDL R102, [R1+0x5c] ;  /* 0x00005c0001667983 */ /* 0x000f280000100800 */
[----:B------:R-:W4:Y:S04]  /*4910*/  LDL R101, [R1+0x54] ;  /* 0x0000540001657983 */ /* 0x000f280000100800 */
[----:B------:R-:W4:Y:S01]  /*4920*/  LDL R100, [R1+0x58] ;  /* 0x0000580001647983 */ /* 0x000f220000100800 */
[----:B------:R-:W-:Y:S04]  /*4930*/  DEPBAR.LE SB0, 0x0 ;  /* 0x000080000000791a */ /* 0x000fe80000000000 */
[----:B------:R-:W-:Y:S06]  /*4940*/  BAR.SYNC.DEFER_BLOCKING 0x0 ;  /* 0x0000000000007b1d */ /* 0x000fec0000010000 */
[----:B------:R-:W-:Y:S04]  /*4950*/  LDSM.16.M88.4 R88, [R252+-0x6000] ;  /* 0xffa00000fc58783b */ /* 0x000fe80000000200 */
[----:B--2---:R-:W-:Y:S04]  /*4960*/  LDSM.16.M88.4 R8, [R246+0xc000] ;  /* 0x00c00000f608783b */ /* 0x004fe80000000200 */
[----:B------:R-:W-:Y:S04]  /*4970*/  LDSM.16.M88.4 R68, [R246+0xc800] ;  /* 0x00c80000f644783b */ /* 0x000fe80000000200 */
[----:B---3--:R-:W-:Y:S04]  /*4980*/  LDSM.16.M88.4 R76, [R245+-0x6000] ;  /* 0xffa00000f54c783b */ /* 0x008fe80000000200 */
[----:B------:R-:W-:Y:S04]  /*4990*/  LDSM.16.M88.4 R80, [R245+-0x5800] ;  /* 0xffa80000f550783b */ /* 0x000fe80000000200 */
[----:B----4-:R-:W-:Y:S04]  /*49a0*/  LDSM.16.M88.4 R96, [R244] ;  /* 0x00000000f460783b */ /* 0x010fe80000000200 */
[----:B------:R-:W1:Y:S04]  /*49b0*/  LDSM.16.M88.4 R16, [R115] ;  /* 0x000000007310783b */ /* 0x000e680000000200 */
[----:B------:R-:W2:Y:S01]  /*49c0*/  LDSM.16.M88.4 R72, [R114] ;  /* 0x000000007248783b */ /* 0x000ea20000000200 */
[C---:B-1----:R-:W-:Y:S06]  /*49d0*/  HMMA.16816.F32.BF16 R4, R16.reuse, R8, RZ ;  /* 0x000000081004723c */ /* 0x042fec00000418ff */
[C---:B------:R-:W-:Y:S06]  /*49e0*/  HMMA.16816.F32.BF16 R8, R16.reuse, R10, RZ ;  /* 0x0000000a1008723c */ /* 0x040fec00000418ff */
[C---:B------:R-:W-:Y:S06]  /*49f0*/  HMMA.16816.F32.BF16 R12, R16.reuse, R68, RZ ;  /* 0x00000044100c723c */ /* 0x040fec00000418ff */
[----:B------:R-:W-:Y:S01]  /*4a00*/  HMMA.16816.F32.BF16 R16, R16, R70, RZ ;  /* 0x000000461010723c */ /* 0x000fe200000418ff */
[----:B------:R-:W1:Y:S04]  /*4a10*/  LDSM.16.M88.4 R84, [R113] ;  /* 0x000000007154783b */ /* 0x000e680000000200 */
[----:B------:R-:W3:Y:S01]  /*4a20*/  LDSM.16.M88.4 R68, [R252+-0x5800] ;  /* 0xffa80000fc44783b */ /* 0x000ee20000000200 */
[C---:B--2---:R-:W-:Y:S06]  /*4a30*/  HMMA.16816.F32.BF16 R4, R72.reuse, R76, R4 ;  /* 0x0000004c4804723c */ /* 0x044fec0000041804 */
[C---:B------:R-:W-:Y:S01]  /*4a40*/  HMMA.16816.F32.BF16 R8, R72.reuse, R78, R8 ;  /* 0x0000004e4808723c */ /* 0x040fe20000041808 */
[----:B------:R-:W-:Y:S05]  /*4a50*/  LDSM.16.M88.4 R76, [R115+0x2000] ;  /* 0x00200000734c783b */ /* 0x000fea0000000200 */
[C---:B------:R-:W-:Y:S06]  /*4a60*/  HMMA.16816.F32.BF16 R12, R72.reuse, R80, R12 ;  /* 0x00000050480c723c */ /* 0x040fec000004180c */
[----:B------:R-:W-:Y:S01]  /*4a70*/  HMMA.16816.F32.BF16 R16, R72, R82, R16 ;  /* 0x000000524810723c */ /* 0x000fe20000041810 */
[----:B------:R-:W2:Y:S04]  /*4a80*/  LDSM.16.M88.4 R92, [R112] ;  /* 0x00000000705c783b */ /* 0x000ea80000000200 */
[----:B------:R-:W4:Y:S04]  /*4a90*/  LDSM.16.M88.4 R72, [R244+0x800] ;  /* 0x00080000f448783b */ /* 0x000f280000000200 */
[----:B------:R-:W4:Y:S01]  /*4aa0*/  LDSM.16.M88.4 R80, [R246+0xe000] ;  /* 0x00e00000f650783b */ /* 0x000f220000000200 */
[C---:B-1----:R-:W-:Y:S06]  /*4ab0*/  HMMA.16816.F32.BF16 R4, R84.reuse, R88, R4 ;  /* 0x000000585404723c */ /* 0x042fec0000041804 */
[C---:B------:R-:W-:Y:S01]  /*4ac0*/  HMMA.16816.F32.BF16 R8, R84.reuse, R90, R8 ;  /* 0x0000005a5408723c */ /* 0x040fe20000041808 */
[----:B------:R-:W-:Y:S05]  /*4ad0*/  LDSM.16.M88.4 R88, [R245+-0x4000] ;  /* 0xffc00000f558783b */ /* 0x000fea0000000200 */
[C---:B---3--:R-:W-:Y:S06]  /*4ae0*/  HMMA.16816.F32.BF16 R12, R84.reuse, R68, R12 ;  /* 0x00000044540c723c */ /* 0x048fec000004180c */
[----:B------:R-:W-:Y:S01]  /*4af0*/  HMMA.16816.F32.BF16 R16, R84, R70, R16 ;  /* 0x000000465410723c */ /* 0x000fe20000041810 */
[----:B------:R-:W1:Y:S04]  /*4b00*/  LDSM.16.M88.4 R68, [R246+0xe800] ;  /* 0x00e80000f644783b */ /* 0x000e680000000200 */
[----:B------:R-:W3:Y:S01]  /*4b10*/  LDSM.16.M88.4 R84, [R114+0x2000] ;  /* 0x002000007254783b */ /* 0x000ee20000000200 */
[C---:B--2---:R-:W-:Y:S06]  /*4b20*/  HMMA.16816.F32.BF16 R4, R92.reuse, R96, R4 ;  /* 0x000000605c04723c */ /* 0x044fec0000041804 */
[C---:B------:R-:W-:Y:S01]  /*4b30*/  HMMA.16816.F32.BF16 R8, R92.reuse, R98, R8 ;  /* 0x000000625c08723c */ /* 0x040fe20000041808 */
[----:B------:R-:W-:Y:S05]  /*4b40*/  LDSM.16.M88.4 R96, [R252+-0x4000] ;  /* 0xffc00000fc60783b */ /* 0x000fea0000000200 */
[C---:B----4-:R-:W-:Y:S06]  /*4b50*/  HMMA.16816.F32.BF16 R12, R92.reuse, R72, R12 ;  /* 0x000000485c0c723c */ /* 0x050fec000004180c */
[----:B------:R-:W-:Y:S01]  /*4b60*/  HMMA.16816.F32.BF16 R16, R92, R74, R16 ;  /* 0x0000004a5c10723c */ /* 0x000fe20000041810 */
[----:B------:R-:W2:Y:S04]  /*4b70*/  LDSM.16.M88.4 R72, [R245+-0x3800] ;  /* 0xffc80000f548783b */ /* 0x000ea80000000200 */
[----:B------:R-:W4:Y:S01]  /*4b80*/  LDSM.16.M88.4 R92, [R113+0x2000] ;  /* 0x00200000715c783b */ /* 0x000f220000000200 */
[C---:B------:R-:W-:Y:S06]  /*4b90*/  HMMA.16816.F32.BF16 R4, R76.reuse, R80, R4 ;  /* 0x000000504c04723c */ /* 0x040fec0000041804 */
[C---:B------:R-:W-:Y:S01]  /*4ba0*/  HMMA.16816.F32.BF16 R8, R76.reuse, R82, R8 ;  /* 0x000000524c08723c */ /* 0x040fe20000041808 */
[----:B------:R-:W-:Y:S05]  /*4bb0*/  LDSM.16.M88.4 R80, [R244+0x2000] ;  /* 0x00200000f450783b */ /* 0x000fea0000000200 */
[C---:B-1----:R-:W-:Y:S06]  /*4bc0*/  HMMA.16816.F32.BF16 R12, R76.reuse, R68, R12 ;  /* 0x000000444c0c723c */ /* 0x042fec000004180c */
[----:B------:R-:W-:Y:S01]  /*4bd0*/  HMMA.16816.F32.BF16 R16, R76, R70, R16 ;  /* 0x000000464c10723c */ /* 0x000fe20000041810 */
[----:B------:R-:W1:Y:S04]  /*4be0*/  LDSM.16.M88.4 R68, [R252+-0x3800] ;  /* 0xffc80000fc44783b */ /* 0x000e680000000200 */
        /* <DEDUP_REMOVED lines=30> */
[C---:B------:R-:W-:Y:S06]  /*4dd0*/  HMMA.16816.F32.BF16 R8, R92.reuse, R98, R8 ;  /* 0x000000625c08723c */ /* 0x040fec0000041808 */
[C---:B--2---:R-:W-:Y:S01]  /*4de0*/  HMMA.16816.F32.BF16 R12, R92.reuse, R72, R12 ;  /* 0x000000485c0c723c */ /* 0x044fe2000004180c */
[----:B------:R-:W2:Y:S04]  /*4df0*/  LDL R73, [R1+0x60] ;  /* 0x0000600001497983 */ /* 0x000ea80000100800 */
[----:B------:R-:W4:Y:S01]  /*4e00*/  LDL R72, [R1+0x64] ;  /* 0x0000640001487983 */ /* 0x000f220000100800 */
[----:B------:R-:W-:Y:S03]  /*4e10*/  HMMA.16816.F32.BF16 R16, R92, R74, R16 ;  /* 0x0000004a5c10723c */ /* 0x000fe60000041810 */
[----:B------:R-:W4:Y:S03]  /*4e20*/  LDL R75, [R1+0x80] ;  /* 0x00008000014b7983 */ /* 0x000f260000100800 */
[C---:B------:R-:W-:Y:S01]  /*4e30*/  HMMA.16816.F32.BF16 R4, R76.reuse, R80, R4 ;  /* 0x000000504c04723c */ /* 0x040fe20000041804 */
[----:B------:R-:W4:Y:S05]  /*4e40*/  LDL R74, [R1+0x84] ;  /* 0x00008400014a7983 */ /* 0x000f2a0000100800 */
[C---:B------:R-:W-:Y:S06]  /*4e50*/  HMMA.16816.F32.BF16 R8, R76.reuse, R82, R8 ;  /* 0x000000524c08723c */ /* 0x040fec0000041808 */
[C---:B-1----:R-:W-:Y:S06]  /*4e60*/  HMMA.16816.F32.BF16 R12, R76.reuse, R68, R12 ;  /* 0x000000444c0c723c */ /* 0x042fec000004180c */
[----:B------:R-:W-:Y:S01]  /*4e70*/  HMMA.16816.F32.BF16 R16, R76, R70, R16 ;  /* 0x000000464c10723c */ /* 0x000fe20000041810 */
[----:B------:R-:W1:Y:S05]  /*4e80*/  LDSM.16.M88.4 R68, [R244+0x4800] ;  /* 0x00480000f444783b */ /* 0x000e6a0000000200 */
[C---:B---3--:R-:W-:Y:S06]  /*4e90*/  HMMA.16816.F32.BF16 R4, R84.reuse, R88, R4 ;  /* 0x000000585404723c */ /* 0x048fec0000041804 */
[C---:B------:R-:W-:Y:S11]  /*4ea0*/  HMMA.16816.F32.BF16 R8, R84.reuse, R90, R8 ;  /* 0x0000005a5408723c */ /* 0x040ff60000041808 */
[----:B------:R-:W-:Y:S07]  /*4eb0*/  @!UPT UIADD3 URZ, URZ, URZ, URZ ;  /* 0x0000003f3f3ff290 */ /* 0x000fee000fffe03f */
[----:B------:R-:W-:Y:S01]  /*4ec0*/  FMUL.FTZ R4, R4, UR8 ;  /* 0x0000000804047c20 */ /* 0x000fe20008410000 */
[----:B------:R-:W-:Y:S01]  /*4ed0*/  FMUL.FTZ R7, R7, UR8 ;  /* 0x0000000807077c20 */ /* 0x000fe20008410000 */
[----:B------:R-:W-:Y:S01]  /*4ee0*/  FMUL.FTZ R5, R5, UR8 ;  /* 0x0000000805057c20 */ /* 0x000fe20008410000 */
[----:B------:R-:W-:Y:S01]  /*4ef0*/  FMUL.FTZ R6, R6, UR8 ;  /* 0x0000000806067c20 */ /* 0x000fe20008410000 */
[----:B------:R3:W3:Y:S02]  /*4f00*/  MUFU.TANH R91, R4 ;  /* 0x00000004005b7308 */ /* 0x0006e40000002400 */
[----:B------:R-:W-:Y:S01]  /*4f10*/  FMUL.FTZ R8, R8, UR8 ;  /* 0x0000000808087c20 */ /* 0x000fe20008410000 */
[----:B------:R-:W-:Y:S01]  /*4f20*/  FMUL.FTZ R10, R10, UR8 ;  /* 0x000000080a0a7c20 */ /* 0x000fe20008410000 */
[----:B------:R-:W-:Y:S01]  /*4f30*/  FMUL.FTZ R9, R9, UR8 ;  /* 0x0000000809097c20 */ /* 0x000fe20008410000 */
[----:B------:R-:W-:Y:S01]  /*4f40*/  FMUL.FTZ R11, R11, UR8 ;  /* 0x000000080b0b7c20 */ /* 0x000fe20008410000 */
[C---:B-1----:R-:W-:Y:S04]  /*4f50*/  HMMA.16816.F32.BF16 R12, R84.reuse, R68, R12 ;  /* 0x00000044540c723c */ /* 0x042fe8000004180c */
[----:B------:R-:W-:Y:S02]  /*4f60*/  MUFU.TANH R96, R7 ;  /* 0x0000000700607308 */ /* 0x000fe40000002400 */
[----:B------:R-:W-:Y:S08]  /*4f70*/  HMMA.16816.F32.BF16 R16, R84, R70, R16 ;  /* 0x000000465410723c */ /* 0x000ff00000041810 */
[----:B------:R-:W-:Y:S03]  /*4f80*/  MUFU.TANH R89, R8 ;  /* 0x0000000800597308 */ /* 0x000fe60000002400 */
[----:B---3--:R-:W-:Y:S07]  /*4f90*/  MOV R4, UR28 ;  /* 0x0000001c00047c02 */ /* 0x008fee0008000f00 */
[----:B------:R-:W-:Y:S01]  /*4fa0*/  MUFU.TANH R99, R6 ;  /* 0x0000000600637308 */ /* 0x000fe20000002400 */
[----:B------:R-:W-:Y:S09]  /*4fb0*/  FMUL.FTZ R14, R14, UR8 ;  /* 0x000000080e0e7c20 */ /* 0x000ff20008410000 */
[----:B------:R1:W3:Y:S01]  /*4fc0*/  MUFU.TANH R90, R5 ;  /* 0x00000005005a7308 */ /* 0x0002e20000002400 */
[----:B------:R-:W-:Y:S01]  /*4fd0*/  FMUL.FTZ R13, R13, UR8 ;  /* 0x000000080d0d7c20 */ /* 0x000fe20008410000 */
[----:B------:R-:W-:Y:S01]  /*4fe0*/  FMUL.FTZ R12, R12, UR8 ;  /* 0x000000080c0c7c20 */ /* 0x000fe20008410000 */
[----:B------:R-:W-:Y:S01]  /*4ff0*/  FMUL.FTZ R15, R15, UR8 ;  /* 0x000000080f0f7c20 */ /* 0x000fe20008410000 */
[----:B------:R-:W-:Y:S01]  /*5000*/  FMUL.FTZ R16, R16, UR8 ;  /* 0x0000000810107c20 */ /* 0x000fe20008410000 */
[----:B------:R-:W-:Y:S01]  /*5010*/  FMUL.FTZ R17, R17, UR8 ;  /* 0x0000000811117c20 */ /* 0x000fe20008410000 */
[----:B------:R-:W-:Y:S04]  /*5020*/  FMUL.FTZ R18, R18, UR8 ;  /* 0x0000000812127c20 */ /* 0x000fe80008410000 */
[----:B------:R3:W-:Y:S01]  /*5030*/  MUFU.TANH R95, R14 ;  /* 0x0000000e005f7308 */ /* 0x0007e20000002400 */
[----:B------:R-:W-:Y:S09]  /*5040*/  FMUL.FTZ R19, R19, UR8 ;  /* 0x0000000813137c20 */ /* 0x000ff20008410000 */
[----:B------:R3:W-:Y:S01]  /*5050*/  MUFU.TANH R86, R13 ;  /* 0x0000000d00567308 */ /* 0x0007e20000002400 */
[----:B-1----:R-:W-:Y:S09]  /*5060*/  MOV R5, R91 ;  /* 0x0000005b00057202 */ /* 0x002ff20000000f00 */
[----:B------:R-:W-:Y:S01]  /*5070*/  MUFU.TANH R97, R11 ;  /* 0x0000000b00617308 */ /* 0x000fe20000002400 */
[----:B---3--:R-:W3:Y:S09]  /*5080*/  LDL R14, [R1+0x74] ;  /* 0x00007400010e7983 */ /* 0x008ef20000100800 */
[----:B------:R1:W-:Y:S01]  /*5090*/  MUFU.TANH R98, R10 ;  /* 0x0000000a00627308 */ /* 0x0003e20000002400 */
[----:B------:R-:W3:Y:S09]  /*50a0*/  LDL R13, [R1+0x70] ;  /* 0x00007000010d7983 */ /* 0x000ef20000100800 */
[----:B------:R1:W4:Y:S10]  /*50b0*/  MUFU.TANH R88, R9 ;  /* 0x0000000900587308 */ /* 0x0003340000002400 */
[----:B------:R-:W4:Y:S01]  /*50c0*/  MUFU.TANH R92, R12 ;  /* 0x0000000c005c7308 */ /* 0x000f220000002400 */
[----:B-1----:R-:W-:Y:S09]  /*50d0*/  MOV R10, R90 ;  /* 0x0000005a000a7202 */ /* 0x002ff20000000f00 */
[----:B------:R-:W1:Y:S01]  /*50e0*/  MUFU.TANH R94, R15 ;  /* 0x0000000f005e7308 */ /* 0x000e620000002400 */
[----:B------:R-:W-:Y:S09]  /*50f0*/  MOV R9, R99 ;  /* 0x0000006300097202 */ /* 0x000ff20000000f00 */
[----:B------:R-:W-:Y:S10]  /*5100*/  MUFU.TANH R85, R16 ;  /* 0x0000001000557308 */ /* 0x000ff40000002400 */
[----:B------:R-:W1:Y:S10]  /*5110*/  MUFU.TANH R84, R17 ;  /* 0x0000001100547308 */ /* 0x000e740000002400 */
[----:B------:R-:W-:Y:S10]  /*5120*/  MUFU.TANH R93, R18 ;  /* 0x00000012005d7308 */ /* 0x000ff40000002400 */
[----:B------:R-:W-:Y:S01]  /*5130*/  MUFU.TANH R87, R19 ;  /* 0x0000001300577308 */ /* 0x000fe20000002400 */
[C---:B--2---:R-:W-:Y:S01]  /*5140*/  FMUL.FTZ R6, R73.reuse, 1.4426950216293334961 ;  /* 0x3fb8aa3b49067820 */ /* 0x044fe20000410000 */
[----:B------:R-:W-:Y:S02]  /*5150*/  FSETP.NEU.FTZ.AND P1, PT, R73, -INF , PT ;  /* 0xff8000004900780b */ /* 0x000fe40003f3d000 */
[----:B------:R-:W-:Y:S02]  /*5160*/  MOV R73, 0x8 ;  /* 0x0000000800497802 */ /* 0x000fe40000000f00 */
[----:B------:R-:W-:Y:S02]  /*5170*/  FSEL R6, R6, RZ, P1 ;  /* 0x000000ff06067208 */ /* 0x000fe40000800000 */
[----:B----4-:R-:W-:Y:S02]  /*5180*/  FSETP.NEU.FTZ.AND P1, PT, R72, -INF , PT ;  /* 0xff8000004800780b */ /* 0x010fe40003f3d000 */
[----:B------:R-:W-:Y:S02]  /*5190*/  @!P0 IADD3 R7, R75, UR14, RZ ;  /* 0x0000000e4b078c10 */ /* 0x000fe4000fffe0ff */
[----:B------:R-:W-:Y:S02]  /*51a0*/  @!P0 LEA R4, R4, R74, 0x6 ;  /* 0x0000004a04048211 */ /* 0x000fe400078e30ff */
[C---:B------:R-:W-:Y:S02]  /*51b0*/  @!P0 VIMNMX R8, R7.reuse, UR9, PT ;  /* 0x0000000907088c48 */ /* 0x040fe4000bfe0100 */
[C---:B------:R-:W-:Y:S02]  /*51c0*/  @!P0 IADD3 R11, R4.reuse, 0x1, RZ ;  /* 0x00000001040b8810 */ /* 0x040fe40007ffe0ff */
[-C--:B------:R-:W-:Y:S02]  /*51d0*/  @!P0 ISETP.GE.AND P2, PT, R4, R8.reuse, PT ;  /* 0x000000080400820c */ /* 0x080fe40003f46270 */
[----:B------:R-:W-:Y:S02]  /*51e0*/  @!P0 VIADDMNMX R7, R7, R73, UR9, PT ;  /* 0x0000000907078e46 */ /* 0x000fe4000b800149 */
[----:B------:R-:W-:Y:S02]  /*51f0*/  @!P0 FSEL R5, R91, -INF , !P2 ;  /* 0xff8000005b058808 */ /* 0x000fe40005000000 */
[----:B------:R-:W-:Y:S03]  /*5200*/  @!P0 ISETP.GE.AND P2, PT, R11, R8, PT ;  /* 0x000000080b00820c */ /* 0x000fe60003f46270 */
[--C-:B------:R-:W-:Y:S01]  /*5210*/  FFMA.FTZ R5, R5, UR15, -R6.reuse ;  /* 0x0000000f05057c23 */ /* 0x100fe20008010806 */
[----:B------:R-:W-:Y:S02]  /*5220*/  @!P0 FSEL R10, R90, -INF , !P2 ;  /* 0xff8000005a0a8808 */ /* 0x000fe40005000000 */
[-C--:B------:R-:W-:Y:S01]  /*5230*/  @!P0 ISETP.GE.AND P2, PT, R4, R7.reuse, PT ;  /* 0x000000070400820c */ /* 0x080fe20003f46270 */
[----:B------:R2:W-:Y:S02]  /*5240*/  MUFU.EX2 R251, R5 ;  /* 0x0000000500fb7308 */ /* 0x0005e40000000800 */
[--C-:B------:R-:W-:Y:S01]  /*5250*/  FFMA.FTZ R10, R10, UR15, -R6.reuse ;  /* 0x0000000f0a0a7c23 */ /* 0x100fe20008010806 */
[----:B------:R-:W-:Y:S07]  /*5260*/  @!P0 FSEL R9, R99, -INF , !P2 ;  /* 0xff80000063098808 */ /* 0x000fee0005000000 */
[----:B------:R4:W-:Y:S01]  /*5270*/  MUFU.EX2 R249, R10 ;  /* 0x0000000a00f97308 */ /* 0x0009e20000000800 */
[----:B--2---:R-:W-:Y:S05]  /*5280*/  FMUL.FTZ R5, R72, 1.4426950216293334961 ;  /* 0x3fb8aa3b48057820 */ /* 0x004fea0000410000 */
[----:B------:R-:W-:Y:S02]  /*5290*/  FSEL R5, R5, RZ, P1 ;  /* 0x000000ff05057208 */ /* 0x000fe40000800000 */
[----:B------:R-:W-:Y:S02]  /*52a0*/  @!P0 ISETP.GE.AND P1, PT, R11, R7, PT ;  /* 0x000000070b00820c */ /* 0x000fe40003f26270 */
[----:B----4-:R-:W-:Y:S01]  /*52b0*/  MOV R10, R96 ;  /* 0x00000060000a7202 */ /* 0x010fe20000000f00 */
[--C-:B------:R-:W-:Y:S01]  /*52c0*/  FFMA.FTZ R11, R9, UR15, -R5.reuse ;  /* 0x0000000f090b7c23 */ /* 0x100fe20008010805 */
[----:B------:R-:W-:Y:S02]  /*52d0*/  @!P0 IADD3 R9, R4, 0x8, RZ ;  /* 0x0000000804098810 */ /* 0x000fe40007ffe0ff */
[----:B------:R-:W-:Y:S01]  /*52e0*/  @!P0 FSEL R10, R96, -INF , !P1 ;  /* 0xff800000600a8808 */ /* 0x000fe20004800000 */
[----:B------:R2:W-:Y:S01]  /*52f0*/  MUFU.EX2 R111, R11 ;  /* 0x0000000b006f7308 */ /* 0x0005e20000000800 */
[-C--:B------:R-:W-:Y:S03]  /*5300*/  @!P0 ISETP.GE.AND P1, PT, R9, R8.reuse, PT ;  /* 0x000000080900820c */ /* 0x080fe60003f26270 */
[--C-:B------:R-:W-:Y:S01]  /*5310*/  FFMA.FTZ R12, R10, UR15, -R5.reuse ;  /* 0x0000000f0a0c7c23 */ /* 0x100fe20008010805 */
[----:B------:R-:W-:Y:S05]  /*5320*/  @!P0 IADD3 R10, R4, 0x9, RZ ;  /* 0x00000009040a8810 */ /* 0x000fea0007ffe0ff */
[----:B------:R4:W-:Y:S01]  /*5330*/  MUFU.EX2 R110, R12 ;  /* 0x0000000c006e7308 */ /* 0x0009e20000000800 */
[----:B--2---:R-:W-:Y:S02]  /*5340*/  MOV R11, R89 ;  /* 0x00000059000b7202 */ /* 0x004fe40000000f00 */
[----:B------:R-:W-:Y:S02]  /*5350*/  @!P0 FSEL R11, R89, -INF , !P1 ;  /* 0xff800000590b8808 */ /* 0x000fe40004800000 */
[----:B------:R-:W-:Y:S03]  /*5360*/  @!P0 ISETP.GE.AND P1, PT, R10, R8, PT ;  /* 0x000000080a00820c */ /* 0x000fe60003f26270 */
[--C-:B------:R-:W-:Y:S01]  /*5370*/  FFMA.FTZ R11, R11, UR15, -R6.reuse ;  /* 0x0000000f0b0b7c23 */ /* 0x100fe20008010806 */
[----:B----4-:R-:W-:Y:S02]  /*5380*/  MOV R12, R88 ;  /* 0x00000058000c7202 */ /* 0x010fe40000000f00 */
[----:B------:R-:W-:Y:S01]  /*5390*/  @!P0 FSEL R12, R88, -INF , !P1 ;  /* 0xff800000580c8808 */ /* 0x000fe20004800000 */
[----:B------:R2:W-:Y:S01]  /*53a0*/  MUFU.EX2 R248, R11 ;  /* 0x0000000b00f87308 */ /* 0x0005e20000000800 */
[-C--:B------:R-:W-:Y:S02]  /*53b0*/  @!P0 ISETP.GE.AND P1, PT, R9, R7.reuse, PT ;  /* 0x000000070900820c */ /* 0x080fe40003f26270 */
[----:B------:R-:W-:Y:S02]  /*53c0*/  MOV R9, R98 ;  /* 0x0000006200097202 */ /* 0x000fe40000000f00 */
[----:B------:R-:W-:Y:S02]  /*53d0*/  @!P0 FSEL R9, R98, -INF , !P1 ;  /* 0xff80000062098808 */ /* 0x000fe40004800000 */
[----:B------:R-:W-:Y:S02]  /*53e0*/  @!P0 ISETP.GE.AND P1, PT, R10, R7, PT ;  /* 0x000000070a00820c */ /* 0x000fe40003f26270 */
[----:B------:R-:W-:Y:S01]  /*53f0*/  @!P0 IADD3 R10, R4, 0x10, RZ ;  /* 0x00000010040a8810 */ /* 0x000fe20007ffe0ff */
[--C-:B------:R-:W-:Y:S04]  /*5400*/  FFMA.FTZ R9, R9, UR15, -R5.reuse ;  /* 0x0000000f09097c23 */ /* 0x100fe80008010805 */
[----:B------:R4:W-:Y:S01]  /*5410*/  MUFU.EX2 R109, R9 ;  /* 0x00000009006d7308 */ /* 0x0009e20000000800 */
[--C-:B--2---:R-:W-:Y:S01]  /*5420*/  FFMA.FTZ R11, R12, UR15, -R6.reuse ;  /* 0x0000000f0c0b7c23 */ /* 0x104fe20008010806 */
[----:B------:R-:W-:Y:S08]  /*5430*/  MOV R12, R92 ;  /* 0x0000005c000c7202 */ /* 0x000ff00000000f00 */
[----:B------:R2:W-:Y:S01]  /*5440*/  MUFU.EX2 R246, R11 ;  /* 0x0000000b00f67308 */ /* 0x0005e20000000800 */
[----:B----4-:R-:W-:Y:S02]  /*5450*/  @!P0 IADD3 R9, R4, 0x11, RZ ;  /* 0x0000001104098810 */ /* 0x010fe40007ffe0ff */
[----:B--2---:R-:W-:Y:S02]  /*5460*/  MOV R11, R97 ;  /* 0x00000061000b7202 */ /* 0x004fe40000000f00 */
[----:B------:R-:W-:Y:S02]  /*5470*/  @!P0 FSEL R11, R97, -INF , !P1 ;  /* 0xff800000610b8808 */ /* 0x000fe40004800000 */
[-C--:B------:R-:W-:Y:S03]  /*5480*/  @!P0 ISETP.GE.AND P1, PT, R10, R8.reuse, PT ;  /* 0x000000080a00820c */ /* 0x080fe60003f26270 */
[--C-:B------:R-:W-:Y:S01]  /*5490*/  FFMA.FTZ R11, R11, UR15, -R5.reuse ;  /* 0x0000000f0b0b7c23 */ /* 0x100fe20008010805 */
[----:B------:R-:W-:Y:S02]  /*54a0*/  @!P0 FSEL R12, R92, -INF , !P1 ;  /* 0xff8000005c0c8808 */ /* 0x000fe40004800000 */
[----:B------:R-:W-:Y:S01]  /*54b0*/  @!P0 ISETP.GE.AND P1, PT, R9, R8, PT ;  /* 0x000000080900820c */ /* 0x000fe20003f26270 */
[----:B------:R2:W-:Y:S02]  /*54c0*/  MUFU.EX2 R108, R11 ;  /* 0x0000000b006c7308 */ /* 0x0005e40000000800 */
[--C-:B------:R-:W-:Y:S08]  /*54d0*/  FFMA.FTZ R12, R12, UR15, -R6.reuse ;  /* 0x0000000f0c0c7c23 */ /* 0x100ff00008010806 */
[----:B------:R4:W-:Y:S01]  /*54e0*/  MUFU.EX2 R250, R12 ;  /* 0x0000000c00fa7308 */ /* 0x0009e20000000800 */
[----:B--2---:R-:W-:Y:S02]  /*54f0*/  MOV R11, R86 ;  /* 0x00000056000b7202 */ /* 0x004fe40000000f00 */
[----:B------:R-:W-:Y:S02]  /*5500*/  @!P0 FSEL R11, R86, -INF , !P1 ;  /* 0xff800000560b8808 */ /* 0x000fe40004800000 */
[----:B------:R-:W-:Y:S02]  /*5510*/  @!P0 ISETP.GE.AND P1, PT, R10, R7, PT ;  /* 0x000000070a00820c */ /* 0x000fe40003f26270 */
[----:B------:R-:W-:Y:S01]  /*5520*/  MOV R10, R95 ;  /* 0x0000005f000a7202 */ /* 0x000fe20000000f00 */
[--C-:B------:R-:W-:Y:S01]  /*5530*/  FFMA.FTZ R11, R11, UR15, -R6.reuse ;  /* 0x0000000f0b0b7c23 */ /* 0x100fe20008010806 */
[----:B------:R-:W-:Y:S02]  /*5540*/  @!P0 FSEL R10, R95, -INF , !P1 ;  /* 0xff8000005f0a8808 */ /* 0x000fe40004800000 */
[-C--:B------:R-:W-:Y:S01]  /*5550*/  @!P0 ISETP.GE.AND P1, PT, R9, R7.reuse, PT ;  /* 0x000000070900820c */ /* 0x080fe20003f26270 */
[----:B------:R2:W3:Y:S01]  /*5560*/  MUFU.EX2 R247, R11 ;  /* 0x0000000b00f77308 */ /* 0x0004e20000000800 */
[----:B-1----:R-:W-:Y:S02]  /*5570*/  MOV R9, R94 ;  /* 0x0000005e00097202 */ /* 0x002fe40000000f00 */
[----:B------:R-:W-:Y:S05]  /*5580*/  @!P0 FSEL R9, R94, -INF , !P1 ;  /* 0xff8000005e098808 */ /* 0x000fea0004800000 */
[--C-:B----4-:R-:W-:Y:S01]  /*5590*/  FFMA.FTZ R12, R9, UR15, -R5.reuse ;  /* 0x0000000f090c7c23 */ /* 0x110fe20008010805 */
[----:B------:R-:W-:Y:S03]  /*55a0*/  @!P0 IADD3 R9, R4, 0x19, RZ ;  /* 0x0000001904098810 */ /* 0x000fe60007ffe0ff */
[----:B------:R-:W-:Y:S01]  /*55b0*/  MUFU.EX2 R106, R12 ;  /* 0x0000000c006a7308 */ /* 0x000fe20000000800 */
[--C-:B--2---:R-:W-:Y:S01]  /*55c0*/  FFMA.FTZ R11, R10, UR15, -R5.reuse ;  /* 0x0000000f0a0b7c23 */ /* 0x104fe20008010805 */
[----:B------:R-:W-:Y:S02]  /*55d0*/  @!P0 IADD3 R10, R4, 0x18, RZ ;  /* 0x00000018040a8810 */ /* 0x000fe40007ffe0ff */
[----:B------:R-:W-:Y:S06]  /*55e0*/  MOV R4, R84 ;  /* 0x0000005400047202 */ /* 0x000fec0000000f00 */
[----:B------:R1:W2:Y:S01]  /*55f0*/  MUFU.EX2 R107, R11 ;  /* 0x0000000b006b7308 */ /* 0x0002a20000000800 */
[CC--:B------:R-:W-:Y:S02]  /*5600*/  @!P0 ISETP.GE.AND P1, PT, R10.reuse, R8.reuse, PT ;  /* 0x000000080a00820c */ /* 0x0c0fe40003f26270 */
[----:B------:R-:W-:Y:S02]  /*5610*/  @!P0 ISETP.GE.AND P2, PT, R10, R7, PT ;  /* 0x000000070a00820c */ /* 0x000fe40003f46270 */
[----:B-1----:R-:W-:Y:S02]  /*5620*/  MOV R11, R85 ;  /* 0x00000055000b7202 */ /* 0x002fe40000000f00 */
[----:B------:R-:W-:Y:S02]  /*5630*/  @!P0 FSEL R11, R85, -INF , !P1 ;  /* 0xff800000550b8808 */ /* 0x000fe40004800000 */
[----:B------:R-:W-:Y:S03]  /*5640*/  @!P0 ISETP.GE.AND P1, PT, R9, R8, PT ;  /* 0x000000080900820c */ /* 0x000fe60003f26270 */
[--C-:B------:R-:W-:Y:S01]  /*5650*/  FFMA.FTZ R8, R11, UR15, -R6.reuse ;  /* 0x0000000f0b087c23 */ /* 0x100fe20008010806 */
[----:B------:R-:W-:Y:S02]  /*5660*/  @!P0 FSEL R4, R84, -INF , !P1 ;  /* 0xff80000054048808 */ /* 0x000fe40004800000 */
[----:B------:R-:W-:Y:S01]  /*5670*/  @!P0 ISETP.GE.AND P1, PT, R9, R7, PT ;  /* 0x000000070900820c */ /* 0x000fe20003f26270 */
[----:B------:R1:W-:Y:S01]  /*5680*/  MUFU.EX2 R245, R8 ;  /* 0x0000000800f57308 */ /* 0x0003e20000000800 */
[----:B---3--:R-:W-:Y:S01]  /*5690*/  F2FP.BF16.F32.PACK_AB R7, R247, R250 ;  /* 0x000000faf707723e */ /* 0x008fe200000010ff */
[----:B------:R-:W-:Y:S01]  /*56a0*/  FFMA.FTZ R6, R4, UR15, -R6 ;  /* 0x0000000f04067c23 */ /* 0x000fe20008010806 */
[----:B------:R-:W-:Y:S02]  /*56b0*/  MOV R4, R87 ;  /* 0x0000005700047202 */ /* 0x000fe40000000f00 */
[----:B------:R-:W-:Y:S05]  /*56c0*/  @!P0 FSEL R4, R87, -INF , !P1 ;  /* 0xff80000057048808 */ /* 0x000fea0004800000 */
[----:B------:R3:W4:Y:S01]  /*56d0*/  MUFU.EX2 R244, R6 ;  /* 0x0000000600f47308 */ /* 0x0007220000000800 */
[----:B-1----:R-:W-:Y:S02]  /*56e0*/  MOV R8, R93 ;  /* 0x0000005d00087202 */ /* 0x002fe40000000f00 */
[----:B------:R-:W-:Y:S02]  /*56f0*/  @!P0 FSEL R8, R93, -INF , !P2 ;  /* 0xff8000005d088808 */ /* 0x000fe40005000000 */
[----:B------:R-:W-:Y:S03]  /*5700*/  IADD3 R82, P0, R14, UR13, RZ ;  /* 0x0000000d0e527c10 */ /* 0x000fe6000ff1e0ff */
[--C-:B---3--:R-:W-:Y:S01]  /*5710*/  FFMA.FTZ R6, R8, UR15, -R5.reuse ;  /* 0x0000000f08067c23 */ /* 0x108fe20008010805 */
[----:B------:R-:W-:Y:S01]  /*5720*/  FFMA.FTZ R5, R4, UR15, -R5 ;  /* 0x0000000f04057c23 */ /* 0x000fe20008010805 */
[----:B------:R-:W-:Y:S02]  /*5730*/  F2FP.BF16.F32.PACK_AB R4, R246, R248 ;  /* 0x000000f8f604723e */ /* 0x000fe400000010ff */
[----:B------:R1:W-:Y:S01]  /*5740*/  MUFU.EX2 R105, R6 ;  /* 0x0000000600697308 */ /* 0x0003e20000000800 */
[----:B------:R-:W-:Y:S02]  /*5750*/  F2FP.BF16.F32.PACK_AB R8, R108, R109 ;  /* 0x0000006d6c08723e */ /* 0x000fe400000010ff */
[----:B------:R-:W-:Y:S02]  /*5760*/  IADD3.X R83, R13, UR12, RZ, P0, !PT ;  /* 0x0000000c0d537c10 */ /* 0x000fe400087fe4ff */
[----:B------:R-:W-:Y:S05]  /*5770*/  PLOP3.LUT P0, PT, PT, PT, UP0, 0x80, 0x0 ;  /* 0x000000000000781c */ /* 0x000fea0003f0f008 */
[----:B------:R3:W4:Y:S01]  /*5780*/  MUFU.EX2 R104, R5 ;  /* 0x0000000500687308 */ /* 0x0007220000000800 */
[----:B------:R-:W4:Y:S04]  /*5790*/  LDG.E R81, desc[UR6][R82.64] ;  /* 0x0000000652517981 */ /* 0x000f28000c1e1900 */
[----:B------:R-:W4:Y:S01]  /*57a0*/  LDG.E R80, desc[UR6][R82.64+0x20] ;  /* 0x0000200652507981 */ /* 0x000f22000c1e1900 */
[----:B-1----:R-:W-:Y:S05]  /*57b0*/  F2FP.BF16.F32.PACK_AB R6, R249, R251 ;  /* 0x000000fbf906723e */ /* 0x002fea00000010ff */
[----:B------:R2:W-:Y:S01]  /*57c0*/  STS [R103+0x14000], R6 ;  /* 0x0140000667007388 */ /* 0x0005e20000000800 */
[----:B---3--:R-:W-:Y:S05]  /*57d0*/  F2FP.BF16.F32.PACK_AB R5, R110, R111 ;  /* 0x0000006f6e05723e */ /* 0x008fea00000010ff */
[----:B------:R4:W-:Y:S04]  /*57e0*/  STS [R103+0x14400], R5 ;  /* 0x0144000567007388 */ /* 0x0009e80000000800 */
[----:B------:R1:W-:Y:S04]  /*57f0*/  STS [R102+0x14000], R4 ;  /* 0x0140000466007388 */ /* 0x0003e80000000800 */
[----:B------:R-:W-:Y:S04]  /*5800*/  STS [R102+0x14400], R8 ;  /* 0x0144000866007388 */ /* 0x000fe80000000800 */
[----:B------:R-:W-:Y:S01]  /*5810*/  STS [R101+0x14000], R7 ;  /* 0x0140000765007388 */ /* 0x000fe20000000800 */
[----:B--2---:R-:W-:Y:S05]  /*5820*/  F2FP.BF16.F32.PACK_AB R6, R106, R107 ;  /* 0x0000006b6a06723e */ /* 0x004fea00000010ff */
[----:B------:R-:W-:Y:S01]  /*5830*/  STS [R101+0x14400], R6 ;  /* 0x0144000665007388 */ /* 0x000fe20000000800 */
[----:B----4-:R-:W-:Y:S02]  /*5840*/  F2FP.BF16.F32.PACK_AB R5, R244, R245 ;  /* 0x000000f5f405723e */ /* 0x010fe400000010ff */
[----:B-1----:R-:W-:Y:S03]  /*5850*/  F2FP.BF16.F32.PACK_AB R4, R104, R105 ;  /* 0x000000696804723e */ /* 0x002fe600000010ff */
[----:B------:R-:W-:Y:S04]  /*5860*/  STS [R100+0x14000], R5 ;  /* 0x0140000564007388 */ /* 0x000fe80000000800 */
[----:B------:R-:W-:Y:S04]  /*5870*/  STS [R100+0x14400], R4 ;  /* 0x0144000464007388 */ /* 0x000fe80000000800 */
[----:B------:R-:W1:Y:S04]  /*5880*/  LDSM.16.M88.4 R16, [R115+0x6000] ;  /* 0x006000007310783b */ /* 0x000e680000000200 */
[----:B------:R-:W2:Y:S04]  /*5890*/  LDSM.16.M88.4 R68, [R114+0x6000] ;  /* 0x006000007244783b */ /* 0x000ea80000000200 */
[----:B------:R-:W3:Y:S04]  /*58a0*/  LDSM.16.M88.4 R72, [R113+0x6000] ;  /* 0x006000007148783b */ /* 0x000ee80000000200 */
[----:B------:R-:W4:Y:S01]  /*58b0*/  LDSM.16.M88.4 R76, [R112+0x6000] ;  /* 0x00600000704c783b */ /* 0x000f220000000200 */
        /* <DEDUP_REMOVED lines=14> */
[C---:B----4-:R-:W-:Y:S06]  /*59a0*/  HMMA.16816.F32.BF16 R4, R76.reuse, R172, R4 ;  /* 0x000000ac4c04723c */ /* 0x050fec0000041804 */
        /* <DEDUP_REMOVED lines=13> */
[----:B------:R2:W4:Y:S05]  /*5a80*/  LDSM.16.M88.4 R72, [R115+0xa000] ;  /* 0x00a000007348783b */ /* 0x00052a0000000200 */
[C---:B---3--:R-:W-:Y:S06]  /*5a90*/  HMMA.16816.F32.BF16 R4, R76.reuse, R196, R4 ;  /* 0x000000c44c04723c */ /* 0x048fec0000041804 */
[C---:B------:R-:W-:Y:S06]  /*5aa0*/  HMMA.16816.F32.BF16 R8, R76.reuse, R198, R8 ;  /* 0x000000c64c08723c */ /* 0x040fec0000041808 */
[C---:B------:R-:W-:Y:S06]  /*5ab0*/  HMMA.16816.F32.BF16 R12, R76.reuse, R200, R12 ;  /* 0x000000c84c0c723c */ /* 0x040fec000004180c */
[----:B------:R-:W-:Y:S01]  /*5ac0*/  HMMA.16816.F32.BF16 R16, R76, R202, R16 ;  /* 0x000000ca4c10723c */ /* 0x000fe20000041810 */
[----:B------:R3:W4:Y:S04]  /*5ad0*/  LDSM.16.M88.4 R76, [R114+0xa000] ;  /* 0x00a00000724c783b */ /* 0x0007280000000200 */
[----:B--2--5:R2:W5:Y:S01]  /*5ae0*/  LDL.LU R115, [R1+0xc8] ;  /* 0x0000c80001737983 */ /* 0x0245620000300800 */
[C---:B-1----:R-:W-:Y:S06]  /*5af0*/  HMMA.16816.F32.BF16 R4, R68.reuse, R204, R4 ;  /* 0x000000cc4404723c */ /* 0x042fec0000041804 */
[C---:B------:R-:W-:Y:S06]  /*5b00*/  HMMA.16816.F32.BF16 R8, R68.reuse, R206, R8 ;  /* 0x000000ce4408723c */ /* 0x040fec0000041808 */
[C---:B------:R-:W-:Y:S06]  /*5b10*/  HMMA.16816.F32.BF16 R12, R68.reuse, R208, R12 ;  /* 0x000000d0440c723c */ /* 0x040fec000004180c */
[----:B------:R-:W-:Y:S01]  /*5b20*/  HMMA.16816.F32.BF16 R16, R68, R210, R16 ;  /* 0x000000d24410723c */ /* 0x000fe20000041810 */
[----:B------:R1:W2:Y:S04]  /*5b30*/  LDSM.16.M88.4 R68, [R113+0xa000] ;  /* 0x00a000007144783b */ /* 0x0002a80000000200 */
[----:B---3--:R3:W5:Y:S01]  /*5b40*/  LDL.LU R114, [R1+0xc4] ;  /* 0x0000c40001727983 */ /* 0x0087620000300800 */
[C---:B----4-:R-:W-:Y:S06]  /*5b50*/  HMMA.16816.F32.BF16 R4, R72.reuse, R212, R4 ;  /* 0x000000d44804723c */ /* 0x050fec0000041804 */
[C---:B------:R-:W-:Y:S06]  /*5b60*/  HMMA.16816.F32.BF16 R8, R72.reuse, R214, R8 ;  /* 0x000000d64808723c */ /* 0x040fec0000041808 */
[C---:B------:R-:W-:Y:S06]  /*5b70*/  HMMA.16816.F32.BF16 R12, R72.reuse, R216, R12 ;  /* 0x000000d8480c723c */ /* 0x040fec000004180c */
[----:B------:R-:W-:Y:S01]  /*5b80*/  HMMA.16816.F32.BF16 R16, R72, R218, R16 ;  /* 0x000000da4810723c */ /* 0x000fe20000041810 */
[----:B------:R4:W3:Y:S04]  /*5b90*/  LDSM.16.M88.4 R72, [R112+0xa000] ;  /* 0x00a000007048783b */ /* 0x0008e80000000200 */
[----:B-1----:R1:W5:Y:S01]  /*5ba0*/  LDL.LU R113, [R1+0xc0] ;  /* 0x0000c00001717983 */ /* 0x0023620000300800 */
[C---:B------:R-:W-:Y:S06]  /*5bb0*/  HMMA.16816.F32.BF16 R4, R76.reuse, R220, R4 ;  /* 0x000000dc4c04723c */ /* 0x040fec0000041804 */
[C---:B------:R-:W-:Y:S06]  /*5bc0*/  HMMA.16816.F32.BF16 R8, R76.reuse, R222, R8 ;  /* 0x000000de4c08723c */ /* 0x040fec0000041808 */
[C---:B------:R-:W-:Y:S06]  /*5bd0*/  HMMA.16816.F32.BF16 R12, R76.reuse, R224, R12 ;  /* 0x000000e04c0c723c */ /* 0x040fec000004180c */
[----:B------:R-:W-:Y:S01]  /*5be0*/  HMMA.16816.F32.BF16 R16, R76, R226, R16 ;  /* 0x000000e24c10723c */ /* 0x000fe20000041810 */
[----:B----4-:R1:W5:Y:S05]  /*5bf0*/  LDL.LU R112, [R1+0xbc] ;  /* 0x0000bc0001707983 */ /* 0x01036a0000300800 */
[C---:B--2---:R-:W-:Y:S06]  /*5c00*/  HMMA.16816.F32.BF16 R4, R68.reuse, R228, R4 ;  /* 0x000000e44404723c */ /* 0x044fec0000041804 */
[C---:B------:R-:W-:Y:S06]  /*5c10*/  HMMA.16816.F32.BF16 R8, R68.reuse, R230, R8 ;  /* 0x000000e64408723c */ /* 0x040fec0000041808 */
[C---:B------:R-:W-:Y:S06]  /*5c20*/  HMMA.16816.F32.BF16 R12, R68.reuse, R232, R12 ;  /* 0x000000e8440c723c */ /* 0x040fec000004180c */
[----:B------:R-:W-:Y:S06]  /*5c30*/  HMMA.16816.F32.BF16 R16, R68, R234, R16 ;  /* 0x000000ea4410723c */ /* 0x000fec0000041810 */
[C---:B---3--:R-:W-:Y:S06]  /*5c40*/  HMMA.16816.F32.BF16 R4, R72.reuse, R236, R4 ;  /* 0x000000ec4804723c */ /* 0x048fec0000041804 */
[C---:B------:R-:W-:Y:S06]  /*5c50*/  HMMA.16816.F32.BF16 R8, R72.reuse, R238, R8 ;  /* 0x000000ee4808723c */ /* 0x040fec0000041808 */
[C---:B------:R-:W-:Y:S06]  /*5c60*/  HMMA.16816.F32.BF16 R12, R72.reuse, R240, R12 ;  /* 0x000000f0480c723c */ /* 0x040fec000004180c */
[----:B------:R-:W-:Y:S06]  /*5c70*/  HMMA.16816.F32.BF16 R16, R72, R242, R16 ;  /* 0x000000f24810723c */ /* 0x000fec0000041810 */
[C---:B------:R-:W-:Y:S01]  /*5c80*/  FADD.FTZ R4, -R81.reuse, R4 ;  /* 0x0000000451047221 */ /* 0x040fe20000010100 */
[----:B------:R-:W-:Y:S01]  /*5c90*/  FADD.FTZ R5, -R81, R5 ;  /* 0x0000000551057221 */ /* 0x000fe20000010100 */
[----:B------:R-:W-:Y:S03]  /*5ca0*/  FADD.FTZ R6, -R80, R6 ;  /* 0x0000000650067221 */ /* 0x000fe60000010100 */
[----:B------:R-:W-:Y:S01]  /*5cb0*/  FMUL.FTZ R68, R251, R4 ;  /* 0x00000004fb447220 */ /* 0x000fe20000410000 */
[----:B------:R-:W-:Y:S01]  /*5cc0*/  FFMA.FTZ R4, -R91, R91, 1 ;  /* 0x3f8000005b047423 */ /* 0x000fe2000001015b */
[----:B------:R-:W-:Y:S01]  /*5cd0*/  FMUL.FTZ R69, R249, R5 ;  /* 0x00000005f9457220 */ /* 0x000fe20000410000 */
[----:B------:R-:W-:Y:S01]  /*5ce0*/  FFMA.FTZ R5, -R90, R90, 1 ;  /* 0x3f8000005a057423 */ /* 0x000fe2000001015a */
[C---:B------:R-:W-:Y:S01]  /*5cf0*/  FADD.FTZ R70, -R81.reuse, R8 ;  /* 0x0000000851467221 */ /* 0x040fe20000010100 */
[----:B------:R-:W-:Y:S01]  /*5d00*/  FMUL.FTZ R8, R4, UR8 ;  /* 0x0000000804087c20 */ /* 0x000fe20008410000 */
[----:B------:R-:W-:Y:S01]  /*5d10*/  FADD.FTZ R9, -R81, R9 ;  /* 0x0000000951097221 */ /* 0x000fe20000010100 */
[----:B------:R-:W-:Y:S01]  /*5d20*/  FMUL.FTZ R4, R5, UR8 ;  /* 0x0000000805047c20 */ /* 0x000fe20008410000 */
[----:B------:R-:W-:Y:S01]  /*5d30*/  FFMA.FTZ R5, -R89, R89, 1 ;  /* 0x3f80000059057423 */ /* 0x000fe20000010159 */
[----:B------:R-:W-:Y:S01]  /*5d40*/  FMUL.FTZ R8, R68, R8 ;  /* 0x0000000844087220 */ /* 0x000fe20000410000 */
[----:B------:R-:W-:Y:S01]  /*5d50*/  FMUL.FTZ R71, R246, R9 ;  /* 0x00000009f6477220 */ /* 0x000fe20000410000 */
[----:B------:R-:W-:Y:S01]  /*5d60*/  FMUL.FTZ R4, R69, R4 ;  /* 0x0000000445047220 */ /* 0x000fe20000410000 */
[----:B------:R-:W-:Y:S01]  /*5d70*/  FFMA.FTZ R9, -R88, R88, 1 ;  /* 0x3f80000058097423 */ /* 0x000fe20000010158 */
[C---:B------:R-:W-:Y:S01]  /*5d80*/  FADD.FTZ R12, -R81.reuse, R12 ;  /* 0x0000000c510c7221 */ /* 0x040fe20000010100 */
[C---:B------:R-:W-:Y:S01]  /*5d90*/  FADD.FTZ R16, -R81.reuse, R16 ;  /* 0x0000001051107221 */ /* 0x040fe20000010100 */
[----:B------:R-:W-:Y:S01]  /*5da0*/  FMUL.FTZ R70, R248, R70 ;  /* 0x00000046f8467220 */ /* 0x000fe20000410000 */
[----:B------:R-:W-:Y:S01]  /*5db0*/  F2FP.BF16.F32.PACK_AB R4, R4, R8 ;  /* 0x000000080404723e */ /* 0x000fe200000010ff */
[----:B------:R-:W-:Y:S01]  /*5dc0*/  FADD.FTZ R69, -R81, R17 ;  /* 0x0000001151457221 */ /* 0x000fe20000010100 */
[----:B------:R-:W-:Y:S01]  /*5dd0*/  FMUL.FTZ R5, R5, UR8 ;  /* 0x0000000805057c20 */ /* 0x000fe20008410000 */
[----:B------:R-:W-:Y:S01]  /*5de0*/  FMUL.FTZ R9, R9, UR8 ;  /* 0x0000000809097c20 */ /* 0x000fe20008410000 */
[----:B------:R-:W-:Y:S01]  /*5df0*/  FMUL.FTZ R68, R245, R16 ;  /* 0x00000010f5447220 */ /* 0x000fe20000410000 */
[----:B------:R2:W-:Y:S01]  /*5e00*/  STS [R103+0x12000], R4 ;  /* 0x0120000467007388 */ /* 0x0005e20000000800 */
[----:B------:R-:W-:Y:S01]  /*5e10*/  FMUL.FTZ R17, R250, R12 ;  /* 0x0000000cfa117220 */ /* 0x000fe20000410000 */
[----:B------:R-:W-:Y:S01]  /*5e20*/  FFMA.FTZ R12, -R85, R85, 1 ;  /* 0x3f800000550c7423 */ /* 0x000fe20000010155 */
[----:B------:R-:W-:Y:S01]  /*5e30*/  FFMA.FTZ R16, -R84, R84, 1 ;  /* 0x3f80000054107423 */ /* 0x000fe20000010154 */
[----:B------:R-:W-:Y:S01]  /*5e40*/  FMUL.FTZ R5, R70, R5 ;  /* 0x0000000546057220 */ /* 0x000fe20000410000 */
[----:B------:R-:W-:Y:S01]  /*5e50*/  FMUL.FTZ R9, R71, R9 ;  /* 0x0000000947097220 */ /* 0x000fe20000410000 */
[----:B------:R-:W-:Y:S01]  /*5e60*/  FMUL.FTZ R69, R244, R69 ;  /* 0x00000045f4457220 */ /* 0x000fe20000410000 */
[----:B------:R-:W-:Y:S01]  /*5e70*/  FMUL.FTZ R12, R12, UR8 ;  /* 0x000000080c0c7c20 */ /* 0x000fe20008410000 */
[----:B------:R-:W-:Y:S01]  /*5e80*/  FMUL.FTZ R16, R16, UR8 ;  /* 0x0000000810107c20 */ /* 0x000fe20008410000 */
[----:B------:R-:W-:Y:S01]  /*5e90*/  FADD.FTZ R13, -R81, R13 ;  /* 0x0000000d510d7221 */ /* 0x000fe20000010100 */
[----:B------:R-:W-:Y:S01]  /*5ea0*/  F2FP.BF16.F32.PACK_AB R9, R9, R5 ;  /* 0x000000050909723e */ /* 0x000fe200000010ff */
[----:B------:R-:W-:Y:S01]  /*5eb0*/  FMUL.FTZ R12, R68, R12 ;  /* 0x0000000c440c7220 */ /* 0x000fe20000410000 */
[----:B------:R-:W-:Y:S01]  /*5ec0*/  FMUL.FTZ R5, R69, R16 ;  /* 0x0000001045057220 */ /* 0x000fe20000410000 */
[----:B------:R-:W-:Y:S01]  /*5ed0*/  FMUL.FTZ R72, R247, R13 ;  /* 0x0000000df7487220 */ /* 0x000fe20000410000 */
[----:B------:R-:W-:Y:S01]  /*5ee0*/  FFMA.FTZ R13, -R92, R92, 1 ;  /* 0x3f8000005c0d7423 */ /* 0x000fe2000001015c */
[----:B------:R-:W-:Y:S01]  /*5ef0*/  FFMA.FTZ R8, -R86, R86, 1 ;  /* 0x3f80000056087423 */ /* 0x000fe20000010156 */
[----:B------:R-:W-:Y:S01]  /*5f00*/  FADD.FTZ R16, -R80, R10 ;  /* 0x0000000a50107221 */ /* 0x000fe20000010100 */
[----:B------:R-:W-:Y:S01]  /*5f10*/  FMUL.FTZ R6, R111, R6 ;  /* 0x000000066f067220 */ /* 0x000fe20000410000 */
[----:B------:R-:W-:Y:S01]  /*5f20*/  FMUL.FTZ R13, R13, UR8 ;  /* 0x000000080d0d7c20 */ /* 0x000fe20008410000 */
[----:B------:R-:W-:Y:S01]  /*5f30*/  FMUL.FTZ R8, R8, UR8 ;  /* 0x0000000808087c20 */ /* 0x000fe20008410000 */
[C---:B------:R-:W-:Y:S01]  /*5f40*/  FADD.FTZ R14, -R80.reuse, R14 ;  /* 0x0000000e500e7221 */ /* 0x040fe20000010100 */
[----:B------:R-:W-:Y:S01]  /*5f50*/  FADD.FTZ R15, -R80, R15 ;  /* 0x0000000f500f7221 */ /* 0x000fe20000010100 */
[----:B------:R-:W-:Y:S01]  /*5f60*/  FMUL.FTZ R13, R17, R13 ;  /* 0x0000000d110d7220 */ /* 0x000fe20000410000 */
[----:B------:R-:W-:Y:S01]  /*5f70*/  FMUL.FTZ R8, R72, R8 ;  /* 0x0000000848087220 */ /* 0x000fe20000410000 */
[C---:B------:R-:W-:Y:S01]  /*5f80*/  FADD.FTZ R18, -R80.reuse, R18 ;  /* 0x0000001250127221 */ /* 0x040fe20000010100 */
[----:B--2---:R-:W-:Y:S01]  /*5f90*/  FADD.FTZ R4, -R80, R7 ;  /* 0x0000000750047221 */ /* 0x004fe20000010100 */
[----:B------:R-:W-:Y:S01]  /*5fa0*/  F2FP.BF16.F32.PACK_AB R7, R5, R12 ;  /* 0x0000000c0507723e */ /* 0x000fe200000010ff */
[----:B------:R-:W-:Y:S01]  /*5fb0*/  FFMA.FTZ R5, -R96, R96, 1 ;  /* 0x3f80000060057423 */ /* 0x000fe20000010160 */
[----:B------:R-:W-:Y:S01]  /*5fc0*/  F2FP.BF16.F32.PACK_AB R8, R8, R13 ;  /* 0x0000000d0808723e */ /* 0x000fe200000010ff */
[----:B------:R-:W-:Y:S01]  /*5fd0*/  FMUL.FTZ R12, R110, R4 ;  /* 0x000000046e0c7220 */ /* 0x000fe20000410000 */
[----:B------:R-:W-:Y:S01]  /*5fe0*/  FFMA.FTZ R4, -R99, R99, 1 ;  /* 0x3f80000063047423 */ /* 0x000fe20000010163 */
[----:B------:R-:W-:Y:S01]  /*5ff0*/  FADD.FTZ R13, -R80, R11 ;  /* 0x0000000b500d7221 */ /* 0x000fe20000010100 */
[----:B------:R-:W-:Y:S01]  /*6000*/  FMUL.FTZ R11, R109, R16 ;  /* 0x000000106d0b7220 */ /* 0x000fe20000410000 */
[----:B------:R-:W-:Y:S01]  /*6010*/  FMUL.FTZ R16, R107, R14 ;  /* 0x0000000e6b107220 */ /* 0x000fe20000410000 */
[----:B------:R-:W-:Y:S01]  /*6020*/  FMUL.FTZ R10, R4, UR8 ;  /* 0x00000008040a7c20 */ /* 0x000fe20008410000 */
[----:B------:R-:W-:Y:S01]  /*6030*/  FMUL.FTZ R4, R5, UR8 ;  /* 0x0000000805047c20 */ /* 0x000fe20008410000 */
[----:B------:R-:W-:Y:S01]  /*6040*/  FFMA.FTZ R5, -R98, R98, 1 ;  /* 0x3f80000062057423 */ /* 0x000fe20000010162 */
[----:B------:R-:W-:Y:S01]  /*6050*/  FMUL.FTZ R13, R108, R13 ;  /* 0x0000000d6c0d7220 */ /* 0x000fe20000410000 */
[----:B------:R-:W-:Y:S01]  /*6060*/  FMUL.FTZ R10, R6, R10 ;  /* 0x0000000a060a7220 */ /* 0x000fe20000410000 */
[----:B------:R-:W-:Y:S01]  /*6070*/  FMUL.FTZ R4, R12, R4 ;  /* 0x000000040c047220 */ /* 0x000fe20000410000 */
[----:B------:R-:W-:Y:S01]  /*6080*/  FFMA.FTZ R6, -R97, R97, 1 ;  /* 0x3f80000061067423 */ /* 0x000fe20000010161 */
[----:B------:R-:W-:Y:S01]  /*6090*/  FMUL.FTZ R5, R5, UR8 ;  /* 0x0000000805057c20 */ /* 0x000fe20008410000 */
[----:B------:R-:W-:Y:S01]  /*60a0*/  FMUL.FTZ R17, R106, R15 ;  /* 0x0000000f6a117220 */ /* 0x000fe20000410000 */
[----:B------:R-:W-:Y:S01]  /*60b0*/  FADD.FTZ R19, -R80, R19 ;  /* 0x0000001350137221 */ /* 0x000fe20000010100 */
[----:B------:R-:W-:Y:S01]  /*60c0*/  F2FP.BF16.F32.PACK_AB R4, R4, R10 ;  /* 0x0000000a0404723e */ /* 0x000fe200000010ff */
[----:B------:R-:W-:Y:S01]  /*60d0*/  FMUL.FTZ R6, R6, UR8 ;  /* 0x0000000806067c20 */ /* 0x000fe20008410000 */
[----:B------:R-:W-:Y:S01]  /*60e0*/  FMUL.FTZ R5, R11, R5 ;  /* 0x000000050b057220 */ /* 0x000fe20000410000 */
[----:B------:R-:W-:Y:S01]  /*60f0*/  FFMA.FTZ R11, -R95, R95, 1 ;  /* 0x3f8000005f0b7423 */ /* 0x000fe2000001015f */
[----:B------:R-:W-:Y:S01]  /*6100*/  FFMA.FTZ R10, -R94, R94, 1 ;  /* 0x3f8000005e0a7423 */ /* 0x000fe2000001015e */
[----:B------:R2:W-:Y:S01]  /*6110*/  STS [R103+0x12400], R4 ;  /* 0x0124000467007388 */ /* 0x0005e20000000800 */
[----:B------:R-:W-:Y:S01]  /*6120*/  FMUL.FTZ R6, R13, R6 ;  /* 0x000000060d067220 */ /* 0x000fe20000410000 */
[----:B------:R-:W-:Y:S01]  /*6130*/  FMUL.FTZ R11, R11, UR8 ;  /* 0x000000080b0b7c20 */ /* 0x000fe20008410000 */
[----:B------:R-:W-:Y:S01]  /*6140*/  FMUL.FTZ R10, R10, UR8 ;  /* 0x000000080a0a7c20 */ /* 0x000fe20008410000 */
[----:B------:R-:W-:Y:S01]  /*6150*/  STS [R102+0x12000], R9 ;  /* 0x0120000966007388 */ /* 0x000fe20000000800 */
[----:B------:R-:W-:Y:S01]  /*6160*/  FFMA.FTZ R13, -R93, R93, 1 ;  /* 0x3f8000005d0d7423 */ /* 0x000fe2000001015d */
[----:B------:R-:W-:Y:S01]  /*6170*/  F2FP.BF16.F32.PACK_AB R6, R6, R5 ;  /* 0x000000050606723e */ /* 0x000fe200000010ff */
[----:B------:R-:W-:Y:S01]  /*6180*/  FFMA.FTZ R12, -R87, R87, 1 ;  /* 0x3f800000570c7423 */ /* 0x000fe20000010157 */
[----:B------:R-:W-:Y:S01]  /*6190*/  FMUL.FTZ R11, R16, R11 ;  /* 0x0000000b100b7220 */ /* 0x000fe20000410000 */
[----:B------:R-:W-:Y:S01]  /*61a0*/  FMUL.FTZ R10, R17, R10 ;  /* 0x0000000a110a7220 */ /* 0x000fe20000410000 */
[----:B------:R-:W-:Y:S01]  /*61b0*/  FMUL.FTZ R14, R105, R18 ;  /* 0x00000012690e7220 */ /* 0x000fe20000410000 */
[----:B------:R-:W-:Y:S01]  /*61c0*/  STS [R102+0x12400], R6 ;  /* 0x0124000666007388 */ /* 0x000fe20000000800 */
[----:B------:R-:W-:Y:S01]  /*61d0*/  FMUL.FTZ R15, R104, R19 ;  /* 0x00000013680f7220 */ /* 0x000fe20000410000 */
[----:B------:R-:W-:Y:S01]  /*61e0*/  FMUL.FTZ R13, R13, UR8 ;  /* 0x000000080d0d7c20 */ /* 0x000fe20008410000 */
[----:B------:R-:W-:Y:S01]  /*61f0*/  FMUL.FTZ R12, R12, UR8 ;  /* 0x000000080c0c7c20 */ /* 0x000fe20008410000 */
[----:B------:R-:W-:Y:S01]  /*6200*/  F2FP.BF16.F32.PACK_AB R5, R10, R11 ;  /* 0x0000000b0a05723e */ /* 0x000fe200000010ff */
[----:B------:R-:W-:Y:S01]  /*6210*/  STS [R101+0x12000], R8 ;  /* 0x0120000865007388 */ /* 0x000fe20000000800 */
[----:B------:R-:W-:Y:S01]  /*6220*/  FMUL.FTZ R13, R14, R13 ;  /* 0x0000000d0e0d7220 */ /* 0x000fe20000410000 */
[----:B------:R-:W-:Y:S02]  /*6230*/  FMUL.FTZ R12, R15, R12 ;  /* 0x0000000c0f0c7220 */ /* 0x000fe40000410000 */
[----:B------:R-:W-:Y:S04]  /*6240*/  STS [R101+0x12400], R5 ;  /* 0x0124000565007388 */ /* 0x000fe80000000800 */
[----:B------:R-:W-:Y:S01]  /*6250*/  STS [R100+0x12000], R7 ;  /* 0x0120000764007388 */ /* 0x000fe20000000800 */
[----:B--2---:R-:W-:Y:S03]  /*6260*/  F2FP.BF16.F32.PACK_AB R4, R12, R13 ;  /* 0x0000000d0c04723e */ /* 0x004fe600000010ff */
[----:B------:R1:W5:Y:S04]  /*6270*/  LDL.LU R111, [R1+0xb8] ;  /* 0x0000b800016f7983 */ /* 0x0003680000300800 */
[----:B------:R-:W-:Y:S01]  /*6280*/  STS [R100+0x12400], R4 ;  /* 0x0124000464007388 */ /* 0x000fe20000000800 */
[----:B------:R-:W-:Y:S06]  /*6290*/  BAR.SYNC.DEFER_BLOCKING 0x0 ;  /* 0x0000000000007b1d */ /* 0x000fec0000010000 */
[----:B------:R-:W-:Y:S04]  /*62a0*/  LDSM.16.MT88.4 R4, [R3+0x14000] ;  /* 0x014000000304783b */ /* 0x000fe80000004200 */
[----:B------:R-:W2:Y:S04]  /*62b0*/  LDSM.16.MT88.4 R8, [R0+0x6000] ;  /* 0x006000000008783b */ /* 0x000ea80000004200 */
[----:B------:R1:W5:Y:S04]  /*62c0*/  LDL.LU R110, [R1+0xb4] ;  /* 0x0000b400016e7983 */ /* 0x0003680000300800 */
[----:B------:R1:W5:Y:S04]  /*62d0*/  LDL.LU R109, [R1+0xb0] ;  /* 0x0000b000016d7983 */ /* 0x0003680000300800 */
[----:B------:R-:W3:Y:S04]  /*62e0*/  LDSM.16.MT88.4 R12, [R2+0x14000] ;  /* 0x01400000020c783b */ /* 0x000ee80000004200 */
[----:B------:R1:W5:Y:S04]  /*62f0*/  LDL.LU R108, [R1+0xac] ;  /* 0x0000ac00016c7983 */ /* 0x0003680000300800 */
[----:B------:R1:W5:Y:S04]  /*6300*/  LDL.LU R107, [R1+0xa8] ;  /* 0x0000a800016b7983 */ /* 0x0003680000300800 */
[----:B------:R1:W5:Y:S04]  /*6310*/  LDL.LU R106, [R1+0xa4] ;  /* 0x0000a400016a7983 */ /* 0x0003680000300800 */
[----:B------:R1:W5:Y:S04]  /*6320*/  LDL.LU R105, [R1+0xa0] ;  /* 0x0000a00001697983 */ /* 0x0003680000300800 */
[----:B------:R-:W4:Y:S04]  /*6330*/  LDSM.16.MT88.4 R16, [R0+0x8000] ;  /* 0x008000000010783b */ /* 0x000f280000004200 */
[----:B------:R1:W5:Y:S01]  /*6340*/  LDL.LU R104, [R1+0x9c] ;  /* 0x00009c0001687983 */ /* 0x0003620000300800 */
[-C--:B--2---:R-:W-:Y:S03]  /*6350*/  HMMA.16816.F32.BF16 R20, R4, R8.reuse, R20 ;  /* 0x000000080414723c */ /* 0x084fe60000041814 */
[----:B------:R1:W5:Y:S04]  /*6360*/  LDL.LU R103, [R1+0x98] ;  /* 0x0000980001677983 */ /* 0x0003680000300800 */
[----:B------:R1:W5:Y:S04]  /*6370*/  LDL.LU R102, [R1+0x94] ;  /* 0x0000940001667983 */ /* 0x0003680000300800 */
[----:B------:R1:W5:Y:S01]  /*6380*/  LDL.LU R101, [R1+0x90] ;  /* 0x0000900001657983 */ /* 0x0003620000300800 */
[C---:B---3--:R-:W-:Y:S03]  /*6390*/  HMMA.16816.F32.BF16 R24, R12.reuse, R8, R24 ;  /* 0x000000080c18723c */ /* 0x048fe60000041818 */
[----:B------:R1:W5:Y:S04]  /*63a0*/  LDL.LU R100, [R1+0x8c] ;  /* 0x00008c0001647983 */ /* 0x0003680000300800 */
[----:B------:R1:W5:Y:S01]  /*63b0*/  LDL R96, [R1+0x68] ;  /* 0x0000680001607983 */ /* 0x0003620000100800 */
[-C--:B------:R-:W-:Y:S03]  /*63c0*/  HMMA.16816.F32.BF16 R28, R12, R10.reuse, R28 ;  /* 0x0000000a0c1c723c */ /* 0x080fe6000004181c */
[----:B------:R-:W2:Y:S03]  /*63d0*/  LDSM.16.MT88.4 R68, [R0+0xa000] ;  /* 0x00a000000044783b */ /* 0x000ea60000004200 */
[C---:B------:R-:W-:Y:S01]  /*63e0*/  HMMA.16816.F32.BF16 R32, R4.reuse, R10, R32 ;  /* 0x0000000a0420723c */ /* 0x040fe20000041820 */
[----:B------:R-:W-:Y:S04]  /*63f0*/  LDSM.16.MT88.4 R72, [R3+0x14800] ;  /* 0x014800000348783b */ /* 0x000fe80000004200 */
[----:B------:R-:W3:Y:S01]  /*6400*/  LDSM.16.MT88.4 R76, [R0+0x6800] ;  /* 0x00680000004c783b */ /* 0x000ee20000004200 */
[-C--:B----4-:R-:W-:Y:S03]  /*6410*/  HMMA.16816.F32.BF16 R36, R4, R16.reuse, R36 ;  /* 0x000000100424723c */ /* 0x090fe60000041824 */
[----:B------:R-:W4:Y:S04]  /*6420*/  LDSM.16.MT88.4 R80, [R2+0x14800] ;  /* 0x014800000250783b */ /* 0x000f280000004200 */
[----:B------:R-:W1:Y:S01]  /*6430*/  LDSM.16.MT88.4 R84, [R0+0x8800] ;  /* 0x008800000054783b */ /* 0x000e620000004200 */
[C---:B------:R-:W-:Y:S03]  /*6440*/  HMMA.16816.F32.BF16 R40, R12.reuse, R16, R40 ;  /* 0x000000100c28723c */ /* 0x040fe60000041828 */
[----:B------:R-:W1:Y:S03]  /*6450*/  LDSM.16.MT88.4 R8, [R0+0xa800] ;  /* 0x00a800000008783b */ /* 0x000e660000004200 */
[-C--:B------:R-:W-:Y:S01]  /*6460*/  HMMA.16816.F32.BF16 R44, R12, R18.reuse, R44 ;  /* 0x000000120c2c723c */ /* 0x080fe2000004182c */
[----:B------:R-:W-:Y:S04]  /*6470*/  LDSM.16.MT88.4 R88, [R0+0x7800] ;  /* 0x007800000058783b */ /* 0x000fe80000004200 */
[----:B------:R-:W-:Y:S01]  /*6480*/  LDSM.16.MT88.4 R92, [R2+0x15800] ;  /* 0x01580000025c783b */ /* 0x000fe20000004200 */
[C---:B------:R-:W-:Y:S03]  /*6490*/  HMMA.16816.F32.BF16 R48, R4.reuse, R18, R48 ;  /* 0x000000120430723c */ /* 0x040fe60000041830 */
[----:B------:R-:W-:Y:S03]  /*64a0*/  LDSM.16.MT88.4 R16, [R2+0x15000] ;  /* 0x015000000210783b */ /* 0x000fe60000004200 */
[-C--:B--2---:R-:W-:Y:S06]  /*64b0*/  HMMA.16816.F32.BF16 R52, R4, R68.reuse, R52 ;  /* 0x000000440434723c */ /* 0x084fec0000041834 */
[C---:B------:R-:W-:Y:S06]  /*64c0*/  HMMA.16816.F32.BF16 R56, R12.reuse, R68, R56 ;  /* 0x000000440c38723c */ /* 0x040fec0000041838 */
[-C--:B------:R-:W-:Y:S01]  /*64d0*/  HMMA.16816.F32.BF16 R60, R12, R70.reuse, R60 ;  /* 0x000000460c3c723c */ /* 0x080fe2000004183c */
[----:B------:R-:W-:Y:S05]  /*64e0*/  LDSM.16.MT88.4 R12, [R0+0x7000] ;  /* 0x00700000000c783b */ /* 0x000fea0000004200 */
[----:B------:R-:W-:Y:S01]  /*64f0*/  HMMA.16816.F32.BF16 R64, R4, R70, R64 ;  /* 0x000000460440723c */ /* 0x000fe20000041840 */
[----:B------:R-:W2:Y:S04]  /*6500*/  LDSM.16.MT88.4 R4, [R3+0x15000] ;  /* 0x015000000304783b */ /* 0x000ea80000004200 */
[----:B------:R-:W2:Y:S01]  /*6510*/  LDSM.16.MT88.4 R68, [R0+0x9000] ;  /* 0x009000000044783b */ /* 0x000ea20000004200 */
[-C--:B---3--:R-:W-:Y:S06]  /*6520*/  HMMA.16816.F32.BF16 R20, R72, R76.reuse, R20 ;  /* 0x0000004c4814723c */ /* 0x088fec0000041814 */
[C---:B----4-:R-:W-:Y:S06]  /*6530*/  HMMA.16816.F32.BF16 R24, R80.reuse, R76, R24 ;  /* 0x0000004c5018723c */ /* 0x050fec0000041818 */
[-C--:B------:R-:W-:Y:S06]  /*6540*/  HMMA.16816.F32.BF16 R28, R80, R78.reuse, R28 ;  /* 0x0000004e501c723c */ /* 0x080fec000004181c */
[C---:B------:R-:W-:Y:S01]  /*6550*/  HMMA.16816.F32.BF16 R32, R72.reuse, R78, R32 ;  /* 0x0000004e4820723c */ /* 0x040fe20000041820 */
[----:B------:R-:W3:Y:S05]  /*6560*/  LDSM.16.MT88.4 R76, [R0+0xb000] ;  /* 0x00b00000004c783b */ /* 0x000eea0000004200 */
[-C--:B-1----:R-:W-:Y:S06]  /*6570*/  HMMA.16816.F32.BF16 R36, R72, R84.reuse, R36 ;  /* 0x000000544824723c */ /* 0x082fec0000041824 */
[C---:B------:R-:W-:Y:S06]  /*6580*/  HMMA.16816.F32.BF16 R40, R80.reuse, R84, R40 ;  /* 0x000000545028723c */ /* 0x040fec0000041828 */
[-C--:B------:R-:W-:Y:S06]  /*6590*/  HMMA.16816.F32.BF16 R44, R80, R86.reuse, R44 ;  /* 0x00000056502c723c */ /* 0x080fec000004182c */
[C---:B------:R-:W-:Y:S01]  /*65a0*/  HMMA.16816.F32.BF16 R48, R72.reuse, R86, R48 ;  /* 0x000000564830723c */ /* 0x040fe20000041830 */
[----:B------:R-:W1:Y:S05]  /*65b0*/  LDSM.16.MT88.4 R84, [R3+0x15800] ;  /* 0x015800000354783b */ /* 0x000e6a0000004200 */
[-C--:B------:R-:W-:Y:S06]  /*65c0*/  HMMA.16816.F32.BF16 R52, R72, R8.reuse, R52 ;  /* 0x000000084834723c */ /* 0x080fec0000041834 */
[C---:B------:R-:W-:Y:S06]  /*65d0*/  HMMA.16816.F32.BF16 R56, R80.reuse, R8, R56 ;  /* 0x000000085038723c */ /* 0x040fec0000041838 */
[-C--:B------:R-:W-:Y:S01]  /*65e0*/  HMMA.16816.F32.BF16 R60, R80, R10.reuse, R60 ;  /* 0x0000000a503c723c */ /* 0x080fe2000004183c */
[----:B------:R-:W4:Y:S05]  /*65f0*/  LDSM.16.MT88.4 R80, [R0+0x9800] ;  /* 0x009800000050783b */ /* 0x000f2a0000004200 */
[----:B------:R-:W-:Y:S01]  /*6600*/  HMMA.16816.F32.BF16 R64, R72, R10, R64 ;  /* 0x0000000a4840723c */ /* 0x000fe20000041840 */
[----:B------:R-:W4:Y:S01]  /*6610*/  LDSM.16.MT88.4 R8, [R0+0xb800] ;  /* 0x00b800000008783b */ /* 0x000f220000004200 */
[----:B------:R-:W-:Y:S04]  /*6620*/  BAR.SYNC.DEFER_BLOCKING 0x0 ;  /* 0x0000000000007b1d */ /* 0x000fe80000010000 */
        /* <DEDUP_REMOVED lines=12> */
[-C--:B-1----:R-:W-:Y:S06]  /*66f0*/  HMMA.16816.F32.BF16 R20, R84, R88.reuse, R20 ;  /* 0x000000585414723c */ /* 0x082fec0000041814 */
[C---:B------:R-:W-:Y:S06]  /*6700*/  HMMA.16816.F32.BF16 R24, R92.reuse, R88, R24 ;  /* 0x000000585c18723c */ /* 0x040fec0000041818 */
[-C--:B------:R-:W-:Y:S06]  /*6710*/  HMMA.16816.F32.BF16 R28, R92, R90.reuse, R28 ;  /* 0x0000005a5c1c723c */ /* 0x080fec000004181c */
[C---:B------:R-:W-:Y:S06]  /*6720*/  HMMA.16816.F32.BF16 R32, R84.reuse, R90, R32 ;  /* 0x0000005a5420723c */ /* 0x040fec0000041820 */
        /* <DEDUP_REMOVED lines=64> */
.L_x_332:
        /* <DEDUP_REMOVED lines=430> */
.L_x_333:
        /* <DEDUP_REMOVED lines=176> */
.L_x_335:
        /* <DEDUP_REMOVED lines=19> */
.L_x_336:
        /* <DEDUP_REMOVED lines=53> */
.L_x_338:
[----:B------:R-:W-:Y:S05]  /*9590*/  BSYNC B0 ;  /* 0x0000000000007941 */ /* 0x000fea0003800000 */
.L_x_337:
        /* <DEDUP_REMOVED lines=20> */
.L_x_340:
[----:B------:R-:W-:Y:S05]  /*96e0*/  BSYNC B0 ;  /* 0x0000000000007941 */ /* 0x000fea0003800000 */
.L_x_339:
        /* <DEDUP_REMOVED lines=35> */
.L_x_342:
[----:B------:R-:W-:Y:S05]  /*9920*/  BSYNC B0 ;  /* 0x0000000000007941 */ /* 0x000fea0003800000 */
.L_x_341:
        /* <DEDUP_REMOVED lines=19> */
.L_x_315:
[----:B------:R-:W-:Y:S05]  /*9a60*/  BSYNC B1 ;  /* 0x0000000000017941 */ /* 0x000fea0003800000 */
.L_x_301:
        /* <DEDUP_REMOVED lines=8> */
.L_x_343:
[----:B------:R-:W-:Y:S05]  /*9af0*/  EXIT ;  /* 0x000000000000794d */ /* 0x000fea0003800000 */
.L_x_345:
        /* <DEDUP_REMOVED lines=16> */
.L_x_810:


//--------------------- .text._ZN5flash44flash_bwd_dq_dk_dv_loop_seqk_parallel_kernelI23Flash_bwd_kernel_traitsILi192ELi64ELi64ELi8ELi4ELi2ELi2ELb1ELb1EN7cutlass10bfloat16_tE19Flash_kernel_traitsILi192ELi64ELi64ELi8ES3_EELb1ELb1ELb0ELb0ELb0ELb1ELb0EEEvNS_16Flash_bwd_paramsE --------------------------
	.section	.text._ZN5flash44flash_bwd_dq_dk_dv_loop_seqk_parallel_kernelI23Flash_bwd_kernel_traitsILi192ELi64ELi64ELi8ELi4ELi2ELi2ELb1ELb1EN7cutlass10bfloat16_tE19Flash_kernel_traitsILi192ELi64ELi64ELi8ES3_EELb1ELb1ELb0ELb0ELb0ELb1ELb0EEEvNS_16Flash_bwd_paramsE,"ax",@progbits
	.align	128
        .global         _ZN5flash44flash_bwd_dq_dk_dv_loop_seqk_parallel_kernelI23Flash_bwd_kernel_traitsILi192ELi64ELi64ELi8ELi4ELi2ELi2ELb1ELb1EN7cutlass10bfloat16_tE19Flash_kernel_traitsILi192ELi64ELi64ELi8ES3_EELb1ELb1ELb0ELb0ELb0ELb1ELb0EEEvNS_16Flash_bwd_paramsE
        .type           _ZN5flash44flash_bwd_dq_dk_dv_loop_seqk_parallel_kernelI23Flash_bwd_kernel_traitsILi192ELi64ELi64ELi8ELi4ELi2ELi2ELb1ELb1EN7cutlass10bfloat16_tE19Flash_kernel_traitsILi192ELi64ELi64ELi8ES3_EELb1ELb1ELb0ELb0ELb0ELb1ELb0EEEvNS_16Flash_bwd_paramsE,@function
        .size           _ZN5flash44flash_bwd_dq_dk_dv_loop_seqk_parallel_kernelI23Flash_bwd_kernel_traitsILi192ELi64ELi64ELi8ELi4ELi2ELi2ELb1ELb1EN7cutlass10bfloat16_tE19Flash_kernel_traitsILi192ELi64ELi64ELi8ES3_EELb1ELb1ELb0ELb0ELb0ELb1ELb0EEEvNS_16Flash_bwd_paramsE,(.L_x_811 - _ZN5flash44flash_bwd_dq_dk_dv_loop_seqk_parallel_kernelI23Flash_bwd_kernel_traitsILi192ELi64ELi64ELi8ELi4ELi2ELi2ELb1ELb1EN7cutlass10bfloat16_tE19Flash_kernel_traitsILi192ELi64ELi64ELi8ES3_EELb1ELb1ELb0ELb0ELb0ELb1ELb0EEEvNS_16Flash_bwd_paramsE)
        .other          _ZN5flash44flash_bwd_dq_dk_dv_loop_seqk_parallel_kernelI23Flash_bwd_kernel_traitsILi192ELi64ELi64ELi8ELi4ELi2ELi2ELb1ELb1EN7cutlass10bfloat16_tE19Flash_kernel_traitsILi192ELi64ELi64ELi8ES3_EELb1ELb1ELb0ELb0ELb0ELb1ELb0EEEvNS_16Flash_bwd_paramsE,@"STO_CUDA_ENTRY STV_DEFAULT"
_ZN5flash44flash_bwd_dq_dk_dv_loop_seqk_parallel_kernelI23Flash_bwd_kernel_traitsILi192ELi64ELi64ELi8ELi4ELi2ELi2ELb1ELb1EN7cutlass10bfloat16_tE19Flash_kernel_traitsILi192ELi64ELi64ELi8ES3_EELb1ELb1ELb0ELb0ELb0ELb1ELb0EEEvNS_16Flash_bwd_paramsE:
.text._ZN5flash44flash_bwd_dq_dk_dv_loop_seqk_parallel_kernelI23Flash_bwd_kernel_traitsILi192ELi64ELi64ELi8ELi4ELi2ELi2ELb1ELb1EN7cutlass10bfloat16_tE19Flash_kernel_traitsILi192ELi64ELi64ELi8ES3_EELb1ELb1ELb0ELb0ELb0ELb1ELb0EEEvNS_16Flash_bwd_paramsE:
        /* <DEDUP_REMOVED lines=21> */
[CC--:B------:R-:W-:Y:S02]  /*0150*/  LEA.HI R12, R2.reuse, R8.reuse, RZ, 0x3 ;  /* 0x00000008020c7211 */ /* 0x0c0fe400078f18ff */
[CC--:B-1----:R-:W-:Y:S02]  /*0160*/  LEA.HI R0, R2.reuse, R8.reuse, RZ, 0x5 ;  /* 0x0000000802007211 */ /* 0x0c2fe400078f28ff */
        /* <DEDUP_REMOVED lines=8> */
[----:B------:R-:W-:Y:S01]  /*01f0*/  IMAD.IADD R10, R8, 0x1, -R4 ;  /* 0x00000001080a7824 */ /* 0x000fe200078e0a04 */
[----:B------:R-:W-:Y:S01]  /*0200*/  LOP3.LUT R5, R12, 0xfffffff8, RZ, 0xc0, !PT ;  /* 0xfffffff80c057812 */ /* 0x000fe200078ec0ff */
[C---:B------:R-:W-:Y:S01]  /*0210*/  IMAD.IADD R11, R8.reuse, 0x1, -R6 ;  /* 0x00000001080b7824 */ /* 0x040fe200078e0a06 */
[--C-:B------:R-:W-:Y:S01]  /*0220*/  SHF.R.S32.HI R4, RZ, 0x5, R0.reuse ;  /* 0x00000005ff047819 */ /* 0x100fe20000011400 */
[C---:B------:R-:W-:Y:S01]  /*0230*/  IMAD.IADD R17, R8.reuse, 0x1, -R7 ;  /* 0x0000000108117824 */ /* 0x040fe200078e0a07 */
[----:B------:R-:W-:Y:S01]  /*0240*/  SHF.R.S32.HI R7, RZ, 0x1f, R0 ;  /* 0x0000001fff077819 */ /* 0x000fe20000011400 */
[----:B------:R-:W-:Y:S01]  /*0250*/  IMAD.IADD R5, R8, 0x1, -R5 ;  /* 0x0000000108057824 */ /* 0x000fe200078e0a05 */
[----:B------:R-:W-:-:S02]  /*0260*/  SHF.R.S32.HI R6, RZ, 0x4, R3 ;  /* 0x00000004ff067819 */ /* 0x000fc40000011403 */
[--C-:B------:R-:W-:Y:S02]  /*0270*/  SHF.R.S32.HI R8, RZ, 0x2, R2.reuse ;  /* 0x00000002ff087819 */ /* 0x100fe40000011402 */
[----:B------:R-:W-:Y:S02]  /*0280*/  SHF.R.S32.HI R9, RZ, 0x1f, R2 ;  /* 0x0000001fff097819 */ /* 0x000fe40000011402 */
[----:B------:R-:W-:Y:S02]  /*0290*/  LEA.HI R2, R7, R4, RZ, 0x2 ;  /* 0x0000000407027211 */ /* 0x000fe400078f10ff */
[----:B------:R-:W-:Y:S02]  /*02a0*/  LEA.HI R3, R3, R6, RZ, 0x1 ;  /* 0x0000000603037211 */ /* 0x000fe400078f08ff */
[----:B------:R-:W-:Y:S02]  /*02b0*/  SHF.R.S32.HI R13, RZ, 0x3, R12 ;  /* 0x00000003ff0d7819 */ /* 0x000fe4000001140c */
[----:B------:R-:W-:-:S02]  /*02c0*/  LEA.HI R0, R0, R4, RZ, 0x1 ;  /* 0x0000000400007211 */ /* 0x000fc400078f08ff */
[----:B------:R-:W-:Y:S01]  /*02d0*/  LOP3.LUT R7, R2, 0xfffffffc, RZ, 0xc0, !PT ;  /* 0xfffffffc02077812 */ /* 0x000fe200078ec0ff */
[----:B------:R-:W-:Y:S01]  /*02e0*/  IMAD.SHL.U32 R13, R13, 0x40, RZ ;  /* 0x000000400d0d7824 */ /* 0x000fe200078e00ff */
[----:B------:R-:W-:Y:S02]  /*02f0*/  LOP3.LUT R3, R3, 0xfffffffe, RZ, 0xc0, !PT ;  /* 0xfffffffe03037812 */ /* 0x000fe400078ec0ff */
[----:B------:R-:W-:Y:S01]  /*0300*/  LOP3.LUT R0, R0, 0xfffffffe, RZ, 0xc0, !PT ;  /* 0xfffffffe00007812 */ /* 0x000fe200078ec0ff */
[----:B------:R-:W-:Y:S01]  /*0310*/  IMAD.IADD R20, R4, 0x1, -R7 ;  /* 0x0000000104147824 */ /* 0x000fe200078e0a07 */
[----:B------:R-:W-:Y:S01]  /*0320*/  LEA.HI R2, R9, R8, RZ, 0x3 ;  /* 0x0000000809027211 */ /* 0x000fe200078f18ff */
[----:B------:R-:W-:Y:S01]  /*0330*/  IMAD.IADD R14, R6, 0x1, -R3 ;  /* 0x00000001060e7824 */ /* 0x000fe200078e0a03 */
[C---:B------:R-:W-:Y:S01]  /*0340*/  LOP3.LUT P4, RZ, R5.reuse, 0x2, RZ, 0xc0, !PT ;  /* 0x0000000205ff7812 */ /* 0x040fe2000788c0ff */
[----:B------:R-:W-:Y:S01]  /*0350*/  IMAD.IADD R15, R4, 0x1, -R0 ;  /* 0x00000001040f7824 */ /* 0x000fe200078e0a00 */
[----:B------:R-:W-:Y:S01]  /*0360*/  LOP3.LUT R2, R2, 0xfffffff8, RZ, 0xc0, !PT ;  /* 0xfffffff802027812 */ /* 0x000fe200078ec0ff */
[----:B------:R-:W-:Y:S01]  /*0370*/  IMAD.SHL.U32 R3, R5, 0x8, RZ ;  /* 0x0000000805037824 */ /* 0x000fe200078e00ff */
[----:B------:R-:W-:Y:S01]  /*0380*/  LOP3.LUT R0, R13, 0x1c0, RZ, 0xc0, !PT ;  /* 0x000001c00d007812 */ /* 0x000fe200078ec0ff */
[----:B------:R-:W-:Y:S01]  /*0390*/  STL [R1+0x7c], R20 ;  /* 0x00007c1401007387 */ /* 0x000fe20000100800 */
[----:B------:R-:W-:Y:S01]  /*03a0*/  SHF.R.S32.HI R4, RZ, 0x1f, R10 ;  /* 0x0000001fff047819 */ /* 0x000fe2000001140a */
[----:B------:R-:W-:Y:S01]  /*03b0*/  IMAD.IADD R7, R8, 0x1, -R2 ;  /* 0x0000000108077824 */ /* 0x000fe200078e0a02 */
[----:B------:R-:W-:-:S02]  /*03c0*/  LOP3.LUT R3, R0, 0x38, R3, 0xf8, !PT ;  /* 0x0000003800037812 */ /* 0x000fc400078ef803 */
[----:B------:R-:W-:Y:S01]  /*03d0*/  SHF.R.U32.HI R2, RZ, 0x3, R0 ;  /* 0x00000003ff027819 */ /* 0x000fe20000011600 */
[C---:B------:R-:W-:Y:S01]  /*03e0*/  IMAD.SHL.U32 R0, R5.reuse, 0x40, RZ ;  /* 0x0000004005007824 */ /* 0x040fe200078e00ff */
[----:B------:R-:W-:Y:S02]  /*03f0*/  LOP3.LUT P3, RZ, R5, 0x4, RZ, 0xc0, !PT ;  /* 0x0000000405ff7812 */ /* 0x000fe4000786c0ff */
[----:B------:R-:W-:Y:S01]  /*0400*/  LOP3.LUT R9, R3, R2, RZ, 0x3c, !PT ;  /* 0x0000000203097212 */ /* 0x000fe200078e3cff */
[----:B------:R-:W-:Y:S01]  /*0410*/  IMAD.SHL.U32 R2, R15, 0x10, RZ ;  /* 0x000000100f027824 */ /* 0x000fe200078e00ff */
[----:B------:R-:W-:Y:S02]  /*0420*/  LOP3.LUT R0, R0, 0x1c0, RZ, 0xc0, !PT ;  /* 0x000001c000007812 */ /* 0x000fe400078ec0ff */
[----:B------:R-:W-:Y:S02]  /*0430*/  SHF.R.S32.HI R3, RZ, 0x1f, R11 ;  /* 0x0000001fff037819 */ /* 0x000fe4000001140b */
[----:B------:R-:W-:-:S02]  /*0440*/  LOP3.LUT R5, R0, 0x10, R2, 0xf8, !PT ;  /* 0x0000001000057812 */ /* 0x000fc400078ef802 */
[----:B------:R-:W-:Y:S01]  /*0450*/  LEA.HI R19, R4, R10, RZ, 0x2 ;  /* 0x0000000a04137211 */ /* 0x000fe200078f10ff */
[C---:B------:R-:W-:Y:S01]  /*0460*/  IMAD.SHL.U32 R10, R14.reuse, 0x20, RZ ;  /* 0x000000200e0a7824 */ /* 0x040fe200078e00ff */
[----:B------:R-:W-:Y:S01]  /*0470*/  LEA.HI R13, R3, R11, RZ, 0x3 ;  /* 0x0000000b030d7211 */ /* 0x000fe200078f18ff */
[----:B------:R-:W-:Y:S01]  /*0480*/  IMAD.SHL.U32 R3, R14, 0x200, RZ ;  /* 0x000002000e037824 */ /* 0x000fe200078e00ff */
[----:B------:R-:W-:Y:S02]  /*0490*/  SHF.R.S32.HI R21, RZ, 0x7, R16 ;  /* 0x00000007ff157819 */ /* 0x000fe40000011410 */
[----:B------:R-:W-:Y:S02]  /*04a0*/  LOP3.LUT R4, R0, 0x8, R12, 0xf8, !PT ;  /* 0x0000000800047812 */ /* 0x000fe400078ef80c */
[----:B------:R-:W-:Y:S01]  /*04b0*/  SHF.R.U32.HI R2, RZ, 0x3, R0 ;  /* 0x00000003ff027819 */ /* 0x000fe20000011600 */
[----:B------:R1:W-:Y:S01]  /*04c0*/  STL [R1+0x78], R21 ;  /* 0x0000781501007387 */ /* 0x0003e20000100800 */
[----:B------:R-:W-:-:S02]  /*04d0*/  LOP3.LUT R5, R5, 0x8, R12, 0xf8, !PT ;  /* 0x0000000805057812 */ /* 0x000fc400078ef80c */
[----:B------:R-:W-:Y:S01]  /*04e0*/  LOP3.LUT R0, R4, R2, RZ, 0x3c, !PT ;  /* 0x0000000204007212 */ /* 0x000fe200078e3cff */
[----:B------:R-:W-:Y:S01]  /*04f0*/  IMAD R4, R21, 0x800, R3 ;  /* 0x0000080015047824 */ /* 0x000fe200078e0203 */
[----:B------:R-:W-:Y:S01]  /*0500*/  LOP3.LUT R2, R3, R5, R2, 0xf6, !PT ;  /* 0x0000000503027212 */ /* 0x000fe200078ef602 */
[C---:B------:R-:W-:Y:S01]  /*0510*/  IMAD.SHL.U32 R5, R7.reuse, 0x40, RZ ;  /* 0x0000004007057824 */ /* 0x040fe200078e00ff */
[----:B------:R-:W-:Y:S01]  /*0520*/  SHF.R.S32.HI R3, RZ, 0x6, R18 ;  /* 0x00000006ff037819 */ /* 0x000fe20000011412 */
[----:B------:R-:W-:Y:S01]  /*0530*/  IMAD.IADD R0, R4, 0x1, R0 ;  /* 0x0000000104007824 */ /* 0x000fe200078e0200 */
[----:B------:R-:W-:Y:S02]  /*0540*/  LOP3.LUT R6, R7, 0x1, RZ, 0xc0, !PT ;  /* 0x0000000107067812 */ /* 0x000fe400078ec0ff */
[----:B------:R-:W-:Y:S01]  /*0550*/  LOP3.LUT R8, R13, 0xfffffff8, RZ, 0xc0, !PT ;  /* 0xfffffff80d087812 */ /* 0x000fe200078ec0ff */
[C---:B------:R-:W-:Y:S01]  /*0560*/  IMAD R16, R3.reuse, 0x200, R9 ;  /* 0x0000020003107824 */ /* 0x040fe200078e0209 */
[----:B------:R-:W-:Y:S01]  /*0570*/  ISETP.NE.U32.AND P0, PT, R6, 0x1, PT ;  /* 0x000000010600780c */ /* 0x000fe20003f05070 */
[----:B------:R-:W-:Y:S01]  /*0580*/  IMAD.SHL.U32 R4, R3, 0x8, RZ ;  /* 0x0000000803047824 */ /* 0x000fe200078e00ff */
[----:B------:R-:W-:Y:S01]  /*0590*/  LOP3.LUT R3, R5, 0x1c0, RZ, 0xc0, !PT ;  /* 0x000001c005037812 */ /* 0x000fe200078ec0ff */
[----:B------:R-:W-:Y:S01]  /*05a0*/  IMAD.IADD R8, R11, 0x1, -R8 ;  /* 0x000000010b087824 */ /* 0x000fe200078e0a08 */
[----:B------:R-:W-:Y:S01]  /*05b0*/  R2P PR, R7, 0x6 ;  /* 0x0000000607007804 */ /* 0x000fe20000000000 */
[----:B------:R-:W-:Y:S01]  /*05c0*/  IMAD.SHL.U32 R6, R17, 0x2, RZ ;  /* 0x0000000211067824 */ /* 0x000fe200078e00ff */
[----:B------:R-:W-:-:S02]  /*05d0*/  SHF.R.U32.HI R5, RZ, 0x3, R3 ;  /* 0x00000003ff057819 */ /* 0x000fc40000011603 */
[----:B------:R-:W-:Y:S01]  /*05e0*/  LOP3.LUT R4, R4, 0x18, RZ, 0xc0, !PT ;  /* 0x0000001804047812 */ /* 0x000fe200078ec0ff */
[--C-:B------:R-:W-:Y:S01]  /*05f0*/  IMAD R11, R20, 0x400, R6.reuse ;  /* 0x00000400140b7824 */ /* 0x100fe200078e0206 */
[C---:B------:R-:W-:Y:S01]  /*0600*/  LOP3.LUT P6, RZ, R8.reuse, 0x2, RZ, 0xc0, !PT ;  /* 0x0000000208ff7812 */ /* 0x040fe200078cc0ff */
[----:B------:R-:W-:Y:S01]  /*0610*/  IMAD R6, R15, 0x400, R6 ;  /* 0x000004000f067824 */ /* 0x000fe200078e0206 */
[----:B------:R-:W-:Y:S01]  /*0620*/  LOP3.LUT P5, RZ, R8, 0x4, RZ, 0xc0, !PT ;  /* 0x0000000408ff7812 */ /* 0x000fe200078ac0ff */
[----:B-1----:R-:W-:Y:S01]  /*0630*/  IMAD.SHL.U32 R21, R21, 0x20, RZ ;  /* 0x0000002015157824 */ /* 0x002fe200078e00ff */
[----:B------:R-:W-:Y:S02]  /*0640*/  LOP3.LUT R10, R4, 0x20, R10, 0xf8, !PT ;  /* 0x00000020040a7812 */ /* 0x000fe400078ef80a */
[----:B------:R-:W-:Y:S02]  /*0650*/  LEA R2, R2, UR4, 0x1 ;  /* 0x0000000402027c11 */ /* 0x000fe4000f8e08ff */
[----:B------:R-:W-:Y:S01]  /*0660*/  LOP3.LUT R7, R3, 0x20, R21, 0xf8, !PT ;  /* 0x0000002003077812 */ /* 0x000fe200078ef815 */
[----:B------:R-:W-:Y:S03]  /*0670*/  STL [R1+0x84], R21 ;  /* 0x0000841501007387 */ /* 0x000fe60000100800 */
[----:B------:R-:W-:Y:S01]  /*0680*/  LOP3.LUT R9, R7, R5, RZ, 0x3c, !PT ;  /* 0x0000000507097212 */ /* 0x000fe200078e3cff */
[----:B------:R-:W-:Y:S01]  /*0690*/  IMAD.SHL.U32 R7, R8, 0x40, RZ ;  /* 0x0000004008077824 */ /* 0x000fe200078e00ff */
[----:B------:R-:W-:Y:S01]  /*06a0*/  LOP3.LUT R8, R5, R3, R4, 0x1e, !PT ;  /* 0x0000000305087212 */ /* 0x000fe200078e1e04 */
[----:B------:R-:W-:-:S02]  /*06b0*/  IMAD.SHL.U32 R5, R14, 0x8, RZ ;  /* 0x000000080e057824 */ /* 0x000fc400078e00ff */
[----:B------:R-:W-:Y:S01]  /*06c0*/  IMAD.IADD R12, R11, 0x1, R9 ;  /* 0x000000010b0c7824 */ /* 0x000fe200078e0209 */
[----:B------:R-:W-:Y:S01]  /*06d0*/  LOP3.LUT R3, R7, 0x1c0, RZ, 0xc0, !PT ;  /* 0x000001c007037812 */ /* 0x000fe200078ec0ff */
[----:B------:R-:W-:Y:S02]  /*06e0*/  IMAD.SHL.U32 R9, R13, 0x40, RZ ;  /* 0x000000400d097824 */ /* 0x000fe400078e00ff */
[----:B------:R-:W-:Y:S01]  /*06f0*/  IMAD.IADD R11, R6, 0x1, R8 ;  /* 0x00000001060b7824 */ /* 0x000fe200078e0208 */
[----:B------:R-:W-:Y:S01]  /*0700*/  SHF.R.U32.HI R4, RZ, 0x3, R3 ;  /* 0x00000003ff047819 */ /* 0x000fe20000011603 */
[----:B------:R-:W-:Y:S01]  /*0710*/  IMAD.MOV.U32 R6, RZ, RZ, 0x20 ;  /* 0x00000020ff067424 */ /* 0x000fe200078e00ff */
[----:B------:R-:W-:Y:S01]  /*0720*/  LOP3.LUT R5, R3, 0x8, R5, 0xf8, !PT ;  /* 0x0000000803057812 */ /* 0x000fe200078ef805 */
[----:B------:R-:W-:Y:S01]  /*0730*/  IMAD.MOV.U32 R13, RZ, RZ, 0x40 ;  /* 0x00000040ff0d7424 */ /* 0x000fe200078e00ff */
[----:B------:R-:W-:Y:S02]  /*0740*/  LOP3.LUT R9, R9, 0xfffffe00, RZ, 0xc0, !PT ;  /* 0xfffffe0009097812 */ /* 0x000fe400078ec0ff */
[----:B------:R-:W-:Y:S01]  /*0750*/  LOP3.LUT R3, R4, R10, R3, 0x1e, !PT ;  /* 0x0000000a04037212 */ /* 0x000fe200078e1e03 */
[----:B------:R-:W-:Y:S01]  /*0760*/  IMAD.MOV.U32 R10, RZ, RZ, -0x10 ;  /* 0xfffffff0ff0a7424 */ /* 0x000fe200078e00ff */
[----:B------:R-:W-:Y:S01]  /*0770*/  LOP3.LUT R4, R5, R4, RZ, 0x3c, !PT ;  /* 0x0000000405047212 */ /* 0x000fe200078e3cff */
[----:B------:R-:W-:Y:S01]  /*0780*/  IMAD R7, R20, 0x400, R9 ;  /* 0x0000040014077824 */ /* 0x000fe200078e0209 */
[----:B------:R-:W-:Y:S01]  /*0790*/  SHF.R.S32.HI R5, RZ, 0x2, R19 ;  /* 0x00000002ff057819 */ /* 0x000fe20000011413 */
[----:B------:R-:W-:Y:S01]  /*07a0*/  IMAD R8, R15, 0x400, R9 ;  /* 0x000004000f087824 */ /* 0x000fe200078e0209 */
[----:B------:R-:W-:Y:S01]  /*07b0*/  LOP3.LUT R9, R3, R9, RZ, 0xfc, !PT ;  /* 0x0000000903097212 */ /* 0x000fe200078efcff */
[----:B------:R-:W-:Y:S01]  /*07c0*/  IMAD.IADD R7, R7, 0x1, R4 ;  /* 0x0000000107077824 */ /* 0x000fe200078e0204 */
[----:B------:R-:W-:Y:S01]  /*07d0*/  SEL R10, R10, 0x10, !P0 ;  /* 0x000000100a0a7807 */ /* 0x000fe20004000000 */
[----:B------:R-:W-:-:S02]  /*07e0*/  IMAD.IADD R8, R4, 0x1, R8 ;  /* 0x0000000104087824 */ /* 0x000fc400078e0208 */
[----:B------:R-:W-:Y:S01]  /*07f0*/  IMAD R14, R20, 0x10, R5 ;  /* 0x00000010140e7824 */ /* 0x000fe200078e0205 */
[----:B------:R-:W-:Y:S01]  /*0800*/  LEA R5, R16, UR4, 0x1 ;  /* 0x0000000410057c11 */ /* 0x000fe2000f8e08ff */
[----:B------:R-:W-:Y:S01]  /*0810*/  IMAD.U32 R4, RZ, RZ, UR5 ;  /* 0x00000005ff047e24 */ /* 0x000fe2000f8e00ff */
[----:B------:R-:W-:Y:S01]  /*0820*/  USHF.R.S32.HI UR5, URZ, 0x1f, UR48 ;  /* 0x0000001f3f057899 */ /* 0x000fe20008011430 */
[----:B------:R-:W-:Y:S01]  /*0830*/  IMAD.U32 R3, RZ, RZ, UR6 ;  /* 0x00000006ff037e24 */ /* 0x000fe2000f8e00ff */
[----:B------:R-:W-:Y:S01]  /*0840*/  USHF.R.S32.HI UR6, URZ, 0x1f, UR59 ;  /* 0x0000001f3f067899 */ /* 0x000fe2000801143b */
[----:B------:R1:W-:Y:S01]  /*0850*/  STL [R1+0x48], R14 ;  /* 0x0000480e01007387 */ /* 0x0003e20000100800 */
[C---:B------:R-:W-:Y:S02]  /*0860*/  SEL R4, R6.reuse, 0xffffffe0, !P4 ;  /* 0xffffffe006047807 */ /* 0x040fe40006000000 */
[----:B------:R-:W-:Y:S01]  /*0870*/  IMAD.U32 R3, RZ, RZ, UR5 ;  /* 0x00000005ff037e24 */ /* 0x000fe2000f8e00ff */
[----:B------:R2:W-:Y:S01]  /*0880*/  STL [R1+0x2c], R5 ;  /* 0x00002c0501007387 */ /* 0x0005e20000100800 */
[----:B------:R-:W-:Y:S01]  /*0890*/  IMAD.U32 R3, RZ, RZ, UR6 ;  /* 0x00000006ff037e24 */ /* 0x000fe2000f8e00ff */
[----:B------:R-:W-:Y:S01]  /*08a0*/  SEL R3, R13, 0xffffffc0, !P3 ;  /* 0xffffffc00d037807 */ /* 0x000fe20005800000 */
[----:B------:R-:W-:Y:S01]  /*08b0*/  UIADD3 UR6, UR4, 0xc000, URZ ;  /* 0x0000c00004067890 */ /* 0x000fe2000fffe03f */
[----:B------:R-:W-:Y:S01]  /*08c0*/  SEL R6, R6, 0xffffffe0, !P6 ;  /* 0xffffffe006067807 */ /* 0x000fe20007000000 */
[----:B------:R-:W-:-:S06]  /*08d0*/  UIADD3 UR5, UR4, 0x12000, URZ ;  /* 0x0001200004057890 */ /* 0x000fcc000fffe03f */
[----:B------:R-:W-:Y:S02]  /*08e0*/  LEA R8, R8, UR5, 0x1 ;  /* 0x0000000508087c11 */ /* 0x000fe4000f8e08ff */
[----:B-1----:R-:W-:Y:S02]  /*08f0*/  LEA R14, R0, UR4, 0x1 ;  /* 0x00000004000e7c11 */ /* 0x002fe4000f8e08ff */
[----:B------:R-:W-:Y:S02]  /*0900*/  LEA R0, R12, UR4, 0x1 ;  /* 0x000000040c007c11 */ /* 0x000fe4000f8e08ff */
[----:B--2---:R-:W-:Y:S01]  /*0910*/  SEL R5, R13, 0xffffffc0, !P5 ;  /* 0xffffffc00d057807 */ /* 0x004fe20006800000 */
[----:B------:R-:W-:Y:S01]  /*0920*/  IMAD.IADD R13, R4, 0x1, R14 ;  /* 0x00000001040d7824 */ /* 0x000fe200078e020e */
[----:B------:R-:W-:Y:S01]  /*0930*/  STL [R1], R14 ;  /* 0x0000000e01007387 */ /* 0x000fe20000100800 */
[C---:B------:R-:W-:Y:S01]  /*0940*/  IADD3 R4, R3.reuse, R14, R4 ;  /* 0x0000000e03047210 */ /* 0x040fe20007ffe004 */
[----:B------:R-:W-:-:S02]  /*0950*/  IMAD.IADD R252, R3, 0x1, R14 ;  /* 0x0000000103fc7824 */ /* 0x000fc400078e020e */
[----:B------:R1:W-:Y:S01]  /*0960*/  STL [R1+0x4], R13 ;  /* 0x0000040d01007387 */ /* 0x0003e20000100800 */
[----:B------:R-:W-:-:S03]  /*0970*/  IMAD.IADD R3, R3, 0x1, R2 ;  /* 0x0000000103037824 */ /* 0x000fc600078e0202 */
[----:B------:R2:W-:Y:S04]  /*0980*/  STL [R1+0x10], R4 ;  /* 0x0000100401007387 */ /* 0x0005e80000100800 */
[----:B------:R3:W-:Y:S01]  /*0990*/  STL [R1+0x4c], R0 ;  /* 0x00004c0001007387 */ /* 0x0007e20000100800 */
[----:B-1----:R-:W-:Y:S01]  /*09a0*/  LEA R13, R11, UR6, 0x1 ;  /* 0x000000060b0d7c11 */ /* 0x002fe2000f8e08ff */
[C---:B------:R-:W-:Y:S02]  /*09b0*/  IMAD.IADD R11, R0.reuse, 0x1, R10 ;  /* 0x00000001000b7824 */ /* 0x040fe400078e020a */
[C---:B--2---:R-:W-:Y:S02]  /*09c0*/  VIADD R4, R0.reuse, 0x20 ;  /* 0x0000002000047836 */ /* 0x044fe40000000000 */
[----:B------:R-:W-:Y:S01]  /*09d0*/  STL [R1+0x64], R13 ;  /* 0x0000640d01007387 */ /* 0x000fe20000100800 */
[----:B------:R-:W-:-:S02]  /*09e0*/  @P1 VIADD R4, R0, 0xffffffe0 ;  /* 0xffffffe000041836 */ /* 0x000fc40000000000 */
[C---:B------:R-:W-:Y:S01]  /*09f0*/  VIADD R12, R13.reuse, 0x40 ;  /* 0x000000400d0c7836 */ /* 0x040fe20000000000 */
[----:B------:R1:W-:Y:S01]  /*0a00*/  STL [R1+0x58], R11 ;  /* 0x0000580b01007387 */ /* 0x0003e20000100800 */
[----:B------:R-:W-:Y:S01]  /*0a10*/  @P2 VIADD R12, R13, 0xffffffc0 ;  /* 0xffffffc00d0c2836 */ /* 0x000fe20000000000 */
[----:B---3--:R-:W-:Y:S02]  /*0a20*/  LEA R0, R9, UR4, 0x1 ;  /* 0x0000000409007c11 */ /* 0x008fe4000f8e08ff */
[----:B-1----:R-:W-:Y:S01]  /*0a30*/  LEA R11, R7, UR4, 0x1 ;  /* 0x00000004070b7c11 */ /* 0x002fe2000f8e08ff */
[----:B------:R-:W-:-:S04]  /*0a40*/  ULDC.64 UR4, c[0x0][0x208] ;  /* 0x0000820000047ab9 */ /* 0x000fc80000000a00 */
[----:B------:R-:W-:Y:S01]  /*0a50*/  STL [R1+0x8], R11 ;  /* 0x0000080b01007387 */ /* 0x000fe20000100800 */
[C---:B------:R-:W-:Y:S02]  /*0a60*/  IMAD.IADD R7, R11.reuse, 0x1, R6 ;  /* 0x000000010b077824 */ /* 0x040fe400078e0206 */
[----:B------:R-:W-:Y:S01]  /*0a70*/  IMAD.IADD R9, R11, 0x1, R5 ;  /* 0x000000010b097824 */ /* 0x000fe200078e0205 */
[----:B------:R1:W-:Y:S04]  /*0a80*/  STL [R1+0x50], R4 ;  /* 0x0000500401007387 */ /* 0x0003e80000100800 */
[----:B------:R-:W-:Y:S04]  /*0a90*/  STL [R1+0x1c], R8 ;  /* 0x00001c0801007387 */ /* 0x000fe80000100800 */
[----:B------:R-:W-:Y:S01]  /*0aa0*/  STL [R1+0x70], R12 ;  /* 0x0000700c01007387 */ /* 0x000fe20000100800 */
[----:B-1----:R-:W-:-:S05]  /*0ab0*/  IMAD.IADD R4, R10, 0x1, R4 ;  /* 0x000000010a047824 */ /* 0x002fca00078e0204 */
        /* <DEDUP_REMOVED lines=11> */
.L_x_374:
        /* <DEDUP_REMOVED lines=67> */
.L_x_346:
        /* <DEDUP_REMOVED lines=16> */
[----:B------:R-:W-:-:S02]  /*10a0*/  ULDC.U8 UR19, c[0x0][0x3d8] ;  /* 0x0000f60000137ab9 */ /* 0x000fc40000000000 */
[----:B------:R-:W-:Y:S01]  /*10b0*/  @!UP1 ULDC.64 UR6, c[0x0][0x418] ;  /* 0x0001060000069ab9 */ /* 0x000fe20000000a00 */
[----:B------:R-:W-:Y:S01]  /*10c0*/  ULDC UR61, c[0x0][0x2d4] ;  /* 0x0000b500003d7ab9 */ /* 0x000fe20000000800 */
[----:B------:R-:W-:Y:S02]  /*10d0*/  UISETP.NE.AND UP3, UPT, UR19, URZ, UPT ;  /* 0x0000003f1300728c */ /* 0x000fe4000bf65270 */
[----:B------:R-:W-:Y:S02]  /*10e0*/  USHF.L.U32 UR14, UR48, 0x7, URZ ;  /* 0x00000007300e7899 */ /* 0x000fe4000800063f */
[----:B------:R-:W-:Y:S01]  /*10f0*/  USHF.R.S32.HI UR45, URZ, 0x1f, UR61 ;  /* 0x0000001f3f2d7899 */ /* 0x000fe2000801143d */
[----:B------:R-:W-:Y:S01]  /*1100*/  ULDC UR23, c[0x0][0x2dc] ;  /* 0x0000b70000177ab9 */ /* 0x000fe20000000800 */
[----:B------:R-:W-:Y:S01]  /*1110*/  ULDC UR49, c[0x0][0x270] ;  /* 0x00009c0000317ab9 */ /* 0x000fe20000000800 */
[----:B-1----:R-:W-:Y:S01]  /*1120*/  IABS R8, R9 ;  /* 0x0000000900087213 */ /* 0x002fe20000000000 */
[----:B------:R-:W-:Y:S01]  /*1130*/  @!UP1 UIMAD.WIDE.U32 UR38, UR48, UR6, URZ ;  /* 0x00000006302692a5 */ /* 0x000fe2000f8e003f */
[----:B------:R-:W-:Y:S01]  /*1140*/  ISETP.NE.AND P3, PT, R9, RZ, PT ;  /* 0x000000ff0900720c */ /* 0x000fe20003f65270 */
[----:B------:R-:W-:Y:S01]  /*1150*/  USHF.L.U64.HI UR17, UR48, 0x7, UR60 ;  /* 0x0000000730117899 */ /* 0x000fe2000801023c */
[----:B------:R-:W1:Y:S01]  /*1160*/  I2F.RP R4, R8 ;  /* 0x0000000800047306 */ /* 0x000e620000209400 */
[----:B------:R-:W-:Y:S01]  /*1170*/  ULDC.64 UR42, c[0x0][0x240] ;  /* 0x00009000002a7ab9 */ /* 0x000fe20000000a00 */
[----:B------:R-:W-:-:S02]  /*1180*/  @UP0 UIADD3 UR16, UR35, UR37, URZ ;  /* 0x0000002523100290 */ /* 0x000fc4000fffe03f */
[----:B--2---:R-:W-:Y:S02]  /*1190*/  UIMAD.WIDE.U32 UR30, UR11, UR12, URZ ;  /* 0x0000000c0b1e72a5 */ /* 0x004fe4000f8e003f */
[----:B------:R-:W-:Y:S02]  /*11a0*/  USEL UR36, UR14, URZ, UP2 ;  /* 0x0000003f0e247287 */ /* 0x000fe40009000000 */
[----:B------:R-:W-:Y:S02]  /*11b0*/  UIMAD UR51, UR11, UR13, UR31 ;  /* 0x0000000d0b3372a4 */ /* 0x000fe4000f8e021f */
[----:B------:R-:W-:Y:S01]  /*11c0*/  @!UP1 UIMAD UR11, UR60, UR6, URZ ;  /* 0x000000063c0b92a4 */ /* 0x000fe2000f8e023f */
[----:B------:R-:W-:Y:S01]  /*11d0*/  @UP1 ULDC.64 UR12, c[0x0][0x420] ;  /* 0x00010800000c1ab9 */ /* 0x000fe20000000a00 */
[----:B------:R-:W-:Y:S01]  /*11e0*/  UIMAD.WIDE.U32 UR14, UR8, UR42, URZ ;  /* 0x0000002a080e72a5 */ /* 0x000fe2000f8e003f */
[----:B-1----:R-:W1:Y:S01]  /*11f0*/  MUFU.RCP R4, R4 ;  /* 0x0000000400047308 */ /* 0x002e620000001000 */
[----:B------:R-:W-:-:S02]  /*1200*/  @!UP1 UIMAD UR32, UR48, UR7, UR11 ;  /* 0x00000007302092a4 */ /* 0x000fc4000f8e020b */
[----:B------:R-:W-:Y:S02]  /*1210*/  UIADD3 UR11, UR27, 0x3f, URZ ;  /* 0x0000003f1b0b7890 */ /* 0x000fe4000fffe03f */
[----:B------:R-:W-:Y:S02]  /*1220*/  @UP1 UIMAD.WIDE.U32 UR40, UR8, UR12, URZ ;  /* 0x0000000c082812a5 */ /* 0x000fe4000f8e003f */
[----:B------:R-:W-:Y:S02]  /*1230*/  USHF.R.S32.HI UR18, URZ, 0x1f, UR11 ;  /* 0x0000001f3f127899 */ /* 0x000fe4000801140b */
[----:B------:R-:W-:Y:S02]  /*1240*/  @UP1 UIMAD UR52, UR8, UR13, UR41 ;  /* 0x0000000d083412a4 */ /* 0x000fe4000f8e0229 */
[----:B------:R-:W-:Y:S02]  /*1250*/  UIMAD.WIDE UR6, UR23, UR49, URZ ;  /* 0x00000031170672a5 */ /* 0x000fe4000f8e023f */
[----:B------:R-:W-:-:S02]  /*1260*/  UIMAD.WIDE.U32 UR12, UR48, UR61, URZ ;  /* 0x0000003d300c72a5 */ /* 0x000fc4000f8e003f */
[----:B------:R-:W-:Y:S01]  /*1270*/  ULEA.HI UR29, UR18, UR11, URZ, 0x6 ;  /* 0x0000000b121d7291 */ /* 0x000fe2000f8f303f */
[----:B-1----:R-:W-:Y:S01]  /*1280*/  VIADD R4, R4, 0xffffffe ;  /* 0x0ffffffe04047836 */ /* 0x002fe20000000000 */
[----:B------:R-:W-:Y:S01]  /*1290*/  @UP0 ULDC.64 UR24, c[0x0][0x248] ;  /* 0x0000920000180ab9 */ /* 0x000fe20000000a00 */
[----:B------:R-:W-:Y:S02]  /*12a0*/  UIMAD UR11, UR45, UR48, URZ ;  /* 0x000000302d0b72a4 */ /* 0x000fe4000f8e023f */
[----:B------:R-:W1:Y:S01]  /*12b0*/  F2I.FTZ.U32.TRUNC.NTZ R5, R4 ;  /* 0x0000000400057305 */ /* 0x000e62000021f000 */
[----:B------:R-:W-:Y:S02]  /*12c0*/  USEL UR34, UR17, URZ, UP2 ;  /* 0x0000003f11227287 */ /* 0x000fe40009000000 */
[----:B------:R-:W-:Y:S02]  /*12d0*/  @UP0 UIMAD.WIDE.U32 UR18, UR16, UR24, URZ ;  /* 0x00000018101202a5 */ /* 0x000fe4000f8e003f */
[----:B------:R-:W-:-:S02]  /*12e0*/  @UP0 UIMAD UR47, UR16, UR25, URZ ;  /* 0x00000019102f02a4 */ /* 0x000fc4000f8e023f */
[----:B------:R-:W-:Y:S01]  /*12f0*/  UIADD3 UR50, UR21, UR33, URZ ;  /* 0x0000002115327290 */ /* 0x000fe2000fffe03f */
[----:B------:R-:W-:Y:S01]  /*1300*/  ULDC UR46, c[0x0][0x2c4] ;  /* 0x0000b100002e7ab9 */ /* 0x000fe20000000800 */
[----:B------:R-:W-:Y:S02]  /*1310*/  UIMAD.WIDE.U32 UR16, UR6, UR12, URZ ;  /* 0x0000000c061072a5 */ /* 0x000fe4000f8e003f */
[----:B------:R-:W-:Y:S02]  /*1320*/  UIMAD UR21, UR7, UR12, URZ ;  /* 0x0000000c071572a4 */ /* 0x000fe4000f8e023f */
[----:B------:R-:W-:Y:S01]  /*1330*/  USEL UR58, UR20, UR14, !UP1 ;  /* 0x0000000e143a7287 */ /* 0x000fe2000c800000 */
[----:B-1----:R-:W-:Y:S01]  /*1340*/  IMAD.MOV R4, RZ, RZ, -R5 ;  /* 0x000000ffff047224 */ /* 0x002fe200078e0a05 */
[----:B------:R-:W-:Y:S02]  /*1350*/  UIMAD UR12, UR60, UR61, UR11 ;  /* 0x0000003d3c0c72a4 */ /* 0x000fe4000f8e020b */
[----:B------:R-:W-:Y:S01]  /*1360*/  @UP3 UIMAD UR20, UR48, UR46, URZ ;  /* 0x0000002e301432a4 */ /* 0x000fe2000f8e023f */
[----:B------:R-:W-:Y:S01]  /*1370*/  IMAD R6, R4, R8, RZ ;  /* 0x0000000804067224 */ /* 0x000fe200078e02ff */
[----:B------:R-:W-:Y:S01]  /*1380*/  UIMAD UR28, UR8, UR43, URZ ;  /* 0x0000002b081c72a4 */ /* 0x000fe2000f8e023f */
[----:B------:R-:W-:Y:S01]  /*1390*/  IMAD.MOV.U32 R4, RZ, RZ, RZ ;  /* 0x000000ffff047224 */ /* 0x000fe200078e00ff */
[----:B------:R-:W-:-:S02]  /*13a0*/  UIADD3 UR12, UR13, UR12, URZ ;  /* 0x0000000c0d0c7290 */ /* 0x000fc4000fffe03f */
[----:B------:R-:W-:Y:S01]  /*13b0*/  @UP3 USEL UR13, UR20, UR8, !UP1 ;  /* 0x00000008140d3287 */ /* 0x000fe2000c800000 */
[----:B------:R-:W-:Y:S01]  /*13c0*/  IMAD.HI.U32 R4, R5, R6, R4 ;  /* 0x0000000605047227 */ /* 0x000fe200078e0004 */
[----:B------:R-:W-:Y:S01]  /*13d0*/  MOV R5, R7 ;  /* 0x0000000700057202 */ /* 0x000fe20000000f00 */
[----:B------:R-:W-:Y:S02]  /*13e0*/  ULOP3.LUT UR20, UR29, 0xffffffc0, URZ, 0xc0, !UPT ;  /* 0xffffffc01d147892 */ /* 0x000fe4000f8ec03f */
[----:B------:R-:W-:Y:S02]  /*13f0*/  @UP1 UIADD3 UR50, UR15, UR28, URZ ;  /* 0x0000001c0f321290 */ /* 0x000fe4000fffe03f */
[----:B------:R-:W-:Y:S01]  /*1400*/  IMAD.HI.U32 R4, R4, R5, RZ ;  /* 0x0000000504047227 */ /* 0x000fe200078e00ff */
[----:B------:R-:W-:Y:S02]  /*1410*/  UIMAD.WIDE.U32 UR14, UR6, UR8, URZ ;  /* 0x00000008060e72a5 */ /* 0x000fe4000f8e003f */
[----:B------:R-:W-:Y:S01]  /*1420*/  UIADD3 UR20, UR20, -0x40, URZ ;  /* 0xffffffc014147890 */ /* 0x000fe2000fffe03f */
[----:B------:R-:W-:Y:S01]  /*1430*/  IMAD.MOV R6, RZ, RZ, -R4 ;  /* 0x000000ffff067224 */ /* 0x000fe200078e0a04 */
[----:B------:R-:W-:Y:S01]  /*1440*/  @UP3 ULDC UR11, c[0x0][0x2e4] ;  /* 0x0000b900000b3ab9 */ /* 0x000fe20000000800 */
[----:B------:R-:W-:-:S02]  /*1450*/  UIMAD UR21, UR6, UR12, UR21 ;  /* 0x0000000c061572a4 */ /* 0x000fc4000f8e0215 */
[C---:B------:R-:W-:Y:S01]  /*1460*/  IMAD R5, R8.reuse, R6, R5 ;  /* 0x0000000608057224 */ /* 0x040fe200078e0205 */
[----:B------:R-:W-:Y:S02]  /*1470*/  @!UP3 UIMAD UR12, UR48, UR49, UR59 ;  /* 0x00000031300cb2a4 */ /* 0x000fe4000f8e023b */
[----:B------:R-:W-:Y:S02]  /*1480*/  @UP3 UIMAD UR28, UR59, UR11, UR13 ;  /* 0x0000000b3b1c32a4 */ /* 0x000fe4000f8e020d */
[----:B------:R-:W-:Y:S01]  /*1490*/  ISETP.GT.U32.AND P1, PT, R8, R5, PT ;  /* 0x000000050800720c */ /* 0x000fe20003f24070 */
[----:B------:R-:W-:Y:S02]  /*14a0*/  USEL UR57, UR16, UR14, !UP1 ;  /* 0x0000000e10397287 */ /* 0x000fe4000c800000 */
[----:B------:R-:W-:Y:S02]  /*14b0*/  USHF.R.S32.HI UR16, URZ, 0x1f, UR20 ;  /* 0x0000001f3f107899 */ /* 0x000fe40008011414 */
[----:B------:R-:W-:-:S02]  /*14c0*/  UIADD3 UR11, UP2, UR20, UR36, URZ ;  /* 0x00000024140b7290 */ /* 0x000fc4000ff5e03f */
[----:B------:R-:W-:Y:S01]  /*14d0*/  @!UP3 UIMAD UR28, UR12, UR46, URZ ;  /* 0x0000002e0c1cb2a4 */ /* 0x000fe2000f8e023f */
[----:B------:R-:W-:Y:S01]  /*14e0*/  ULDC.U8 UR22, c[0x0][0x480] ;  /* 0x0001200000167ab9 */ /* 0x000fe20000000000 */
[----:B------:R-:W-:Y:S02]  /*14f0*/  UIADD3.X UR13, UR16, UR34, URZ, UP2, !UPT ;  /* 0x00000022100d7290 */ /* 0x000fe400097fe43f */
[----:B------:R-:W-:Y:S02]  /*1500*/  UIMAD UR12, UR7, UR11, URZ ;  /* 0x0000000b070c72a4 */ /* 0x000fe4000f8e023f */
[----:B------:R-:W-:Y:S01]  /*1510*/  @!P1 IMAD.IADD R5, R5, 0x1, -R8 ;  /* 0x0000000105059824 */ /* 0x000fe200078e0a08 */
[----:B------:R-:W-:Y:S01]  /*1520*/  @!P1 IADD3 R4, R4, 0x1, RZ ;  /* 0x0000000104049810 */ /* 0x000fe20007ffe0ff */
[----:B------:R-:W-:Y:S01]  /*1530*/  @UP0 UIADD3 UR31, UR35, UR37, URZ ;  /* 0x00000025231f0290 */ /* 0x000fe2000fffe03f */
[----:B------:R-:W-:Y:S01]  /*1540*/  PLOP3.LUT P1, PT, PT, PT, UP0, 0x80, 0x0 ;  /* 0x000000000000781c */ /* 0x000fe20003f2f008 */
[----:B------:R-:W-:Y:S01]  /*1550*/  UIMAD UR53, UR59, UR23, URZ ;  /* 0x000000173b3572a4 */ /* 0x000fe2000f8e023f */
[----:B------:R-:W-:Y:S01]  /*1560*/  ISETP.GE.U32.AND P0, PT, R5, R8, PT ;  /* 0x000000080500720c */ /* 0x000fe20003f06070 */
[----:B------:R-:W-:Y:S01]  /*1570*/  UISETP.NE.AND UP4, UPT, UR22, URZ, UPT ;  /* 0x0000003f1600728c */ /* 0x000fe2000bf85270 */
[----:B------:R-:W-:Y:S01]  /*1580*/  LOP3.LUT R5, R9, UR59, RZ, 0x3c, !PT ;  /* 0x0000003b09057c12 */ /* 0x000fe2000f8e3cff */
[----:B------:R-:W-:Y:S01]  /*1590*/  @!UP1 UIADD3 UR52, UR39, UR32, URZ ;  /* 0x0000002027349290 */ /* 0x000fe2000fffe03f */
[----:B------:R-:W-:-:S02]  /*15a0*/  @UP0 ULDC.64 UR22, c[0x0][0x250] ;  /* 0x0000940000160ab9 */ /* 0x000fc40000000a00 */
[----:B------:R-:W-:Y:S01]  /*15b0*/  ISETP.GE.AND P2, PT, R5, RZ, PT ;  /* 0x000000ff0500720c */ /* 0x000fe20003f46270 */
[----:B------:R-:W-:Y:S02]  /*15c0*/  UIMAD.WIDE.U32 UR32, UR6, UR11, URZ ;  /* 0x0000000b062072a5 */ /* 0x000fe4000f8e003f */
[----:B------:R-:W-:Y:S02]  /*15d0*/  UIMAD UR14, UR7, UR8, URZ ;  /* 0x00000008070e72a4 */ /* 0x000fe4000f8e023f */
[----:B------:R-:W-:Y:S02]  /*15e0*/  UIMAD UR11, UR6, UR13, UR12 ;  /* 0x0000000d060b72a4 */ /* 0x000fe4000f8e020c */
[----:B------:R-:W-:Y:S01]  /*15f0*/  @UP0 UIMAD.WIDE.U32 UR6, UR31, UR22, URZ ;  /* 0x000000161f0602a5 */ /* 0x000fe2000f8e003f */
[----:B------:R-:W-:Y:S01]  /*1600*/  @P0 VIADD R4, R4, 0x1 ;  /* 0x0000000104040836 */ /* 0x000fe20000000000 */
[----:B------:R-:W-:Y:S01]  /*1610*/  @UP0 UIMAD UR12, UR31, UR23, URZ ;  /* 0x000000171f0c02a4 */ /* 0x000fe2000f8e023f */
[----:B------:R-:W-:Y:S01]  /*1620*/  PLOP3.LUT P0, PT, PT, PT, UP3, 0x80, 0x0 ;  /* 0x000000000000781c */ /* 0x000fe20003f0f038 */
[----:B------:R-:W-:Y:S01]  /*1630*/  UIADD3 UR49, UR17, UR21, URZ ;  /* 0x0000001511317290 */ /* 0x000fe2000fffe03f */
[----:B------:R-:W-:Y:S01]  /*1640*/  IMAD.MOV.U32 R5, RZ, RZ, R4 ;  /* 0x000000ffff057224 */ /* 0x000fe200078e0004 */
[----:B------:R-:W-:-:S02]  /*1650*/  USEL UR54, UR51, URZ, UP4 ;  /* 0x0000003f33367287 */ /* 0x000fc4000a000000 */
[----:B------:R-:W-:Y:S02]  /*1660*/  USHF.R.S32.HI UR44, URZ, 0x1f, UR26 ;  /* 0x0000001f3f2c7899 */ /* 0x000fe4000801141a */
[----:B------:R-:W-:Y:S01]  /*1670*/  USHF.R.S32.HI UR56, URZ, 0x1f, UR53 ;  /* 0x0000001f3f387899 */ /* 0x000fe20008011435 */
[----:B------:R-:W-:Y:S01]  /*1680*/  @!P2 IADD3 R5, -R5, RZ, RZ ;  /* 0x000000ff0505a210 */ /* 0x000fe20007ffe1ff */
[----:B------:R-:W-:Y:S01]  /*1690*/  USEL UR55, UR30, URZ, UP4 ;  /* 0x0000003f1e377287 */ /* 0x000fe2000a000000 */
[----:B------:R-:W-:Y:S01]  /*16a0*/  @!P3 LOP3.LUT R5, RZ, R9, RZ, 0x33, !PT ;  /* 0x00000009ff05b212 */ /* 0x000fe200078e33ff */
[----:B------:R-:W-:Y:S02]  /*16b0*/  USHF.R.S32.HI UR45, URZ, 0x6, UR29 ;  /* 0x000000063f2d7899 */ /* 0x000fe4000801141d */
        /* <DEDUP_REMOVED lines=19> */
.L_x_348:
        /* <DEDUP_REMOVED lines=13> */
.L_x_349:
        /* <DEDUP_REMOVED lines=11> */
.L_x_350:
[----:B------:R-:W-:Y:S02]  /*1970*/  ULDC UR6, c[0x0][0x270] ;  /* 0x00009c0000067ab9 */ /* 0x000fe40000000800 */
[----:B------:R-:W-:-:S04]  /*1980*/  UIMAD UR6, UR48, UR6, UR59 ;  /* 0x00000006300672a4 */ /* 0x000fc8000f8e023b */
[----:B------:R-:W-:-:S12]  /*1990*/  UIMAD UR6, UR6, UR61, URZ ;  /* 0x0000003d060672a4 */ /* 0x000fd8000f8e023f */
.L_x_351:
[----:B------:R-:W1:Y:S01]  /*19a0*/  S2R R18, SR_TID.X ;  /* 0x0000000000127919 */ /* 0x000e620000002100 */
[----:B------:R-:W2:Y:S01]  /*19b0*/  LDC.64 R14, c[0x0][0x420] ;  /* 0x00010800ff0e7b82 */ /* 0x000ea20000000a00 */
[----:B------:R-:W-:Y:S01]  /*19c0*/  UIADD3 UR15, UR20, UR6, URZ ;  /* 0x00000006140f7290 */ /* 0x000fe2000fffe03f */
[----:B------:R-:W-:Y:S01]  /*19d0*/  BSSY B1, `(.L_x_347) ;  /* 0x0000701000017945 */ /* 0x000fe20003800000 */
[----:B------:R-:W-:Y:S01]  /*19e0*/  ULDC UR7, c[0x0][0x2dc] ;  /* 0x0000b70000077ab9 */ /* 0x000fe20000000800 */
[----:B------:R-:W-:Y:S01]  /*19f0*/  ULDC UR8, c[0x0][0x270] ;  /* 0x00009c0000087ab9 */ /* 0x000fe20000000800 */
[----:B------:R-:W-:Y:S02]  /*1a00*/  UIADD3 UR6, -UR9, UR27, UR26 ;  /* 0x0000001b09067290 */ /* 0x000fe4000fffe11a */
[----:B------:R-:W-:Y:S02]  /*1a10*/  UIMAD UR14, UR7, UR8, URZ ;  /* 0x00000008070e72a4 */ /* 0x000fe4000f8e023f */
[----:B------:R-:W-:Y:S01]  /*1a20*/  USHF.R.S32.HI UR47, URZ, 0x1f, UR59 ;  /* 0x0000001f3f2f7899 */ /* 0x000fe2000801143b */
[----:B------:R-:W-:Y:S01]  /*1a30*/  ULDC UR7, c[0x0][0x398] ;  /* 0x0000e60000077ab9 */ /* 0x000fe20000000800 */
[----:B------:R-:W-:Y:S01]  /*1a40*/  ULDC.64 UR12, c[0x0][0x428] ;  /* 0x00010a00000c7ab9 */ /* 0x000fe20000000a00 */
[----:B------:R-:W-:Y:S01]  /*1a50*/  UIADD3 UR6, UR6, -UR7, URZ ;  /* 0x8000000706067290 */ /* 0x000fe2000fffe03f */
[----:B------:R-:W-:Y:S01]  /*1a60*/  IMAD.U32 R16, RZ, RZ, UR12 ;  /* 0x0000000cff107e24 */ /* 0x000fe2000f8e00ff */
[----:B------:R-:W-:Y:S01]  /*1a70*/  UIMAD UR7, UR47, UR12, URZ ;  /* 0x0000000c2f0772a4 */ /* 0x000fe2000f8e023f */
[----:B------:R-:W-:Y:S01]  /*1a80*/  ULDC.64 UR18, c[0x0][0x258] ;  /* 0x0000960000127ab9 */ /* 0x000fe20000000a00 */
[----:B------:R-:W-:-:S02]  /*1a90*/  UIADD3 UR17, UR20, UR28, URZ ;  /* 0x0000001c14117290 */ /* 0x000fc4000fffe03f */
[----:B------:R-:W-:Y:S02]  /*1aa0*/  UIMAD UR13, UR59, UR13, UR7 ;  /* 0x0000000d3b0d72a4 */ /* 0x000fe4000f8e0207 */
[----:B------:R-:W-:Y:S01]  /*1ab0*/  USHF.L.U32 UR7, UR14, 0x6, URZ ;  /* 0x000000060e077899 */ /* 0x000fe2000800063f */
[----:B--2---:R-:W-:Y:S01]  /*1ac0*/  IMAD R12, R14, UR16, RZ ;  /* 0x000000100e0c7c24 */ /* 0x004fe2000f8e02ff */
[----:B------:R-:W-:Y:S01]  /*1ad0*/  ULDC.64 UR30, c[0x0][0x210] ;  /* 0x00008400001e7ab9 */ /* 0x000fe20000000a00 */
[----:B------:R-:W-:Y:S01]  /*1ae0*/  ULDC.64 UR28, c[0x0][0x3e0] ;  /* 0x0000f800001c7ab9 */ /* 0x000fe20000000a00 */
[----:B------:R-:W-:Y:S01]  /*1af0*/  ULDC.64 UR38, c[0x0][0x478] ;  /* 0x00011e0000267ab9 */ /* 0x000fe20000000a00 */
[----:B------:R-:W-:Y:S01]  /*1b00*/  IMAD R13, R15, UR20, R12 ;  /* 0x000000140f0d7c24 */ /* 0x000fe2000f8e020c */
[----:B------:R-:W-:Y:S01]  /*1b10*/  ULDC.64 UR40, c[0x0][0x2b0] ;  /* 0x0000ac0000287ab9 */ /* 0x000fe20000000a00 */
[----:B------:R-:W-:Y:S01]  /*1b20*/  UIADD3 UR8, UR45, -0x1, URZ ;  /* 0xffffffff2d087890 */ /* 0x000fe2000fffe03f */
[----:B-1----:R-:W-:-:S04]  /*1b30*/  SHF.R.S32.HI R19, RZ, 0x1f, R18 ;  /* 0x0000001fff137819 */ /* 0x002fc80000011412 */
[CC--:B------:R-:W-:Y:S02]  /*1b40*/  LEA.HI R4, R19.reuse, R18.reuse, RZ, 0x3 ;  /* 0x0000001213047211 */ /* 0x0c0fe400078f18ff */
[----:B------:R-:W-:Y:S02]  /*1b50*/  LEA.HI R12, R19, R18, RZ, 0x5 ;  /* 0x00000012130c7211 */ /* 0x000fe400078f28ff */
[----:B------:R-:W-:Y:S02]  /*1b60*/  LOP3.LUT R6, R4, 0xfffffff8, RZ, 0xc0, !PT ;  /* 0xfffffff804067812 */ /* 0x000fe400078ec0ff */
[----:B------:R-:W-:Y:S02]  /*1b70*/  SHF.R.S32.HI R4, RZ, 0x3, R4 ;  /* 0x00000003ff047819 */ /* 0x000fe40000011404 */
[----:B------:R-:W-:Y:S01]  /*1b80*/  LOP3.LUT R30, R12, 0xffffffe0, RZ, 0xc0, !PT ;  /* 0xffffffe00c1e7812 */ /* 0x000fe200078ec0ff */
[----:B------:R-:W-:Y:S01]  /*1b90*/  IMAD.IADD R31, R18, 0x1, -R6 ;  /* 0x00000001121f7824 */ /* 0x000fe200078e0a06 */
[----:B------:R-:W-:-:S02]  /*1ba0*/  SHF.R.S32.HI R24, RZ, 0x1f, R4 ;  /* 0x0000001fff187819 */ /* 0x000fc40000011404 */
[----:B------:R-:W-:Y:S01]  /*1bb0*/  IADD3 R10, P0, R4, UR20, RZ ;  /* 0x00000014040a7c10 */ /* 0x000fe2000ff1e0ff */
[----:B------:R-:W-:Y:S02]  /*1bc0*/  IMAD.SHL.U32 R6, R31, 0x8, RZ ;  /* 0x000000081f067824 */ /* 0x000fe400078e00ff */
[----:B------:R-:W-:Y:S01]  /*1bd0*/  IMAD.IADD R30, R18, 0x1, -R30 ;  /* 0x00000001121e7824 */ /* 0x000fe200078e0a1e */
[----:B------:R-:W-:Y:S01]  /*1be0*/  IADD3.X R8, R24, UR16, RZ, P0, !PT ;  /* 0x0000001018087c10 */ /* 0x000fe200087fe4ff */
[----:B------:R-:W-:Y:S01]  /*1bf0*/  USHF.R.S32.HI UR16, URZ, 0x1f, UR6 ;  /* 0x0000001f3f107899 */ /* 0x000fe20008011406 */
[----:B------:R-:W-:-:S03]  /*1c00*/  SHF.R.S32.HI R7, RZ, 0x1f, R6 ;  /* 0x0000001fff077819 */ /* 0x000fc60000011406 */
[----:B------:R-:W-:Y:S01]  /*1c10*/  IMAD R11, R8, UR42, RZ ;  /* 0x0000002a080b7c24 */ /* 0x000fe2000f8e02ff */
[----:B------:R-:W-:Y:S01]  /*1c20*/  ULEA.HI UR16, UR16, UR6, URZ, 0x6 ;  /* 0x0000000610107291 */ /* 0x000fe2000f8f303f */
[----:B------:R-:W-:-:S03]  /*1c30*/  IMAD.WIDE.U32 R8, R10, UR42, R6 ;  /* 0x0000002a0a087c25 */ /* 0x000fc6000f8e0006 */
[----:B------:R-:W-:Y:S01]  /*1c40*/  USHF.R.S32.HI UR16, URZ, 0x6, UR16 ;  /* 0x000000063f107899 */ /* 0x000fe20008011410 */
[----:B------:R-:W-:Y:S01]  /*1c50*/  IMAD R11, R10, UR43, R11 ;  /* 0x0000002b0a0b7c24 */ /* 0x000fe2000f8e020b */
[----:B------:R-:W-:-:S04]  /*1c60*/  IADD3 R10, P0, R8, UR58, RZ ;  /* 0x0000003a080a7c10 */ /* 0x000fc8000ff1e0ff */
[----:B------:R-:W-:Y:S02]  /*1c70*/  IADD3.X R11, R9, UR50, R11, P0, !PT ;  /* 0x00000032090b7c10 */ /* 0x000fe400087fe40b */
[----:B------:R-:W-:Y:S01]  /*1c80*/  IADD3 R8, P0, R6, UR11, RZ ;  /* 0x0000000b06087c10 */ /* 0x000fe2000ff1e0ff */
[----:B------:R-:W-:-:S03]  /*1c90*/  UIMAD UR11, UR47, UR18, URZ ;  /* 0x000000122f0b72a4 */ /* 0x000fc6000f8e023f */
[----:B------:R-:W-:Y:S01]  /*1ca0*/  IADD3.X R9, R7, UR52, RZ, P0, !PT ;  /* 0x0000003407097c10 */ /* 0x000fe200087fe4ff */
[----:B------:R-:W-:Y:S02]  /*1cb0*/  UIMAD UR19, UR59, UR19, UR11 ;  /* 0x000000133b1372a4 */ /* 0x000fe4000f8e020b */
[----:B------:R-:W-:Y:S01]  /*1cc0*/  USHF.R.S32.HI UR11, URZ, 0x1f, UR7 ;  /* 0x0000001f3f0b7899 */ /* 0x000fe20008011407 */
[----:B------:R-:W-:Y:S01]  /*1cd0*/  IMAD.WIDE.U32 R8, R14, UR20, R8 ;  /* 0x000000140e087c25 */ /* 0x000fe2000f8e0008 */
[----:B------:R-:W-:-:S03]  /*1ce0*/  UIADD3 UR7, UP2, UP1, UR32, UR7, UR53 ;  /* 0x0000000720077290 */ /* 0x000fc6000f95e035 */
[----:B------:R-:W-:Y:S01]  /*1cf0*/  IMAD.IADD R9, R9, 0x1, R13 ;  /* 0x0000000109097824 */ /* 0x000fe200078e020d */
[----:B------:R-:W-:Y:S01]  /*1d00*/  SHF.R.S32.HI R13, RZ, 0x5, R12 ;  /* 0x00000005ff0d7819 */ /* 0x000fe2000001140c */
[----:B------:R-:W-:Y:S01]  /*1d10*/  UIADD3.X UR6, UR51, UR11, UR56, UP2, UP1 ;  /* 0x0000000b33067290 */ /* 0x000fe200097e2438 */
[----:B------:R-:W-:Y:S01]  /*1d20*/  IMAD.U32 R12, RZ, RZ, UR18 ;  /* 0x00000012ff0c7e24 */ /* 0x000fe2000f8e00ff */
[----:B------:R-:W-:Y:S01]  /*1d30*/  UIADD3 UR7, UP2, UP1, UR55, UR7, UR57 ;  /* 0x0000000737077290 */ /* 0x000fe2000f95e039 */
[----:B------:R-:W-:-:S03]  /*1d40*/  IMAD.WIDE.U32 R8, R16, UR59, R8 ;  /* 0x0000003b10087c25 */ /* 0x000fc6000f8e0008 */
[----:B------:R-:W-:Y:S01]  /*1d50*/  UIADD3.X UR11, UR54, UR6, UR49, UP2, UP1 ;  /* 0x00000006360b7290 */ /* 0x000fe200097e2431 */
[----:B------:R-:W-:Y:S01]  /*1d60*/  IMAD R13, R13, UR14, R30 ;  /* 0x0000000e0d0d7c24 */ /* 0x000fe2000f8e021e */
[----:B------:R-:W-:Y:S01]  /*1d70*/  UISETP.LT.AND UP1, UPT, URZ, UR16, UPT ;  /* 0x000000103f00728c */ /* 0x000fe2000bf21270 */
[----:B------:R-:W-:Y:S01]  /*1d80*/  VIADD R9, R9, UR13 ;  /* 0x0000000d09097c36 */ /* 0x000fe20008000000 */
[----:B------:R-:W-:Y:S01]  /*1d90*/  UIMAD.WIDE UR12, UR15, 0x4, UR38 ;  /* 0x000000040f0c78a5 */ /* 0x000fe2000f8e0226 */
[-C--:B------:R-:W-:Y:S01]  /*1da0*/  IMAD R16, R24, R14.reuse, RZ ;  /* 0x0000000e18107224 */ /* 0x080fe200078e02ff */
[----:B------:R-:W-:Y:S01]  /*1db0*/  USEL UR16, URZ, UR16, !UP1 ;  /* 0x000000103f107287 */ /* 0x000fe2000c800000 */
[----:B------:R-:W-:Y:S01]  /*1dc0*/  IMAD.WIDE.U32 R10, R12, UR59, R10 ;  /* 0x0000003b0c0a7c25 */ /* 0x000fe2000f8e000a */
[C---:B------:R-:W-:Y:S01]  /*1dd0*/  IADD3 R12, P0, R13.reuse, UR7, RZ ;  /* 0x000000070d0c7c10 */ /* 0x040fe2000ff1e0ff */
[----:B------:R-:W-:Y:S01]  /*1de0*/  ULDC.64 UR6, c[0x0][0x400] ;  /* 0x0001000000067ab9 */ /* 0x000fe20000000a00 */
[----:B------:R-:W-:Y:S01]  /*1df0*/  UISETP.GT.AND UP1, UPT, UR45, UR16, UPT ;  /* 0x000000102d00728c */ /* 0x000fe2000bf24270 */
[C---:B------:R-:W-:Y:S01]  /*1e00*/  IMAD R16, R4.reuse, R15, R16 ;  /* 0x0000000f04107224 */ /* 0x040fe200078e0210 */
[----:B------:R-:W-:Y:S01]  /*1e10*/  LEA.HI.X.SX32 R13, R13, UR11, 0x1, P0 ;  /* 0x0000000b0d0d7c11 */ /* 0x000fe200080f0eff */
[----:B------:R-:W-:Y:S01]  /*1e20*/  IMAD.WIDE.U32 R8, R4, R14, R8 ;  /* 0x0000000e04087225 */ /* 0x000fe200078e0008 */
[----:B------:R-:W-:Y:S01]  /*1e30*/  LEA R20, P0, R12, UR6, 0x2 ;  /* 0x000000060c147c11 */ /* 0x000fe2000f8010ff */
[----:B------:R-:W-:Y:S01]  /*1e40*/  UMOV UR11, UR13 ;  /* 0x0000000d000b7c82 */ /* 0x000fe20008000000 */
[----:B------:R-:W-:Y:S01]  /*1e50*/  LEA R36, P3, R10, UR30, 0x1 ;  /* 0x0000001e0a247c11 */ /* 0x000fe2000f8608ff */
[----:B------:R-:W-:Y:S01]  /*1e60*/  VIADD R11, R11, UR19 ;  /* 0x000000130b0b7c36 */ /* 0x000fe20008000000 */
[----:B------:R-:W-:Y:S01]  /*1e70*/  LEA R38, P2, R8, UR28, 0x1 ;  /* 0x0000001c08267c11 */ /* 0x000fe2000f8408ff */
[----:B------:R-:W-:Y:S01]  /*1e80*/  IMAD.IADD R9, R9, 0x1, R16 ;  /* 0x0000000109097824 */ /* 0x000fe200078e0210 */
[----:B------:R-:W-:Y:S01]  /*1e90*/  LEA.HI.X R21, R12, UR7, R13, 0x2, P0 ;  /* 0x000000070c157c11 */ /* 0x000fe200080f140d */
[----:B------:R-:W-:Y:S01]  /*1ea0*/  UIMAD.WIDE UR6, UR17, 0x4, UR40 ;  /* 0x00000004110678a5 */ /* 0x000fe2000f8e0228 */
[----:B------:R-:W-:-:S02]  /*1eb0*/  LEA.HI.X R37, R10, UR31, R11, 0x1, P3 ;  /* 0x0000001f0a257c11 */ /* 0x000fc400098f0c0b */
[----:B------:R-:W-:Y:S01]  /*1ec0*/  LEA.HI.X R39, R8, UR29, R9, 0x1, P2 ;  /* 0x0000001d08277c11 */ /* 0x000fe200090f0c09 */
[----:B------:R1:W-:Y:S01]  /*1ed0*/  STL.64 [R1+0x30], R20 ;  /* 0x0000301401007387 */ /* 0x0003e20000100a00 */
[----:B------:R-:W-:-:S03]  /*1ee0*/  PLOP3.LUT P0, PT, PT, PT, UP1, 0x80, 0x0 ;  /* 0x000000000000781c */ /* 0x000fc60003f0f018 */
[----:B------:R1:W-:Y:S04]  /*1ef0*/  STL.64 [R1+0x40], R36 ;  /* 0x0000402401007387 */ /* 0x0003e80000100a00 */
[----:B------:R1:W-:Y:S06]  /*1f00*/  STL.64 [R1+0x38], R38 ;  /* 0x0000382601007387 */ /* 0x0003ec0000100a00 */
        /* <DEDUP_REMOVED lines=20> */
.L_x_353:
        /* <DEDUP_REMOVED lines=19> */
.L_x_354:
        /* <DEDUP_REMOVED lines=32> */
.L_x_356:
[----:B------:R-:W-:Y:S05]  /*2380*/  BSYNC B0 ;  /* 0x0000000000007941 */ /* 0x000fea0003800000 */
.L_x_355:
        /* <DEDUP_REMOVED lines=15> */
.L_x_358:
[----:B------:R-:W-:Y:S05]  /*2480*/  BSYNC B0 ;  /* 0x0000000000007941 */ /* 0x000fea0003800000 */
.L_x_357:
[----:B------:R-:W-:Y:S01]  /*2490*/  UIMAD UR6, UR44, UR12, URZ ;  /* 0x0000000c2c0672a4 */ /* 0x000fe2000f8e023f */
[----:B------:R-:W-:Y:S01]  /*24a0*/  IMAD.U32 R5, RZ, RZ, UR12 ;  /* 0x0000000cff057e24 */ /* 0x000fe2000f8e00ff */
[----:B------:R-:W-:Y:S01]  /*24b0*/  USHF.R.S32.HI UR8, URZ, 0x1f, UR59 ;  /* 0x0000001f3f087899 */ /* 0x000fe2000801143b */
[----:B------:R-:W-:Y:S01]  /*24c0*/  BSSY B0, `(.L_x_359) ;  /* 0x0000019000007945 */ /* 0x000fe20003800000 */
[----:B------:R-:W-:Y:S01]  /*24d0*/  UIMAD UR6, UR26, UR13, UR6 ;  /* 0x0000000d1a0672a4 */ /* 0x000fe2000f8e0206 */
[----:B------:R-:W-:-:S05]  /*24e0*/  IMAD.WIDE.U32 R6, R5, UR26, R6 ;  /* 0x0000001a05067c25 */ /* 0x000fca000f8e0006 */
[----:B------:R-:W-:Y:S01]  /*24f0*/  IMAD.U32 R5, RZ, RZ, UR6 ;  /* 0x00000006ff057e24 */ /* 0x000fe2000f8e00ff */
[----:B--23--:R-:W-:Y:S01]  /*2500*/  IADD3 R8, P2, R6, UR11, RZ ;  /* 0x0000000b06087c10 */ /* 0x00cfe2000ff5e0ff */
        /* <DEDUP_REMOVED lines=20> */
.L_x_360:
[----:B------:R-:W-:Y:S05]  /*2650*/  BSYNC B0 ;  /* 0x0000000000007941 */ /* 0x000fea0003800000 */
.L_x_359:
        /* <DEDUP_REMOVED lines=16> */
.L_x_352:
[----:B------:R-:W2:Y:S01]  /*2760*/  LDL R34, [R1+0x2c] ;  /* 0x00002c0001227983 */ /* 0x000ea20000100800 */
[----:B------:R-:W-:Y:S01]  /*2770*/  UIMAD UR15, UR44, UR22, URZ ;  /* 0x000000162c0f72a4 */ /* 0x000fe2000f8e023f */
[----:B------:R-:W-:Y:S01]  /*2780*/  VIADD R12, R4, 0x20 ;  /* 0x00000020040c7836 */ /* 0x000fe20000000000 */
[----:B------:R-:W-:Y:S01]  /*2790*/  UIMAD UR13, UR44, UR24, URZ ;  /* 0x000000182c0d72a4 */ /* 0x000fe2000f8e023f */
[----:B------:R-:W-:Y:S01]  /*27a0*/  IMAD.U32 R8, RZ, RZ, UR22 ;  /* 0x00000016ff087e24 */ /* 0x000fe2000f8e00ff */
[----:B------:R-:W-:Y:S01]  /*27b0*/  UIMAD UR17, UR26, UR23, UR15 ;  /* 0x000000171a1172a4 */ /* 0x000fe2000f8e020f */
[----:B------:R-:W-:Y:S01]  /*27c0*/  IMAD.SHL.U32 R15, R15, 0x40, RZ ;  /* 0x000000400f0f7824 */ /* 0x000fe200078e00ff */
[----:B------:R-:W-:Y:S01]  /*27d0*/  UIMAD UR15, UR26, UR25, UR13 ;  /* 0x000000191a0f72a4 */ /* 0x000fe2000f8e020d */
[----:B------:R-:W-:Y:S01]  /*27e0*/  IMAD.WIDE.U32 R8, R8, UR26, R6 ;  /* 0x0000001a08087c25 */ /* 0x000fe2000f8e0006 */
[----:B------:R-:W-:Y:S02]  /*27f0*/  UIMAD UR13, UR8, -0x40, UR27 ;  /* 0xffffffc0080d78a4 */ /* 0x000fe4000f8e021b */
[----:B------:R-:W-:Y:S01]  /*2800*/  UIMAD UR14, UR10, -0x40, UR9 ;  /* 0xffffffc00a0e78a4 */ /* 0x000fe2000f8e0209 */
[----:B------:R-:W-:Y:S01]  /*2810*/  IMAD.U32 R11, RZ, RZ, UR17 ;  /* 0x00000011ff0b7e24 */ /* 0x000fe2000f8e00ff */
[----:B------:R-:W-:Y:S01]  /*2820*/  IADD3 R8, P3, R8, UR21, RZ ;  /* 0x0000001508087c10 */ /* 0x000fe2000ff7e0ff */
[----:B------:R-:W-:Y:S01]  /*2830*/  IMAD.U32 R10, RZ, RZ, UR24 ;  /* 0x00000018ff0a7e24 */ /* 0x000fe2000f8e00ff */
[C---:B------:R-:W-:Y:S01]  /*2840*/  ISETP.GE.AND P0, PT, R12.reuse, UR13, PT ;  /* 0x0000000d0c007c0c */ /* 0x040fe2000bf06270 */
[----:B------:R-:W-:Y:S01]  /*2850*/  ULDC.64 UR20, c[0x0][0x268] ;  /* 0x00009a0000147ab9 */ /* 0x000fe20000000a00 */
[----:B------:R-:W-:Y:S01]  /*2860*/  ISETP.GE.AND P2, PT, R12, UR14, PT ;  /* 0x0000000e0c007c0c */ /* 0x000fe2000bf46270 */
[----:B------:R-:W-:Y:S01]  /*2870*/  IMAD.WIDE.U32 R12, R14, 0x40, RZ ;  /* 0x000000400e0c7825 */ /* 0x000fe200078e00ff */
[----:B------:R-:W-:Y:S01]  /*2880*/  IADD3.X R9, R9, UR46, R11, P3, !PT ;  /* 0x0000002e09097c10 */ /* 0x000fe20009ffe40b */
[----:B------:R-:W-:Y:S01]  /*2890*/  ULDC.64 UR18, c[0x0][0x260] ;  /* 0x0000980000127ab9 */ /* 0x000fe20000000a00 */
[----:B------:R-:W-:Y:S01]  /*28a0*/  ISETP.GE.AND P3, PT, R4, UR14, PT ;  /* 0x0000000e04007c0c */ /* 0x000fe2000bf66270 */
[----:B------:R-:W-:Y:S01]  /*28b0*/  IMAD.WIDE.U32 R6, R10, UR26, R6 ;  /* 0x0000001a0a067c25 */ /* 0x000fe2000f8e0006 */
[----:B------:R-:W-:Y:S01]  /*28c0*/  USHF.L.U32 UR17, UR43, 0x6, URZ ;  /* 0x000000062b117899 */ /* 0x000fe2000800063f */
[----:B------:R-:W-:-:S02]  /*28d0*/  ULDC UR28, c[0x0][0x270] ;  /* 0x00009c00001c7ab9 */ /* 0x000fc40000000800 */
[----:B------:R-:W-:Y:S01]  /*28e0*/  IMAD.U32 R10, RZ, RZ, UR15 ;  /* 0x0000000fff0a7e24 */ /* 0x000fe2000f8e00ff */
[----:B------:R-:W-:Y:S01]  /*28f0*/  IADD3 R6, P1, R6, UR34, RZ ;  /* 0x0000002206067c10 */ /* 0x000fe2000ff3e0ff */
[----:B------:R-:W-:Y:S01]  /*2900*/  IMAD R11, R17, UR18, RZ ;  /* 0x00000012110b7c24 */ /* 0x000fe2000f8e02ff */
[----:B------:R-:W-:Y:S01]  /*2910*/  @!P0 IADD3 R12, P4, R38, R12, RZ ;  /* 0x0000000c260c8210 */ /* 0x000fe20007f9e0ff */
[----:B------:R-:W-:Y:S01]  /*2920*/  IMAD.WIDE.U32 R8, R5, UR20, R8 ;  /* 0x0000001405087c25 */ /* 0x000fe2000f8e0008 */
[----:B------:R-:W-:Y:S01]  /*2930*/  IADD3.X R7, R7, UR36, R10, P1, !PT ;  /* 0x0000002407077c10 */ /* 0x000fe20008ffe40a */
[----:B------:R-:W3:Y:S01]  /*2940*/  @!P2 LDC.64 R22, c[0x0][0x220] ;  /* 0x00008800ff16ab82 */ /* 0x000ee20000000a00 */
[----:B------:R-:W-:Y:S01]  /*2950*/  @!P0 IADD3.X R13, R39, R13, R15, P4, !PT ;  /* 0x0000000d270d8210 */ /* 0x000fe200027fe40f */
[----:B------:R-:W-:Y:S01]  /*2960*/  IMAD R10, R17, UR20, RZ ;  /* 0x00000014110a7c24 */ /* 0x000fe2000f8e02ff */
[----:B------:R-:W-:Y:S01]  /*2970*/  PLOP3.LUT P4, PT, PT, PT, UP4, 0x80, 0x0 ;  /* 0x000000000000781c */ /* 0x000fe20003f8f048 */
[C---:B------:R-:W-:Y:S01]  /*2980*/  IMAD R11, R5.reuse, UR19, R11 ;  /* 0x00000013050b7c24 */ /* 0x040fe2000f8e020b */
[----:B------:R-:W-:Y:S01]  /*2990*/  @!P2 IADD3 R18, P1, R4, 0x20, RZ ;  /* 0x000000200412a810 */ /* 0x000fe20007f3e0ff */
[C---:B------:R-:W-:Y:S01]  /*29a0*/  IMAD R10, R5.reuse, UR21, R10 ;  /* 0x00000015050a7c24 */ /* 0x040fe2000f8e020a */
[----:B------:R-:W-:Y:S01]  /*29b0*/  UIMAD.WIDE.U32 UR14, UR42, 0x40, URZ ;  /* 0x000000402a0e78a5 */ /* 0x000fe2000f8e003f */
[----:B------:R-:W4:Y:S01]  /*29c0*/  @!P3 LDC.64 R32, c[0x0][0x220] ;  /* 0x00008800ff20bb82 */ /* 0x000f220000000a00 */
[----:B------:R-:W-:-:S04]  /*29d0*/  IMAD.WIDE.U32 R6, R5, UR18, R6 ;  /* 0x0000001205067c25 */ /* 0x000fc8000f8e0006 */
[----:B------:R-:W-:Y:S01]  /*29e0*/  IMAD.MOV.U32 R240, RZ, RZ, 0x20 ;  /* 0x00000020fff07424 */ /* 0x000fe200078e00ff */
[----:B------:R-:W-:Y:S01]  /*29f0*/  CS2R R142, SRZ ;  /* 0x00000000008e7805 */ /* 0x000fe2000001ff00 */
[----:B------:R-:W-:Y:S01]  /*2a00*/  @!P2 IMAD.X R5, RZ, RZ, R24, P1 ;  /* 0x000000ffff05a224 */ /* 0x000fe200008e0618 */
[----:B------:R-:W-:Y:S01]  /*2a10*/  @P4 BAR.SYNC.DEFER_BLOCKING 0x0 ;  /* 0x0000000000004b1d */ /* 0x000fe20000010000 */
[----:B------:R-:W-:Y:S01]  /*2a20*/  IMAD.IADD R9, R9, 0x1, R10 ;  /* 0x0000000109097824 */ /* 0x000fe200078e020a */
[----:B------:R-:W-:Y:S01]  /*2a30*/  @!P2 IADD3 R14, P1, R4, 0x20, RZ ;  /* 0x00000020040ea810 */ /* 0x000fe20007f3e0ff */
[----:B------:R-:W-:Y:S02]  /*2a40*/  IMAD.IADD R7, R7, 0x1, R11 ;  /* 0x0000000107077824 */ /* 0x000fe400078e020b */
[----:B------:R-:W-:-:S03]  /*2a50*/  @!P2 IMAD R5, R5, UR22, RZ ;  /* 0x000000160505ac24 */ /* 0x000fc6000f8e02ff */
[----:B------:R-:W5:Y:S01]  /*2a60*/  @!P3 LDC.64 R28, c[0x0][0x218] ;  /* 0x00008600ff1cbb82 */ /* 0x000f620000000a00 */
[----:B------:R-:W-:Y:S01]  /*2a70*/  @!P2 IMAD.MOV.U32 R10, RZ, RZ, R8 ;  /* 0x000000ffff0aa224 */ /* 0x000fe200078e0008 */
[----:B------:R-:W-:Y:S01]  /*2a80*/  CS2R R140, SRZ ;  /* 0x00000000008c7805 */ /* 0x000fe2000001ff00 */
[----:B------:R-:W-:Y:S01]  /*2a90*/  @!P2 IMAD.MOV.U32 R11, RZ, RZ, R9 ;  /* 0x000000ffff0ba224 */ /* 0x000fe200078e0009 */
[----:B------:R-:W-:Y:S01]  /*2aa0*/  CS2R R146, SRZ ;  /* 0x0000000000927805 */ /* 0x000fe2000001ff00 */
[----:B------:R-:W-:Y:S01]  /*2ab0*/  @!P3 IMAD R15, R24, UR22, RZ ;  /* 0x00000016180fbc24 */ /* 0x000fe2000f8e02ff */
[----:B------:R-:W-:Y:S01]  /*2ac0*/  CS2R R144, SRZ ;  /* 0x0000000000907805 */ /* 0x000fe2000001ff00 */
[C---:B------:R-:W-:Y:S01]  /*2ad0*/  @!P2 IMAD R25, R18.reuse, UR23, R5 ;  /* 0x000000171219ac24 */ /* 0x040fe2000f8e0205 */
[----:B------:R-:W2:Y:S01]  /*2ae0*/  @!P2 LDC.64 R26, c[0x0][0x218] ;  /* 0x00008600ff1aab82 */ /* 0x000ea20000000a00 */
[----:B------:R-:W-:Y:S01]  /*2af0*/  @!P2 IMAD.WIDE.U32 R18, R18, UR22, R10 ;  /* 0x000000161212ac25 */ /* 0x000fe2000f8e000a */
[----:B------:R-:W-:-:S02]  /*2b00*/  CS2R R138, SRZ ;  /* 0x00000000008a7805 */ /* 0x000fc4000001ff00 */
[----:B------:R-:W-:Y:S02]  /*2b10*/  CS2R R136, SRZ ;  /* 0x0000000000887805 */ /* 0x000fe4000001ff00 */
[----:B------:R-:W-:Y:S01]  /*2b20*/  CS2R R134, SRZ ;  /* 0x0000000000867805 */ /* 0x000fe2000001ff00 */
[----:B------:R-:W-:Y:S01]  /*2b30*/  @!P3 IMAD R5, R24, UR24, RZ ;  /* 0x000000181805bc24 */ /* 0x000fe2000f8e02ff */
[----:B------:R-:W-:Y:S01]  /*2b40*/  CS2R R132, SRZ ;  /* 0x0000000000847805 */ /* 0x000fe2000001ff00 */
[C---:B------:R-:W-:Y:S01]  /*2b50*/  @!P3 IMAD R15, R4.reuse, UR23, R15 ;  /* 0x00000017040fbc24 */ /* 0x040fe2000f8e020f */
[----:B------:R-:W-:Y:S01]  /*2b60*/  CS2R R126, SRZ ;  /* 0x00000000007e7805 */ /* 0x000fe2000001ff00 */
[----:B------:R-:W-:Y:S01]  /*2b70*/  @!P3 IMAD.WIDE.U32 R8, R4, UR22, R8 ;  /* 0x000000160408bc25 */ /* 0x000fe2000f8e0008 */
[----:B------:R-:W-:Y:S02]  /*2b80*/  CS2R R124, SRZ ;  /* 0x00000000007c7805 */ /* 0x000fe4000001ff00 */
[----:B------:R-:W-:-:S02]  /*2b90*/  CS2R R130, SRZ ;  /* 0x0000000000827805 */ /* 0x000fc4000001ff00 */
[----:B------:R-:W-:Y:S01]  /*2ba0*/  CS2R R128, SRZ ;  /* 0x0000000000807805 */ /* 0x000fe2000001ff00 */
[----:B------:R-:W-:Y:S01]  /*2bb0*/  @!P2 IMAD.X R10, RZ, RZ, R24, P1 ;  /* 0x000000ffff0aa224 */ /* 0x000fe200008e0618 */
[C---:B------:R-:W-:Y:S01]  /*2bc0*/  ISETP.GE.AND P1, PT, R4.reuse, UR13, PT ;  /* 0x0000000d04007c0c */ /* 0x040fe2000bf26270 */
[--C-:B-1----:R-:W-:Y:S01]  /*2bd0*/  @!P2 IMAD.MOV.U32 R20, RZ, RZ, R6.reuse ;  /* 0x000000ffff14a224 */ /* 0x102fe200078e0006 */
[----:B------:R-:W-:Y:S01]  /*2be0*/  CS2R R122, SRZ ;  /* 0x00000000007a7805 */ /* 0x000fe2000001ff00 */
[C---:B------:R-:W-:Y:S01]  /*2bf0*/  @!P3 IMAD R24, R4.reuse, UR25, R5 ;  /* 0x000000190418bc24 */ /* 0x040fe2000f8e0205 */
[----:B------:R-:W-:Y:S01]  /*2c00*/  CS2R R120, SRZ ;  /* 0x0000000000787805 */ /* 0x000fe2000001ff00 */
[----:B------:R-:W-:Y:S01]  /*2c10*/  @!P3 IMAD.WIDE.U32 R16, R4, UR24, R6 ;  /* 0x000000180410bc25 */ /* 0x000fe2000f8e0006 */
[----:B----4-:R-:W-:Y:S02]  /*2c20*/  @!P3 LEA R4, P5, R8, R32, 0x1 ;  /* 0x000000200804b211 */ /* 0x010fe400078a08ff */
[----:B------:R-:W-:-:S02]  /*2c30*/  CS2R R118, SRZ ;  /* 0x0000000000767805 */ /* 0x000fc4000001ff00 */
[----:B------:R-:W-:Y:S01]  /*2c40*/  CS2R R116, SRZ ;  /* 0x0000000000747805 */ /* 0x000fe2000001ff00 */
[----:B------:R-:W-:Y:S01]  /*2c50*/  @!P2 IMAD R5, R10, UR24, RZ ;  /* 0x000000180a05ac24 */ /* 0x000fe2000f8e02ff */
[----:B---3--:R-:W-:Y:S01]  /*2c60*/  @!P2 LEA R10, P4, R18, R22, 0x1 ;  /* 0x00000016120aa211 */ /* 0x008fe200078808ff */
[----:B------:R-:W-:Y:S01]  /*2c70*/  @!P3 IMAD.IADD R6, R9, 0x1, R15 ;  /* 0x000000010906b824 */ /* 0x000fe200078e020f */
[----:B------:R-:W-:Y:S01]  /*2c80*/  CS2R R110, SRZ ;  /* 0x00000000006e7805 */ /* 0x000fe2000001ff00 */
[----:B------:R-:W-:Y:S01]  /*2c90*/  @!P2 IMAD.MOV.U32 R21, RZ, RZ, R7 ;  /* 0x000000ffff15a224 */ /* 0x000fe200078e0007 */
[----:B------:R-:W-:Y:S01]  /*2ca0*/  CS2R R108, SRZ ;  /* 0x00000000006c7805 */ /* 0x000fe2000001ff00 */
[----:B------:R-:W-:Y:S01]  /*2cb0*/  @!P2 IMAD R7, R14, UR25, R5 ;  /* 0x000000190e07ac24 */ /* 0x000fe2000f8e0205 */
[----:B------:R-:W-:Y:S01]  /*2cc0*/  @!P3 LEA.HI.X R5, R8, R33, R6, 0x1, P5 ;  /* 0x000000210805b211 */ /* 0x000fe200028f0c06 */
[----:B------:R-:W-:Y:S01]  /*2cd0*/  @!P2 IMAD.IADD R6, R19, 0x1, R25 ;  /* 0x000000011306a824 */ /* 0x000fe200078e0219 */
[----:B------:R-:W-:Y:S01]  /*2ce0*/  @!P0 IADD3 R8, P6, R36, UR14, RZ ;  /* 0x0000000e24088c10 */ /* 0x000fe2000ffde0ff */
[----:B------:R-:W-:Y:S01]  /*2cf0*/  IMAD.U32 R9, RZ, RZ, UR17 ;  /* 0x00000011ff097e24 */ /* 0x000fe2000f8e00ff */
[----:B------:R-:W-:Y:S01]  /*2d00*/  CS2R R114, SRZ ;  /* 0x0000000000727805 */ /* 0x000fe2000001ff00 */
[----:B------:R-:W-:Y:S01]  /*2d10*/  @!P2 IMAD.WIDE.U32 R14, R14, UR24, R20 ;  /* 0x000000180e0eac25 */ /* 0x000fe2000f8e0014 */
[----:B------:R-:W-:-:S02]  /*2d20*/  @!P2 LEA.HI.X R11, R18, R23, R6, 0x1, P4 ;  /* 0x00000017120ba211 */ /* 0x000fc400020f0c06 */
[----:B------:R-:W-:Y:S02]  /*2d30*/  CS2R R112, SRZ ;  /* 0x0000000000707805 */ /* 0x000fe4000001ff00 */
[----:B------:R-:W-:Y:S01]  /*2d40*/  @!P0 IADD3.X R9, R37, UR15, R9, P6, !PT ;  /* 0x0000000f25098c10 */ /* 0x000fe2000b7fe409 */
[----:B------:R-:W-:Y:S01]  /*2d50*/  @!P2 IMAD.IADD R15, R15, 0x1, R7 ;  /* 0x000000010f0fa824 */ /* 0x000fe200078e0207 */
[----:B-----5:R-:W-:Y:S02]  /*2d60*/  @!P3 LEA R6, P5, R16, R28, 0x1 ;  /* 0x0000001c1006b211 */ /* 0x020fe400078a08ff */
        /* <DEDUP_REMOVED lines=18> */
[----:B------:R-:W-:Y:S01]  /*2e90*/  ULDC UR36, c[0x0][0x2dc] ;  /* 0x0000b70000247ab9 */ /* 0x000fe20000000800 */
[----:B--2---:R-:W-:Y:S01]  /*2ea0*/  @P3 STS.128 [R34+0x12000], RZ ;  /* 0x012000ff22003388 */ /* 0x004fe20000000c00 */
[----:B------:R-:W-:Y:S01]  /*2eb0*/  USHF.L.U32 UR20, UR10, 0x6, URZ ;  /* 0x000000060a147899 */ /* 0x000fe2000800063f */
[----:B------:R-:W-:Y:S02]  /*2ec0*/  CS2R R32, SRZ ;  /* 0x0000000000207805 */ /* 0x000fe4000001ff00 */
[----:B------:R-:W-:Y:S01]  /*2ed0*/  CS2R R22, SRZ ;  /* 0x0000000000167805 */ /* 0x000fe2000001ff00 */
[----:B------:R-:W-:Y:S01]  /*2ee0*/  @P3 STS.128 [R34+0x14000], RZ ;  /* 0x014000ff22003388 */ /* 0x000fe20000000c00 */
[----:B------:R-:W-:Y:S01]  /*2ef0*/  CS2R R20, SRZ ;  /* 0x0000000000147805 */ /* 0x000fe2000001ff00 */
[----:B------:R-:W-:-:S02]  /*2f00*/  ULDC.U8 UR15, c[0x0][0x388] ;  /* 0x0000e200000f7ab9 */ /* 0x000fc40000000000 */
        /* <DEDUP_REMOVED lines=15> */
[----:B------:R-:W-:Y:S01]  /*3000*/  @!P2 LDGSTS.E.BYPASS.LTC128B.128 [R34+0x17000], desc[UR4][R10.64+0x100] ;  /* 0x170001000a22afae */ /* 0x000fe2000b901d44 */
[----:B-1----:R-:W-:-:S03]  /*3010*/  @!P3 IMAD.IADD R5, R17, 0x1, R24 ;  /* 0x000000011105b824 */ /* 0x002fc600078e0218 */
[----:B------:R-:W0:Y:S01]  /*3020*/  LDGDEPBAR ;  /* 0x00000000000079af */ /* 0x000e220000000000 */
[----:B------:R-:W-:-:S03]  /*3030*/  @!P2 LEA R4, P4, R14, R26, 0x1 ;  /* 0x0000001a0e04a211 */ /* 0x000fc600078808ff */
[----:B------:R-:W-:Y:S01]  /*3040*/  @P1 STS.128 [R34+0x6000], RZ ;  /* 0x006000ff22001388 */ /* 0x000fe20000000c00 */
[----:B------:R-:W-:Y:S02]  /*3050*/  @!P3 LEA.HI.X R7, R16, R29, R5, 0x1, P5 ;  /* 0x0000001d1007b211 */ /* 0x000fe400028f0c05 */
[----:B------:R-:W-:Y:S01]  /*3060*/  @!P2 LEA.HI.X R5, R14, R27, R15, 0x1, P4 ;  /* 0x0000001b0e05a211 */ /* 0x000fe200020f0c0f */
[----:B------:R-:W-:Y:S04]  /*3070*/  @P1 STS.128 [R34+0x8000], RZ ;  /* 0x008000ff22001388 */ /* 0x000fe80000000c00 */
[----:B------:R-:W-:Y:S04]  /*3080*/  @P1 STS.128 [R34+0xa000], RZ ;  /* 0x00a000ff22001388 */ /* 0x000fe80000000c00 */
[----:B------:R-:W-:Y:S01]  /*3090*/  @!PT LDS RZ, [RZ] ;  /* 0x00000000fffff984 */ /* 0x000fe20000000800 */
[----:B------:R-:W-:Y:S01]  /*30a0*/  @!PT LDS RZ, [RZ] ;  /* 0x00000000fffff984 */ /* 0x000fe20000000800 */
[----:B------:R-:W-:Y:S01]  /*30b0*/  @!PT LDS RZ, [RZ] ;  /* 0x00000000fffff984 */ /* 0x000fe20000000800 */
[----:B------:R-:W-:Y:S04]  /*30c0*/  @!P1 LDGSTS.E.BYPASS.LTC128B.128 [R34+0x6000], desc[UR4][R38.64] ;  /* 0x0600000026229fae */ /* 0x000fe8000b901d44 */
[----:B------:R-:W-:Y:S04]  /*30d0*/  @!P1 LDGSTS.E.BYPASS.LTC128B.128 [R34+0x8000], desc[UR4][R38.64+0x80] ;  /* 0x0800008026229fae */ /* 0x000fe8000b901d44 */
[----:B------:R-:W2:Y:S04]  /*30e0*/  LDL R10, [R1+0x48] ;  /* 0x00004800010a7983 */ /* 0x000ea80000100800 */
[----:B------:R-:W-:Y:S04]  /*30f0*/  @!P1 LDGSTS.E.BYPASS.LTC128B.128 [R34+0xa000], desc[UR4][R38.64+0x100] ;  /* 0x0a00010026229fae */ /* 0x000fe8000b901d44 */
        /* <DEDUP_REMOVED lines=8> */
[----:B------:R-:W-:Y:S04]  /*3180*/  @!P0 LDGSTS.E.BYPASS.LTC128B.128 [R34+0xb000], desc[UR4][R12.64+0x100] ;  /* 0x0b0001000c228fae */ /* 0x000fe8000b901d44 */
        /* <DEDUP_REMOVED lines=36> */
[----:B------:R-:W0:Y:S01]  /*33d0*/  LDGDEPBAR ;  /* 0x00000000000079af */ /* 0x000e220000000000 */
[----:B-1----:R-:W-:-:S02]  /*33e0*/  IMAD.MOV.U32 R9, RZ, RZ, 0x7f800000 ;  /* 0x7f800000ff097424 */ /* 0x002fc400078e00ff */
[----:B------:R-:W-:Y:S01]  /*33f0*/  IMAD.MOV.U32 R8, RZ, RZ, 0x7f800000 ;  /* 0x7f800000ff087424 */ /* 0x000fe200078e00ff */
[----:B---3--:R-:W1:Y:S01]  /*3400*/  LDC.64 R6, c[0x0][0x3b8] ;  /* 0x0000ee00ff067b82 */ /* 0x008e620000000a00 */
[----:B------:R-:W-:-:S04]  /*3410*/  DEPBAR.LE SB0, 0x1 ;  /* 0x000080400000791a */ /* 0x000fc80000000000 */
[C---:B--2---:R-:W-:Y:S01]  /*3420*/  VIADD R4, R10.reuse, 0x8 ;  /* 0x000000080a047836 */ /* 0x044fe20000000000 */
[----:B------:R-:W-:-:S04]  /*3430*/  ISETP.GE.AND P1, PT, R10, UR13, PT ;  /* 0x0000000d0a007c0c */ /* 0x000fc8000bf26270 */
[----:B------:R-:W-:Y:S01]  /*3440*/  ISETP.GE.AND P0, PT, R4, UR13, PT ;  /* 0x0000000d04007c0c */ /* 0x000fe2000bf06270 */
[----:B------:R-:W-:-:S04]  /*3450*/  IMAD.MOV.U32 R4, RZ, RZ, 0x4 ;  /* 0x00000004ff047424 */ /* 0x000fc800078e00ff */
[----:B------:R-:W-:-:S05]  /*3460*/  IMAD.WIDE R4, R10, R4, UR6 ;  /* 0x000000060a047e25 */ /* 0x000fca000f8e0204 */
[----:B------:R2:W3:Y:S04]  /*3470*/  @!P1 LDG.E R9, desc[UR4][R4.64] ;  /* 0x0000000404099981 */ /* 0x0004e8000c1e1900 */
[----:B------:R-:W4:Y:S01]  /*3480*/  @!P0 LDG.E R8, desc[UR4][R4.64+0x20] ;  /* 0x0000200404088981 */ /* 0x000f22000c1e1900 */
[----:B------:R-:W-:Y:S06]  /*3490*/  BAR.SYNC.DEFER_BLOCKING 0x0 ;  /* 0x0000000000007b1d */ /* 0x000fec0000010000 */
[----:B-1----:R-:W2:Y:S01]  /*34a0*/  LDG.E.64 R4, desc[UR4][R6.64+0x8] ;  /* 0x0000080406047981 */ /* 0x002ea2000c1e1b00 */
[----:B------:R-:W-:Y:S01]  /*34b0*/  UIMAD UR13, UR48, UR28, UR59 ;  /* 0x0000001c300d72a4 */ /* 0x000fe2000f8e023b */
[----:B------:R-:W-:-:S02]  /*34c0*/  LOP3.LUT P0, RZ, R31, 0x2, RZ, 0xc0, !PT ;  /* 0x000000021fff7812 */ /* 0x000fc4000780c0ff */
[----:B------:R-:W1:Y:S04]  /*34d0*/  LDSM.16.M88.4 R164, [R252+0x12000] ;  /* 0x01200000fca4783b */ /* 0x000e680000000200 */
[----:B------:R-:W1:Y:S04]  /*34e0*/  LDSM.16.M88.4 R168, [R252+0x12800] ;  /* 0x01280000fca8783b */ /* 0x000e680000000200 */
[----:B------:R-:W1:Y:S04]  /*34f0*/  LDSM.16.M88.4 R196, [R252+0x14000] ;  /* 0x01400000fcc4783b */ /* 0x000e680000000200 */
[----:B------:R-:W1:Y:S04]  /*3500*/  LDSM.16.M88.4 R200, [R252+0x14800] ;  /* 0x01480000fcc8783b */ /* 0x000e680000000200 */
[----:B------:R-:W1:Y:S04]  /*3510*/  LDSM.16.M88.4 R228, [R252+0x16000] ;  /* 0x01600000fce4783b */ /* 0x000e680000000200 */
[----:B------:R-:W1:Y:S04]  /*3520*/  LDSM.16.M88.4 R232, [R252+0x16800] ;  /* 0x01680000fce8783b */ /* 0x000e680000000200 */
[----:B------:R-:W5:Y:S01]  /*3530*/  LDG.E.64 R6, desc[UR4][R6.64] ;  /* 0x0000000406067981 */ /* 0x000f62000c1e1b00 */
[----:B------:R-:W-:-:S04]  /*3540*/  USHF.L.U32 UR13, UR13, 0x5, URZ ;  /* 0x000000050d0d7899 */ /* 0x000fc8000800063f */
[----:B------:R-:W-:Y:S01]  /*3550*/  USHF.R.S32.HI UR14, URZ, 0x1f, UR13 ;  /* 0x0000001f3f0e7899 */ /* 0x000fe2000801140d */
[----:B----4-:R4:W-:Y:S02]  /*3560*/  STL [R1+0x60], R8 ;  /* 0x0000600801007387 */ /* 0x0109e40000100800 */
[--C-:B----4-:R-:W-:Y:S02]  /*3570*/  SHF.R.S32.HI R8, RZ, 0x1f, R30.reuse ;  /* 0x0000001fff087819 */ /* 0x110fe4000001141e */
[----:B--2---:R-:W-:-:S04]  /*3580*/  IADD3 R4, P2, P1, R4, UR13, R30 ;  /* 0x0000000d04047c10 */ /* 0x004fc8000f95e01e */
[----:B------:R-:W-:Y:S02]  /*3590*/  IADD3.X R5, R5, UR14, R8, P2, P1 ;  /* 0x0000000e05057c10 */ /* 0x000fe400097e2408 */
[----:B-----5:R-:W-:-:S03]  /*35a0*/  R2UR UR19, R6 ;  /* 0x00000000061372ca */ /* 0x020fc600000e0000 */
[----:B------:R2:W-:Y:S01]  /*35b0*/  STL [R1+0x74], R5 ;  /* 0x0000740501007387 */ /* 0x0005e20000100800 */
[----:B------:R-:W-:Y:S02]  /*35c0*/  SEL R240, R240, 0xffffffe0, !P0 ;  /* 0xffffffe0f0f07807 */ /* 0x000fe40004000000 */
[----:B------:R-:W-:Y:S01]  /*35d0*/  R2UR UR18, R7 ;  /* 0x00000000071272ca */ /* 0x000fe200000e0000 */
[----:B------:R-:W4:Y:S01]  /*35e0*/  LDL R6, [R1] ;  /* 0x0000000001067983 */ /* 0x000f220000100800 */
[----:B------:R-:W-:Y:S01]  /*35f0*/  UIADD3 UR21, UR27, 0x40, UR20 ;  /* 0x000000401b157890 */ /* 0x000fe2000fffe014 */
        /* <DEDUP_REMOVED lines=8> */
[----:B--2---:R-:W2:Y:S01]  /*3680*/  LDL R5, [R1+0x4] ;  /* 0x0000040001057983 */ /* 0x004ea20000100800 */
[----:B------:R-:W-:-:S05]  /*3690*/  IMAD.IADD R240, R240, 0x1, R252 ;  /* 0x00000001f0f07824 */ /* 0x000fca00078e02fc */
[----:B------:R-:W1:Y:S04]  /*36a0*/  LDSM.16.M88.4 R172, [R240+0x12000] ;  /* 0x01200000f0ac783b */ /* 0x000e680000000200 */
[----:B------:R-:W1:Y:S04]  /*36b0*/  LDSM.16.M88.4 R176, [R240+0x12800] ;  /* 0x01280000f0b0783b */ /* 0x000e680000000200 */
[----:B------:R-:W1:Y:S04]  /*36c0*/  LDSM.16.M88.4 R204, [R240+0x14000] ;  /* 0x01400000f0cc783b */ /* 0x000e680000000200 */
[----:B------:R-:W1:Y:S04]  /*36d0*/  LDSM.16.M88.4 R208, [R240+0x14800] ;  /* 0x01480000f0d0783b */ /* 0x000e680000000200 */
[----:B------:R-:W1:Y:S04]  /*36e0*/  LDSM.16.M88.4 R236, [R240+0x16000] ;  /* 0x01600000f0ec783b */ /* 0x000e680000000200 */
[----:B------:R-:W1:Y:S04]  /*36f0*/  LDSM.16.M88.4 R240, [R240+0x16800] ;  /* 0x01680000f0f0783b */ /* 0x000e680000000200 */
[----:B---3--:R-:W-:Y:S01]  /*3700*/  STL [R1+0x5c], R9 ;  /* 0x00005c0901007387 */ /* 0x008fe20000100800 */
[----:B------:R-:W-:-:S02]  /*3710*/  UIADD3 UR20, UR20, 0x40, URZ ;  /* 0x0000004014147890 */ /* 0x000fc4000fffe03f */
[----:B------:R-:W-:Y:S02]  /*3720*/  UIADD3 UR21, UR21, -UR9, URZ ;  /* 0x8000000915157290 */ /* 0x000fe4000fffe03f */
[----:B------:R-:W-:Y:S02]  /*3730*/  UIADD3 UR34, UR19, -0x61c88647, URZ ;  /* 0x9e3779b913227890 */ /* 0x000fe4000fffe03f */
[----:B------:R-:W-:Y:S02]  /*3740*/  UIADD3 UR33, UR18, -0x4498517b, URZ ;  /* 0xbb67ae8512217890 */ /* 0x000fe4000fffe03f */
[----:B------:R-:W-:Y:S02]  /*3750*/  UIADD3 UR32, UR19, 0x3c6ef372, URZ ;  /* 0x3c6ef37213207890 */ /* 0x000fe4000fffe03f */
[----:B------:R-:W-:Y:S02]  /*3760*/  UIADD3 UR31, UR18, 0x76cf5d0a, URZ ;  /* 0x76cf5d0a121f7890 */ /* 0x000fe4000fffe03f */
[----:B------:R-:W-:-:S02]  /*3770*/  UIADD3 UR30, UR19, -0x255992d5, URZ ;  /* 0xdaa66d2b131e7890 */ /* 0x000fc4000fffe03f */
[----:B------:R-:W-:Y:S02]  /*3780*/  UIADD3 UR29, UR18, 0x32370b8f, URZ ;  /* 0x32370b8f121d7890 */ /* 0x000fe4000fffe03f */
[----:B------:R-:W-:Y:S02]  /*3790*/  UIADD3 UR28, UR19, 0x78dde6e4, URZ ;  /* 0x78dde6e4131c7890 */ /* 0x000fe4000fffe03f */
[----:B------:R-:W-:Y:S02]  /*37a0*/  UIADD3 UR26, UR18, -0x126145ec, URZ ;  /* 0xed9eba14121a7890 */ /* 0x000fe4000fffe03f */
[----:B------:R-:W-:Y:S02]  /*37b0*/  UIADD3 UR25, UR19, 0x1715609d, URZ ;  /* 0x1715609d13197890 */ /* 0x000fe4000fffe03f */
[----:B------:R-:W-:Y:S02]  /*37c0*/  UIADD3 UR24, UR18, -0x56f99767, URZ ;  /* 0xa906689912187890 */ /* 0x000fe4000fffe03f */
[----:B------:R-:W-:-:S02]  /*37d0*/  UIADD3 UR23, UR19, -0x4ab325aa, URZ ;  /* 0xb54cda5613177890 */ /* 0x000fc4000fffe03f */
[----:B------:R-:W-:Y:S01]  /*37e0*/  UIADD3 UR22, UR18, 0x646e171e, URZ ;  /* 0x646e171e12167890 */ /* 0x000fe2000fffe03f */
[----:B----4-:R-:W3:Y:S04]  /*37f0*/  LDSM.16.M88.4 R148, [R6+0x12000] ;  /* 0x012000000694783b */ /* 0x010ee80000000200 */
[----:B------:R-:W4:Y:S04]  /*3800*/  LDSM.16.M88.4 R152, [R6+0x12800] ;  /* 0x012800000698783b */ /* 0x000f280000000200 */
        /* <DEDUP_REMOVED lines=12> */
.L_x_364:
[----:B------:R-:W2:Y:S01]  /*38d0*/  LDL R98, [R1] ;  /* 0x0000000001627983 */ /* 0x000ea20000100800 */
[----:B------:R-:W-:Y:S02]  /*38e0*/  USHF.L.U32 UR13, UR8, 0x6, URZ ;  /* 0x00000006080d7899 */ /* 0x000fe4000800063f */
[----:B------:R-:W-:Y:S02]  /*38f0*/  UISETP.GT.AND UP1, UPT, UR8, UR16, UPT ;  /* 0x000000100800728c */ /* 0x000fe4000bf24270 */
[----:B------:R-:W3:Y:S01]  /*3900*/  LDL R249, [R1+0x8] ;  /* 0x0000080001f97983 */ /* 0x000ee20000100800 */
[----:B------:R-:W-:Y:S04]  /*3910*/  UISETP.GE.AND UP0, UPT, UR13, UR21, UPT ;  /* 0x000000150d00728c */ /* 0x000fe8000bf06270 */
[----:B------:R-:W4:Y:S01]  /*3920*/  LDL R96, [R1+0x4] ;  /* 0x0000040001607983 */ /* 0x000f220000100800 */
[----:B------:R-:W-:Y:S04]  /*3930*/  UISETP.LT.AND UP0, UPT, UR20, UR9, UP0 ;  /* 0x000000091400728c */ /* 0x000fe80008701270 */
[----:B------:R-:W4:Y:S02]  /*3940*/  LDL R248, [R1+0xc] ;  /* 0x00000c0001f87983 */ /* 0x000f240000100800 */
[----:B------:R-:W-:Y:S03]  /*3950*/  PLOP3.LUT P4, PT, PT, PT, UP0, 0x80, 0x0 ;  /* 0x000000000000781c */ /* 0x000fe60003f8f008 */
[----:B-1----:R-:W4:Y:S05]  /*3960*/  LDL R247, [R1+0x18] ;  /* 0x0000180001f77983 */ /* 0x002f2a0000100800 */
        /* <DEDUP_REMOVED lines=424> */
[----:B------:R-:W-:Y:S01]  /*53f0*/  FMUL.FTZ R10, R89, R10 ;  /* 0x0000000a590a7220 */ /* 0x000fe20000410000 */
[----:B------:R-:W-:Y:S01]  /*5400*/  PLOP3.LUT P3, PT, PT, PT, UP1, 0x80, 0x0 ;  /* 0x000000000000781c */ /* 0x000fe20003f6f018 */
[----:B------:R-:W-:Y:S01]  /*5410*/  FMUL.FTZ R90, R90, R4 ;  /* 0x000000045a5a7220 */ /* 0x000fe20000410000 */
[----:B------:R-:W-:Y:S02]  /*5420*/  F2FP.BF16.F32.PACK_AB R4, R94, R96 ;  /* 0x000000605e04723e */ /* 0x000fe400000010ff */
[----:B------:R-:W-:Y:S01]  /*5430*/  FSEL R5, R5, R80, P1 ;  /* 0x0000005005057208 */ /* 0x000fe20000800000 */
[----:B------:R-:W-:Y:S01]  /*5440*/  @P0 FADD.FTZ R80, -R80, R19 ;  /* 0x0000001350500221 */ /* 0x000fe20000010100 */
[----:B------:R-:W-:Y:S01]  /*5450*/  F2FP.BF16.F32.PACK_AB R6, R90, R91 ;  /* 0x0000005b5a06723e */ /* 0x000fe200000010ff */
[----:B------:R1:W-:Y:S02]  /*5460*/  STS [R245+0x12400], R4 ;  /* 0x01240004f5007388 */ /* 0x0003e40000000800 */
[----:B------:R-:W-:Y:S01]  /*5470*/  FMUL.FTZ R84, R84, R5 ;  /* 0x0000000554547220 */ /* 0x000fe20000410000 */
[----:B------:R-:W-:Y:S02]  /*5480*/  F2FP.BF16.F32.PACK_AB R5, R87, R10 ;  /* 0x0000000a5705723e */ /* 0x000fe400000010ff */
[----:B------:R-:W-:Y:S01]  /*5490*/  STS [R244+0x12000], R9 ;  /* 0x01200009f4007388 */ /* 0x000fe20000000800 */
[----:B------:R-:W-:Y:S04]  /*54a0*/  FMUL.FTZ R80, R82, R80 ;  /* 0x0000005052507220 */ /* 0x000fe80000410000 */
[----:B------:R-:W-:Y:S05]  /*54b0*/  STS [R244+0x12400], R6 ;  /* 0x01240006f4007388 */ /* 0x000fea0000000800 */
[----:B------:R-:W-:Y:S05]  /*54c0*/  STS [R99+0x12000], R8 ;  /* 0x0120000863007388 */ /* 0x000fea0000000800 */
[----:B------:R-:W-:Y:S05]  /*54d0*/  STS [R99+0x12400], R5 ;  /* 0x0124000563007388 */ /* 0x000fea0000000800 */
[----:B------:R-:W-:Y:S01]  /*54e0*/  STS [R98+0x12000], R7 ;  /* 0x0120000762007388 */ /* 0x000fe20000000800 */
[----:B-1----:R-:W-:Y:S05]  /*54f0*/  F2FP.BF16.F32.PACK_AB R4, R80, R84 ;  /* 0x000000545004723e */ /* 0x002fea00000010ff */
[----:B------:R-:W-:Y:S01]  /*5500*/  STS [R98+0x12400], R4 ;  /* 0x0124000462007388 */ /* 0x000fe20000000800 */
[----:B------:R-:W-:Y:S06]  /*5510*/  BAR.SYNC.DEFER_BLOCKING 0x0 ;  /* 0x0000000000007b1d */ /* 0x000fec0000010000 */
[----:B------:R-:W-:Y:S05]  /*5520*/  LDSM.16.MT88.4 R4, [R2+0x14000] ;  /* 0x014000000204783b */ /* 0x000fea0000004200 */
[----:B------:R-:W1:Y:S05]  /*5530*/  LDSM.16.MT88.4 R8, [R0+0x6000] ;  /* 0x006000000008783b */ /* 0x000e6a0000004200 */
[----:B------:R-:W2:Y:S05]  /*5540*/  LDSM.16.MT88.4 R12, [R3+0x14000] ;  /* 0x01400000030c783b */ /* 0x000eaa0000004200 */
[----:B------:R-:W3:Y:S05]  /*5550*/  LDSM.16.MT88.4 R16, [R0+0x8000] ;  /* 0x008000000010783b */ /* 0x000eea0000004200 */
[----:B------:R-:W4:Y:S05]  /*5560*/  LDSM.16.MT88.4 R68, [R0+0xa000] ;  /* 0x00a000000044783b */ /* 0x000f2a0000004200 */
[----:B------:R-:W-:Y:S05]  /*5570*/  LDSM.16.MT88.4 R72, [R2+0x14800] ;  /* 0x014800000248783b */ /* 0x000fea0000004200 */
[----:B------:R-:W4:Y:S05]  /*5580*/  LDSM.16.MT88.4 R76, [R0+0x6800] ;  /* 0x00680000004c783b */ /* 0x000f2a0000004200 */
[----:B------:R-:W4:Y:S05]  /*5590*/  LDSM.16.MT88.4 R80, [R3+0x14800] ;  /* 0x014800000350783b */ /* 0x000f2a0000004200 */
[----:B------:R-:W4:Y:S01]  /*55a0*/  LDSM.16.MT88.4 R84, [R0+0x8800] ;  /* 0x008800000054783b */ /* 0x000f220000004200 */
[-C--:B-1---5:R-:W-:Y:S04]  /*55b0*/  HMMA.16816.F32.BF16 R20, R4, R8.reuse, R20 ;  /* 0x000000080414723c */ /* 0x0a2fe80000041814 */
[----:B------:R1:W5:Y:S05]  /*55c0*/  LDL R244, [R1+0x2c] ;  /* 0x00002c0001f47983 */ /* 0x00036a0000100800 */
[----:B------:R-:W-:Y:S01]  /*55d0*/  LDSM.16.MT88.4 R88, [R0+0x7800] ;  /* 0x007800000058783b */ /* 0x000fe20000004200 */
[C---:B--2---:R-:W-:Y:S04]  /*55e0*/  HMMA.16816.F32.BF16 R24, R12.reuse, R8, R24 ;  /* 0x000000080c18723c */ /* 0x044fe80000041818 */
[----:B------:R-:W-:Y:S02]  /*55f0*/  LDSM.16.MT88.4 R92, [R3+0x15800] ;  /* 0x01580000035c783b */ /* 0x000fe40000004200 */
        /* <DEDUP_REMOVED lines=13> */
[----:B------:R-:W3:Y:S05]  /*56d0*/  LDSM.16.MT88.4 R4, [R2+0x15000] ;  /* 0x015000000204783b */ /* 0x000eea0000004200 */
[-C--:B------:R-:W-:Y:S01]  /*56e0*/  HMMA.16816.F32.BF16 R20, R72, R76.reuse, R20 ;  /* 0x0000004c4814723c */ /* 0x080fe20000041814 */
[----:B------:R-:W4:Y:S05]  /*56f0*/  LDSM.16.MT88.4 R68, [R0+0x9000] ;  /* 0x009000000044783b */ /* 0x000f2a0000004200 */
        /* <DEDUP_REMOVED lines=14> */
[----:B------:R-:W2:Y:S05]  /*57e0*/  LDSM.16.MT88.4 R8, [R0+0xb800] ;  /* 0x00b800000008783b */ /* 0x000eaa0000004200 */
[-C--:B---3--:R-:W-:Y:S01]  /*57f0*/  HMMA.16816.F32.BF16 R20, R4, R12.reuse, R20 ;  /* 0x0000000c0414723c */ /* 0x088fe20000041814 */
[----:B------:R-:W-:Y:S05]  /*5800*/  BAR.SYNC.DEFER_BLOCKING 0x0 ;  /* 0x0000000000007b1d */ /* 0x000fea0000010000 */
        /* <DEDUP_REMOVED lines=47> */
.L_x_362:
        /* <DEDUP_REMOVED lines=27> */
[----:B------:R-:W-:Y:S01]  /*5cb0*/  LDSM.16.MT88.4 R36, [R0+0xe800] ;  /* 0x00e800000024783b */ /* 0x000fe20000004200 */
[----:B----4-:R-:W1:Y:S03]  /*5cc0*/  LDC R22, c[0x0][0x270] ;  /* 0x00009c00ff167b82 */ /* 0x010e660000000800 */
[----:B------:R-:W4:Y:S01]  /*5cd0*/  LDL R20, [R1+0x20] ;  /* 0x0000200001147983 */ /* 0x000f220000100800 */
[----:B-1----:R-:W-:Y:S04]  /*5ce0*/  IMAD R23, R22, UR36, RZ ;  /* 0x0000002416177c24 */ /* 0x002fe8000f8e02ff */
[----:B------:R-:W-:Y:S01]  /*5cf0*/  IMAD R22, R23, 0x28, RZ ;  /* 0x0000002817167824 */ /* 0x000fe200078e02ff */
        /* <DEDUP_REMOVED lines=47> */
[-C--:B------:R-:W-:Y:S06]  /*5ff0*/  HMMA.16816.F32.BF16 R76, R36, R246.reuse, R76 ;  /* 0x000000f6244c723c */ /* 0x080fec000004184c */
        /* <DEDUP_REMOVED lines=8> */
[----:B------:R4:W2:Y:S04]  /*6080*/  LDSM.16.M88.4 R36, [R20+0x1000] ;  /* 0x001000001424783b */ /* 0x0008a80000000200 */
[----:B----4-:R-:W4:Y:S01]  /*6090*/  LDL.LU.64 R20, [R1+0x30] ;  /* 0x0000300001147983 */ /* 0x010f220000300a00 */
[-C--:B-1----:R-:W-:Y:S06]  /*60a0*/  HMMA.16816.F32.BF16 R4, R244, R40.reuse, R4 ;  /* 0x00000028f404723c */ /* 0x082fec0000041804 */
[C---:B--2---:R-:W-:Y:S06]  /*60b0*/  HMMA.16816.F32.BF16 R8, R36.reuse, R40, R8 ;  /* 0x000000282408723c */ /* 0x044fec0000041808 */
        /* <DEDUP_REMOVED lines=10> */
[----:B---3--:R-:W2:Y:S01]  /*6160*/  @P3 LDG.E R33, desc[UR4][R28.64+0x20] ;  /* 0x000020041c213981 */ /* 0x008ea2000c1e1900 */
[C---:B------:R-:W-:Y:S01]  /*6170*/  IMAD.SHL.U32 R249, R23.reuse, 0x10, RZ ;  /* 0x0000001017f97824 */ /* 0x040fe200078e00ff */
[-C--:B------:R-:W-:Y:S02]  /*6180*/  HMMA.16816.F32.BF16 R84, R244, R24.reuse, R84 ;  /* 0x00000018f454723c */ /* 0x080fe40000041854 */
[----:B------:R1:W3:Y:S03]  /*6190*/  @P3 LDG.E R32, desc[UR4][R28.64] ;  /* 0x000000041c203981 */ /* 0x0002e6000c1e1900 */
[C---:B------:R-:W-:Y:S01]  /*61a0*/  IMAD.U32 R248, R23.reuse, -0x40, RZ ;  /* 0xffffffc017f87824 */ /* 0x040fe200078e00ff */
[C---:B------:R-:W-:Y:S01]  /*61b0*/  HMMA.16816.F32.BF16 R88, R36.reuse, R24, R88 ;  /* 0x000000182458723c */ /* 0x040fe20000041858 */
[----:B------:R-:W1:Y:S05]  /*61c0*/  LDC R24, c[0x0][0x270] ;  /* 0x00009c00ff187b82 */ /* 0x000e6a0000000800 */
[-C--:B------:R-:W-:Y:S05]  /*61d0*/  HMMA.16816.F32.BF16 R92, R36, R26.reuse, R92 ;  /* 0x0000001a245c723c */ /* 0x080fea000004185c */
[----:B------:R-:W-:Y:S01]  /*61e0*/  IMAD.MOV.U32 R25, RZ, RZ, R30 ;  /* 0x000000ffff197224 */ /* 0x000fe200078e001e */
[----:B------:R-:W-:Y:S05]  /*61f0*/  HMMA.16816.F32.BF16 R96, R244, R26, R96 ;  /* 0x0000001af460723c */ /* 0x000fea0000041860 */
[C---:B------:R-:W-:Y:S02]  /*6200*/  IMAD R30, R23.reuse, 0x18, RZ ;  /* 0x00000018171e7824 */ /* 0x040fe400078e02ff */
[C---:B-1----:R-:W-:Y:S04]  /*6210*/  IMAD.SHL.U32 R28, R23.reuse, 0x20, RZ ;  /* 0x00000020171c7824 */ /* 0x042fe800078e00ff */
[----:B------:R-:W-:Y:S02]  /*6220*/  IMAD R29, R24, UR36, RZ ;  /* 0x00000024181d7c24 */ /* 0x000fe4000f8e02ff */
[----:B------:R-:W-:Y:S02]  /*6230*/  IMAD R24, R23, 0x38, RZ ;  /* 0x0000003817187824 */ /* 0x000fe400078e02ff */
[----:B------:R-:W-:Y:S01]  /*6240*/  IMAD.SHL.U32 R29, R29, 0x20, RZ ;  /* 0x000000201d1d7824 */ /* 0x000fe200078e00ff */
[C---:B----4-:R-:W-:Y:S04]  /*6250*/  LEA R251, P0, R248.reuse, R20, 0x2 ;  /* 0x00000014f8fb7211 */ /* 0x050fe800078010ff */
[----:B------:R-:W-:Y:S01]  /*6260*/  LEA.HI.X.SX32 R250, R248, R21, 0x2, P0 ;  /* 0x00000015f8fa7211 */ /* 0x000fe200000f16ff */
[----:B------:R-:W-:Y:S02]  /*6270*/  IMAD.MOV.U32 R20, RZ, RZ, R251 ;  /* 0x000000ffff147224 */ /* 0x000fe400078e00fb */
[----:B------:R-:W-:Y:S02]  /*6280*/  IMAD.SHL.U32 R248, R23, 0x8, RZ ;  /* 0x0000000817f87824 */ /* 0x000fe400078e00ff */
[----:B------:R-:W-:Y:S01]  /*6290*/  IMAD.MOV.U32 R21, RZ, RZ, R250 ;  /* 0x000000ffff157224 */ /* 0x000fe200078e00fa */
[-C--:B------:R-:W-:Y:S02]  /*62a0*/  LEA R22, P2, R22, R20.reuse, 0x2 ;  /* 0x0000001416167211 */ /* 0x080fe400078410ff */
[CC--:B------:R-:W-:Y:S02]  /*62b0*/  LEA R250, P1, R248.reuse, R20.reuse, 0x2 ;  /* 0x00000014f8fa7211 */ /* 0x0c0fe400078210ff */
[----:B------:R-:W-:Y:S02]  /*62c0*/  STL.64 [R1+0x30], R20 ;  /* 0x0000301401007387 */ /* 0x000fe40000100a00 */
[-C--:B------:R-:W-:Y:S02]  /*62d0*/  LEA.HI.X.SX32 R251, R248, R21.reuse, 0x2, P1 ;  /* 0x00000015f8fb7211 */ /* 0x080fe400008f16ff */
[----:B------:R1:W-:Y:S04]  /*62e0*/  REDG.E.ADD.F32.FTZ.RN.STRONG.GPU desc[UR4][R20.64], R4 ;  /* 0x00000004140079a6 */ /* 0x0003e8000c10f384 */
[----:B------:R4:W-:Y:S01]  /*62f0*/  REDG.E.ADD.F32.FTZ.RN.STRONG.GPU desc[UR4][R250.64], R5 ;  /* 0x00000005fa0079a6 */ /* 0x0009e2000c10f384 */
[CC--:B-1----:R-:W-:Y:S04]  /*6300*/  LEA R4, P1, R30.reuse, R20.reuse, 0x2 ;  /* 0x000000141e047211 */ /* 0x0c2fe800078210ff */
[-C--:B----4-:R-:W-:Y:S01]  /*6310*/  LEA.HI.X.SX32 R5, R30, R21.reuse, 0x2, P1 ;  /* 0x000000151e057211 */ /* 0x090fe200008f16ff */
[----:B--2---:R-:W-:Y:S04]  /*6320*/  @P3 STL [R1+0x60], R33 ;  /* 0x0000602101003387 */ /* 0x004fe80000100800 */
[----:B---3--:R1:W-:Y:S04]  /*6330*/  @P3 STL [R1+0x5c], R32 ;  /* 0x00005c2001003387 */ /* 0x0083e80000100800 */
        /* <DEDUP_REMOVED lines=256> */
.L_x_363:
        /* <DEDUP_REMOVED lines=8> */
[----:B------:R-:W3:Y:S01]  /*73c0*/  LDL R84, [R1+0x70] ;  /* 0x0000700001547983 */ /* 0x000ee20000100800 */
[----:B------:R-:W-:Y:S01]  /*73d0*/  FMUL.FTZ R15, R49, UR7 ;  /* 0x00000007310f7c20 */ /* 0x000fe20008410000 */
[----:B------:R-:W-:Y:S01]  /*73e0*/  FMUL.FTZ R69, R48, UR7 ;  /* 0x0000000730457c20 */ /* 0x000fe20008410000 */
[----:B------:R-:W-:Y:S01]  /*73f0*/  FMUL.FTZ R100, R100, UR6 ;  /* 0x0000000664647c20 */ /* 0x000fe20008410000 */
[----:B------:R-:W-:Y:S01]  /*7400*/  FMUL.FTZ R49, R101, UR6 ;  /* 0x0000000665317c20 */ /* 0x000fe20008410000 */
[----:B------:R-:W-:Y:S01]  /*7410*/  FMUL.FTZ R14, R51, UR7 ;  /* 0x00000007330e7c20 */ /* 0x000fe20008410000 */
[----:B-----5:R-:W-:Y:S01]  /*7420*/  FMUL.FTZ R13, R45, UR7 ;  /* 0x000000072d0d7c20 */ /* 0x020fe20008410000 */
        /* <DEDUP_REMOVED lines=116> */
[----:B-1----:R-:W-:Y:S01]  /*7b70*/  FMUL.FTZ R9, R57, UR7 ;  /* 0x0000000739097c20 */ /* 0x002fe20008410000 */
        /* <DEDUP_REMOVED lines=66> */
[----:B------:R-:W-:Y:S04]  /*7fa0*/  STS [R84+0x8400], R14 ;  /* 0x0084000e54007388 */ /* 0x000fe80000000800 */
[----:B------:R-:W-:Y:S04]  /*7fb0*/  STS [R85+0x9000], R17 ;  /* 0x0090001155007388 */ /* 0x000fe80000000800 */
[----:B------:R-:W-:Y:S04]  /*7fc0*/  STS [R85+0x9400], R16 ;  /* 0x0094001055007388 */ /* 0x000fe80000000800 */
[----:B------:R-:W-:Y:S01]  /*7fd0*/  STS [R84+0x9000], R13 ;  /* 0x0090000d54007388 */ /* 0x000fe20000000800 */
[----:B-1----:R-:W1:Y:S03]  /*7fe0*/  S2R R19, SR_TID.X ;  /* 0x0000000000137919 */ /* 0x002e660000002100 */
        /* <DEDUP_REMOVED lines=8> */
[----:B------:R2:W-:Y:S01]  /*8070*/  STS [R84+0xb400], R4 ;  /* 0x00b4000454007388 */ /* 0x0005e20000000800 */
[----:B-1----:R-:W-:Y:S01]  /*8080*/  SHF.R.S32.HI R5, RZ, 0x1f, R19 ;  /* 0x0000001fff057819 */ /* 0x002fe20000011413 */
[----:B------:R-:W-:Y:S06]  /*8090*/  @P0 BRA `(.L_x_365) ;  /* 0x0000000000340947 */ /* 0x000fec0003800000 */
        /* <DEDUP_REMOVED lines=13> */
.L_x_365:
[----:B------:R-:W-:Y:S01]  /*8170*/  @UP0 UIADD3 UR8, UR35, UR37, URZ ;  /* 0x0000002523080290 */ /* 0x000fe2000fffe03f */
[----:B------:R-:W-:Y:S01]  /*8180*/  LEA.HI R5, R5, R19, RZ, 0x3 ;  /* 0x0000001305057211 */ /* 0x000fe200078f18ff */
[----:B------:R-:W-:Y:S02]  /*8190*/  @UP0 ULDC.64 UR12, c[0x0][0x458] ;  /* 0x00011600000c0ab9 */ /* 0x000fe40000000a00 */
[----:B------:R-:W-:Y:S01]  /*81a0*/  @UP0 UIMAD.WIDE.U32 UR14, UR8, UR12, URZ ;  /* 0x0000000c080e02a5 */ /* 0x000fe2000f8e003f */
[----:B--2---:R-:W-:Y:S01]  /*81b0*/  LOP3.LUT R4, R5, 0xfffffff8, RZ, 0xc0, !PT ;  /* 0xfffffff805047812 */ /* 0x004fe200078ec0ff */
        /* <DEDUP_REMOVED lines=18> */
.L_x_366:
        /* <DEDUP_REMOVED lines=47> */
.L_x_368:
[----:B------:R-:W-:Y:S05]  /*85d0*/  BSYNC B0 ;  /* 0x0000000000007941 */ /* 0x000fea0003800000 */
.L_x_367:
        /* <DEDUP_REMOVED lines=16> */
.L_x_370:
[----:B------:R-:W-:Y:S05]  /*86e0*/  BSYNC B0 ;  /* 0x0000000000007941 */ /* 0x000fea0003800000 */
.L_x_369:
[----:B-1----:R1:W1:Y:S01]  /*86f0*/  LDS.128 R20, [R247+0x12000] ;  /* 0x01200000f7147984 */ /* 0x0022620000000c00 */
[----:B------:R-:W-:Y:S01]  /*8700*/  UIMAD UR6, UR8, UR12, URZ ;  /* 0x0000000c080672a4 */ /* 0x000fe2000f8e023f */
[----:B--2---:R-:W-:Y:S01]  /*8710*/  IMAD.U32 R6, RZ, RZ, UR12 ;  /* 0x0000000cff067e24 */ /* 0x004fe2000f8e00ff */
[----:B------:R-:W-:Y:S01]  /*8720*/  USHF.R.S32.HI UR9, URZ, 0x1f, UR59 ;  /* 0x0000001f3f097899 */ /* 0x000fe2000801143b */
[----:B------:R2:W1:Y:S01]  /*8730*/  LDS.128 R16, [R247+0x14000] ;  /* 0x01400000f7107984 */ /* 0x0004620000000c00 */
[----:B------:R-:W-:Y:S01]  /*8740*/  UIMAD UR6, UR18, UR13, UR6 ;  /* 0x0000000d120672a4 */ /* 0x000fe2000f8e0206 */
[----:B------:R-:W-:Y:S01]  /*8750*/  IMAD.WIDE.U32 R6, R6, UR18, R8 ;  /* 0x0000001206067c25 */ /* 0x000fe2000f8e0008 */
[----:B------:R-:W-:Y:S01]  /*8760*/  BSSY B0, `(.L_x_371) ;  /* 0x0000018000007945 */ /* 0x000fe20003800000 */
[----:B------:R2:W1:Y:S03]  /*8770*/  LDS.128 R12, [R247+0x16000] ;  /* 0x01600000f70c7984 */ /* 0x0004660000000c00 */
[----:B------:R-:W-:Y:S01]  /*8780*/  IMAD.U32 R5, RZ, RZ, UR6 ;  /* 0x00000006ff057e24 */ /* 0x000fe2000f8e00ff */
[----:B------:R-:W-:Y:S01]  /*8790*/  IADD3 R6, P0, R6, UR16, RZ ;  /* 0x0000001006067c10 */ /* 0x000fe2000ff1e0ff */
[----:B------:R-:W-:-:S02]  /*87a0*/  ULDC.64 UR6, c[0x0][0x470] ;  /* 0x00011c0000067ab9 */ /* 0x000fc40000000a00 */
        /* <DEDUP_REMOVED lines=19> */
.L_x_372:
[----:B------:R-:W-:Y:S05]  /*88e0*/  BSYNC B0 ;  /* 0x0000000000007941 */ /* 0x000fea0003800000 */
.L_x_371:
        /* <DEDUP_REMOVED lines=15> */
.L_x_361:
[----:B------:R-:W-:Y:S05]  /*89e0*/  BSYNC B1 ;  /* 0x0000000000017941 */ /* 0x000fea0003800000 */
.L_x_347:
        /* <DEDUP_REMOVED lines=8> */
.L_x_373:
[----:B------:R-:W-:Y:S05]  /*8a70*/  EXIT ;  /* 0x000000000000794d */ /* 0x000fea0003800000 */
.L_x_375:
        /* <DEDUP_REMOVED lines=16> */
.L_x_811:


//--------------------- .text._ZN5flash44flash_bwd_dq_dk_dv_loop_seqk_parallel_kernelI23Flash_bwd_kernel_traitsILi192ELi64ELi64ELi8ELi4ELi2ELi2ELb1ELb1EN7cutlass10bfloat16_tE19Flash_kernel_traitsILi192ELi64ELi64ELi8ES3_EELb0ELb1ELb0ELb0ELb0ELb1ELb1EEEvNS_16Flash_bwd_paramsE --------------------------
	.section	.text._ZN5flash44flash_bwd_dq_dk_dv_loop_seqk_parallel_kernelI23Flash_bwd_kernel_traitsILi192ELi64ELi64ELi8ELi4ELi2ELi2ELb1ELb1EN7cutlass10bfloat16_tE19Flash_kernel_traitsILi192ELi64ELi64ELi8ES3_EELb0ELb1ELb0ELb0ELb0ELb1ELb1EEEvNS_16Flash_bwd_paramsE,"ax",@progbits
	.align	128
        .global         _ZN5flash44flash_bwd_dq_dk_dv_loop_seqk_parallel_kernelI23Flash_bwd_kernel_traitsILi192ELi64ELi64ELi8ELi4ELi2ELi2ELb1ELb1EN7cutlass10bfloat16_tE19Flash_kernel_traitsILi192ELi64ELi64ELi8ES3_EELb0ELb1ELb0ELb0ELb0ELb1ELb1EEEvNS_16Flash_bwd_paramsE
        .type           _ZN5flash44flash_bwd_dq_dk_dv_loop_seqk_parallel_kernelI23Flash_bwd_kernel_traitsILi192ELi64ELi64ELi8ELi4ELi2ELi2ELb1ELb1EN7cutlass10bfloat16_tE19Flash_kernel_traitsILi192ELi64ELi64ELi8ES3_EELb0ELb1ELb0ELb0ELb0ELb1ELb1EEEvNS_16Flash_bwd_paramsE,@function
        .size           _ZN5flash44flash_bwd_dq_dk_dv_loop_seqk_parallel_kernelI23Flash_bwd_kernel_traitsILi192ELi64ELi64ELi8ELi4ELi2ELi2ELb1ELb1EN7cutlass10bfloat16_tE19Flash_kernel_traitsILi192ELi64ELi64ELi8ES3_EELb0ELb1ELb0ELb0ELb0ELb1ELb1EEEvNS_16Flash_bwd_paramsE,(.L_x_812 - _ZN5flash44flash_bwd_dq_dk_dv_loop_seqk_parallel_kernelI23Flash_bwd_kernel_traitsILi192ELi64ELi64ELi8ELi4ELi2ELi2ELb1ELb1EN7cutlass10bfloat16_tE19Flash_kernel_traitsILi192ELi64ELi64ELi8ES3_EELb0ELb1ELb0ELb0ELb0ELb1ELb1EEEvNS_16Flash_bwd_paramsE)
        .other          _ZN5flash44flash_bwd_dq_dk_dv_loop_seqk_parallel_kernelI23Flash_bwd_kernel_traitsILi192ELi64ELi64ELi8ELi4ELi2ELi2ELb1ELb1EN7cutlass10bfloat16_tE19Flash_kernel_traitsILi192ELi64ELi64ELi8ES3_EELb0ELb1ELb0ELb0ELb0ELb1ELb1EEEvNS_16Flash_bwd_paramsE,@"STO_CUDA_ENTRY STV_DEFAULT"
_ZN5flash44flash_bwd_dq_dk_dv_loop_seqk_parallel_kernelI23Flash_bwd_kernel_traitsILi192ELi64ELi64ELi8ELi4ELi2ELi2ELb1ELb1EN7cutlass10bfloat16_tE19Flash_kernel_traitsILi192ELi64ELi64ELi8ES3_EELb0ELb1ELb0ELb0ELb0ELb1ELb1EEEvNS_16Flash_bwd_paramsE:
.text._ZN5flash44flash_bwd_dq_dk_dv_loop_seqk_parallel_kernelI23Flash_bwd_kernel_traitsILi192ELi64ELi64ELi8ELi4ELi2ELi2ELb1ELb1EN7cutlass10bfloat16_tE19Flash_kernel_traitsILi192ELi64ELi64ELi8ES3_EELb0ELb1ELb0ELb0ELb0ELb1ELb1EEEvNS_16Flash_bwd_paramsE:
        /* <DEDUP_REMOVED lines=179> */
.L_x_404:
        /* <DEDUP_REMOVED lines=67> */
.L_x_376:
        /* <DEDUP_REMOVED lines=101> */
[----:B------:R-:W-:Y:S01]  /*15b0*/  PLOP3.LUT P0, PT, PT, PT, UP1, 0x80, 0x0 ;  /* 0x000000000000781c */ /* 0x000fe20003f0f018 */
[----:B------:R-:W-:Y:S02]  /*15c0*/  @!UP3 UIMAD UR10, UR47, UR43, UR57 ;  /* 0x0000002b2f0ab2a4 */ /* 0x000fe4000f8e0239 */
        /* <DEDUP_REMOVED lines=30> */
.L_x_378:
        /* <DEDUP_REMOVED lines=13> */
.L_x_379:
        /* <DEDUP_REMOVED lines=11> */
.L_x_380:
[----:B------:R-:W-:Y:S02]  /*1930*/  ULDC UR5, c[0x0][0x270] ;  /* 0x00009c0000057ab9 */ /* 0x000fe40000000800 */
[----:B------:R-:W-:-:S04]  /*1940*/  UIMAD UR5, UR47, UR5, UR57 ;  /* 0x000000052f0572a4 */ /* 0x000fc8000f8e0239 */
[----:B------:R-:W-:-:S12]  /*1950*/  UIMAD UR5, UR5, UR61, URZ ;  /* 0x0000003d050572a4 */ /* 0x000fd8000f8e023f */
.L_x_381:
[----:B------:R-:W1:Y:S01]  /*1960*/  S2R R26, SR_TID.X ;  /* 0x00000000001a7919 */ /* 0x000e620000002100 */
[----:B------:R-:W2:Y:S01]  /*1970*/  LDC.64 R14, c[0x0][0x420] ;  /* 0x00010800ff0e7b82 */ /* 0x000ea20000000a00 */
[----:B------:R-:W-:Y:S01]  /*1980*/  ULDC UR8, c[0x0][0x2dc] ;  /* 0x0000b70000087ab9 */ /* 0x000fe20000000800 */
[----:B------:R-:W-:Y:S01]  /*1990*/  ULDC UR11, c[0x0][0x270] ;  /* 0x00009c00000b7ab9 */ /* 0x000fe20000000800 */
[----:B------:R-:W-:Y:S01]  /*19a0*/  USHF.R.S32.HI UR61, URZ, 0x1f, UR57 ;  /* 0x0000001f3f3d7899 */ /* 0x000fe20008011439 */
[----:B------:R-:W-:Y:S01]  /*19b0*/  BSSY B1, `(.L_x_377) ;  /* 0x00006d3000017945 */ /* 0x000fe20003800000 */
[----:B------:R-:W-:Y:S02]  /*19c0*/  UIMAD UR13, UR8, UR11, URZ ;  /* 0x0000000b080d72a4 */ /* 0x000fe4000f8e023f */
[----:B------:R-:W-:Y:S01]  /*19d0*/  UIADD3 UR8, -UR9, UR32, UR23 ;  /* 0x0000002009087290 */ /* 0x000fe2000fffe117 */
[----:B------:R-:W-:Y:S01]  /*19e0*/  ULDC UR12, c[0x0][0x398] ;  /* 0x0000e600000c7ab9 */ /* 0x000fe20000000800 */
[----:B------:R-:W-:-:S02]  /*19f0*/  UIADD3 UR33, UR16, UR5, URZ ;  /* 0x0000000510217290 */ /* 0x000fc4000fffe03f */
[----:B------:R-:W-:Y:S02]  /*1a00*/  UIADD3 UR12, UR8, -UR12, URZ ;  /* 0x8000000c080c7290 */ /* 0x000fe4000fffe03f */
[----:B------:R-:W-:Y:S02]  /*1a10*/  USHF.L.U32 UR5, UR13, 0x6, URZ ;  /* 0x000000060d057899 */ /* 0x000fe4000800063f */
[----:B------:R-:W-:Y:S02]  /*1a20*/  UIADD3 UR21, UR16, UR15, URZ ;  /* 0x0000000f10157290 */ /* 0x000fe4000fffe03f */
[----:B------:R-:W-:Y:S01]  /*1a30*/  UIADD3 UR17, UP2, UP0, UR34, UR5, UR50 ;  /* 0x0000000522117290 */ /* 0x000fe2000f85e032 */
[----:B------:R-:W-:Y:S01]  /*1a40*/  ULDC.64 UR14, c[0x0][0x258] ;  /* 0x00009600000e7ab9 */ /* 0x000fe20000000a00 */
[----:B------:R-:W-:Y:S01]  /*1a50*/  USHF.R.S32.HI UR5, URZ, 0x1f, UR5 ;  /* 0x0000001f3f057899 */ /* 0x000fe20008011405 */
[----:B------:R-:W-:Y:S01]  /*1a60*/  ULDC.64 UR18, c[0x0][0x400] ;  /* 0x0001000000127ab9 */ /* 0x000fe20000000a00 */
[----:B--2---:R-:W-:-:S02]  /*1a70*/  IMAD R16, R14, UR31, RZ ;  /* 0x0000001f0e107c24 */ /* 0x004fc4000f8e02ff */
[----:B------:R-:W-:Y:S01]  /*1a80*/  UIADD3.X UR5, UR53, UR5, UR55, UP2, UP0 ;  /* 0x0000000535057290 */ /* 0x000fe200097e0437 */
[----:B------:R-:W-:Y:S01]  /*1a90*/  ULDC.64 UR36, c[0x0][0x210] ;  /* 0x0000840000247ab9 */ /* 0x000fe20000000a00 */
[----:B------:R-:W-:Y:S01]  /*1aa0*/  ULDC.64 UR28, c[0x0][0x3e0] ;  /* 0x0000f800001c7ab9 */ /* 0x000fe20000000a00 */
        /* <DEDUP_REMOVED lines=37> */
[----:B------:R-:W-:Y:S02]  /*1d00*/  VIADD R9, R9, UR11 ;  /* 0x0000000b09097c36 */ /* 0x000fe40008000000 */
[----:B------:R-:W-:Y:S01]  /*1d10*/  IMAD.IADD R12, R26, 0x1, -R12 ;  /* 0x000000011a0c7824 */ /* 0x000fe200078e0a0c */
[----:B------:R-:W-:Y:S01]  /*1d20*/  USHF.R.S32.HI UR16, URZ, 0x6, UR16 ;  /* 0x000000063f107899 */ /* 0x000fe20008011410 */
[-C--:B------:R-:W-:Y:S02]  /*1d30*/  IMAD R17, R27, R14.reuse, RZ ;  /* 0x0000000e1b117224 */ /* 0x080fe400078e02ff */
        /* <DEDUP_REMOVED lines=17> */
[----:B------:R-:W-:Y:S01]  /*1e50*/  UIMAD.WIDE UR14, UR33, 0x4, UR34 ;  /* 0x00000004210e78a5 */ /* 0x000fe2000f8e0222 */
[----:B------:R-:W-:Y:S01]  /*1e60*/  LEA.HI.X R33, R8, UR29, R9, 0x1, P2 ;  /* 0x0000001d08217c11 */ /* 0x000fe200090f0c09 */
[----:B------:R1:W-:Y:S01]  /*1e70*/  STL.64 [R1+0x30], R22 ;  /* 0x0000301601007387 */ /* 0x0003e20000100a00 */
[----:B------:R-:W-:Y:S01]  /*1e80*/  UMOV UR11, UR12 ;  /* 0x0000000c000b7c82 */ /* 0x000fe20008000000 */
[----:B------:R-:W-:Y:S01]  /*1e90*/  PLOP3.LUT P1, PT, PT, PT, UP0, 0x80, 0x0 ;  /* 0x000000000000781c */ /* 0x000fe20003f2f008 */
[----:B------:R-:W-:Y:S01]  /*1ea0*/  UMOV UR10, UR13 ;  /* 0x0000000d000a7c82 */ /* 0x000fe20008000000 */
[----:B------:R1:W-:Y:S01]  /*1eb0*/  STL.64 [R1+0x40], R30 ;  /* 0x0000401e01007387 */ /* 0x0003e20000100a00 */
[----:B------:R-:W-:Y:S01]  /*1ec0*/  UIADD3 UR5, UR43, -0x1, URZ ;  /* 0xffffffff2b057890 */ /* 0x000fe2000fffe03f */
[----:B------:R-:W-:-:S02]  /*1ed0*/  UMOV UR13, UR14 ;  /* 0x0000000e000d7c82 */ /* 0x000fc40008000000 */
[----:B------:R1:W-:Y:S01]  /*1ee0*/  STL.64 [R1+0x38], R32 ;  /* 0x0000382001007387 */ /* 0x0003e20000100a00 */
[----:B------:R-:W-:-:S06]  /*1ef0*/  UMOV UR12, UR15 ;  /* 0x0000000f000c7c82 */ /* 0x000fcc0008000000 */
        /* <DEDUP_REMOVED lines=20> */
.L_x_383:
        /* <DEDUP_REMOVED lines=19> */
.L_x_384:
        /* <DEDUP_REMOVED lines=32> */
.L_x_386:
[----:B------:R-:W-:Y:S05]  /*2370*/  BSYNC B0 ;  /* 0x0000000000007941 */ /* 0x000fea0003800000 */
.L_x_385:
        /* <DEDUP_REMOVED lines=15> */
.L_x_388:
[----:B------:R-:W-:Y:S05]  /*2470*/  BSYNC B0 ;  /* 0x0000000000007941 */ /* 0x000fea0003800000 */
.L_x_387:
        /* <DEDUP_REMOVED lines=28> */
.L_x_390:
[----:B------:R-:W-:Y:S05]  /*2640*/  BSYNC B0 ;  /* 0x0000000000007941 */ /* 0x000fea0003800000 */
.L_x_389:
        /* <DEDUP_REMOVED lines=16> */
.L_x_382:
        /* <DEDUP_REMOVED lines=29> */
[----:B------:R-:W-:Y:S01]  /*2920*/  IMAD.U32 R11, RZ, RZ, UR17 ;  /* 0x00000011ff0b7e24 */ /* 0x000fe2000f8e00ff */
[----:B------:R-:W-:Y:S01]  /*2930*/  SHF.R.S32.HI R18, RZ, 0x2, R18 ;  /* 0x00000002ff127819 */ /* 0x000fe20000011412 */
[----:B------:R-:W-:Y:S01]  /*2940*/  ULDC.64 UR18, c[0x0][0x260] ;  /* 0x0000980000127ab9 */ /* 0x000fe20000000a00 */
        /* <DEDUP_REMOVED lines=12> */
[----:B------:R-:W-:Y:S01]  /*2a10*/  @!P4 IMAD R9, R27, UR24, RZ ;  /* 0x000000181b09cc24 */ /* 0x000fe2000f8e02ff */
[----:B------:R-:W-:Y:S01]  /*2a20*/  ULDC UR21, c[0x0][0x2dc] ;  /* 0x0000b70000157ab9 */ /* 0x000fe20000000800 */
        /* <DEDUP_REMOVED lines=9> */
[----:B------:R-:W-:Y:S02]  /*2ac0*/  @!P3 IMAD R5, R9, UR24, RZ ;  /* 0x000000180905bc24 */ /* 0x000fe4000f8e02ff */
[----:B------:R-:W-:Y:S02]  /*2ad0*/  @!P4 IMAD.IADD R9, R11, 0x1, R13 ;  /* 0x000000010b09c824 */ /* 0x000fe400078e020d */
[----:B------:R-:W-:Y:S01]  /*2ae0*/  @!P3 IMAD R11, R12, UR25, R5 ;  /* 0x000000190c0bbc24 */ /* 0x000fe2000f8e0205 */
[----:B------:R-:W-:Y:S01]  /*2af0*/  @!P3 IADD3 R5, P1, R4, 0x20, RZ ;  /* 0x000000200405b810 */ /* 0x000fe20007f3e0ff */
[----:B------:R-:W-:Y:S01]  /*2b00*/  @!P3 IMAD.WIDE.U32 R12, R12, UR24, R6 ;  /* 0x000000180c0cbc25 */ /* 0x000fe2000f8e0006 */
[----:B------:R-:W-:Y:S02]  /*2b10*/  @!P4 LEA.HI.X R9, R10, R21, R9, 0x1, P0 ;  /* 0x000000150a09c211 */ /* 0x000fe400000f0c09 */
[----:B------:R-:W-:Y:S01]  /*2b20*/  PLOP3.LUT P0, PT, PT, PT, UP4, 0x80, 0x0 ;  /* 0x000000000000781c */ /* 0x000fe20003f0f048 */
[----:B------:R-:W-:-:S02]  /*2b30*/  IMAD.IADD R7, R15, 0x1, R19 ;  /* 0x000000010f077824 */ /* 0x000fc400078e0213 */
[----:B------:R-:W-:Y:S01]  /*2b40*/  @!P3 IMAD.X R19, RZ, RZ, R27, P1 ;  /* 0x000000ffff13b224 */ /* 0x000fe200008e061b */
[C---:B-1----:R-:W-:Y:S01]  /*2b50*/  @!P3 LEA R10, P1, R12.reuse, R22, 0x1 ;  /* 0x000000160c0ab211 */ /* 0x042fe200078208ff */
[----:B------:R-:W-:Y:S02]  /*2b60*/  @!P3 IMAD.IADD R11, R13, 0x1, R11 ;  /* 0x000000010d0bb824 */ /* 0x000fe400078e020b */
[----:B------:R-:W-:Y:S02]  /*2b70*/  @!P3 IMAD.MOV.U32 R15, RZ, RZ, R7 ;  /* 0x000000ffff0fb224 */ /* 0x000fe400078e0007 */
[----:B------:R-:W-:Y:S01]  /*2b80*/  @!P4 IMAD R13, R27, UR26, RZ ;  /* 0x0000001a1b0dcc24 */ /* 0x000fe2000f8e02ff */
[----:B------:R-:W-:Y:S01]  /*2b90*/  @!P3 LEA.HI.X R11, R12, R23, R11, 0x1, P1 ;  /* 0x000000170c0bb211 */ /* 0x000fe200008f0c0b */
[----:B------:R-:W-:Y:S01]  /*2ba0*/  @!P3 IMAD R19, R19, UR26, RZ ;  /* 0x0000001a1313bc24 */ /* 0x000fe2000f8e02ff */
[----:B------:R-:W-:Y:S01]  /*2bb0*/  ISETP.GE.AND P1, PT, R4, UR8, PT ;  /* 0x0000000804007c0c */ /* 0x000fe2000bf26270 */
[----:B------:R-:W-:Y:S01]  /*2bc0*/  @P0 BAR.SYNC.DEFER_BLOCKING 0x0 ;  /* 0x0000000000000b1d */ /* 0x000fe20000010000 */
[----:B------:R-:W-:-:S02]  /*2bd0*/  @!P4 IMAD.MOV.U32 R6, RZ, RZ, R14 ;  /* 0x000000ffff06c224 */ /* 0x000fc400078e000e */
[----:B------:R-:W-:Y:S02]  /*2be0*/  @!P4 IMAD R20, R4, UR27, R13 ;  /* 0x0000001b0414cc24 */ /* 0x000fe4000f8e020d */
[C---:B------:R-:W-:Y:S02]  /*2bf0*/  @!P3 IMAD R19, R5.reuse, UR27, R19 ;  /* 0x0000001b0513bc24 */ /* 0x040fe4000f8e0213 */
[----:B------:R-:W-:-:S04]  /*2c00*/  @!P3 IMAD.WIDE.U32 R14, R5, UR26, R14 ;  /* 0x0000001a050ebc25 */ /* 0x000fc8000f8e000e */
[----:B------:R-:W-:Y:S01]  /*2c10*/  @!P4 IMAD.WIDE.U32 R12, R4, UR26, R6 ;  /* 0x0000001a040ccc25 */ /* 0x000fe2000f8e0006 */
[----:B------:R-:W-:-:S03]  /*2c20*/  @!P2 IADD3 R4, P0, R30, UR14, RZ ;  /* 0x0000000e1e04ac10 */ /* 0x000fc6000ff1e0ff */
[----:B------:R-:W-:Y:S02]  /*2c30*/  IMAD.U32 R5, RZ, RZ, UR17 ;  /* 0x00000011ff057e24 */ /* 0x000fe4000f8e00ff */
[----:B------:R-:W-:-:S03]  /*2c40*/  @!P4 IMAD.IADD R7, R13, 0x1, R20 ;  /* 0x000000010d07c824 */ /* 0x000fc600078e0214 */
[----:B------:R-:W-:Y:S01]  /*2c50*/  @!P2 IADD3.X R5, R31, UR15, R5, P0, !PT ;  /* 0x0000000f1f05ac10 */ /* 0x000fe200087fe405 */
[----:B--2---:R-:W-:Y:S01]  /*2c60*/  @P4 STS.128 [R29+0x12000], RZ ;  /* 0x012000ff1d004388 */ /* 0x004fe20000000c00 */
[----:B------:R-:W-:Y:S01]  /*2c70*/  IMAD.MOV.U32 R240, RZ, RZ, 0x20 ;  /* 0x00000020fff07424 */ /* 0x000fe200078e00ff */
[----:B------:R-:W-:Y:S02]  /*2c80*/  USHF.L.U32 UR18, UR22, 0x6, URZ ;  /* 0x0000000616127899 */ /* 0x000fe4000800063f */
[----:B------:R-:W-:Y:S01]  /*2c90*/  @P4 STS.128 [R29+0x14000], RZ ;  /* 0x014000ff1d004388 */ /* 0x000fe20000000c00 */
[----:B------:R-:W-:Y:S02]  /*2ca0*/  CS2R R142, SRZ ;  /* 0x00000000008e7805 */ /* 0x000fe4000001ff00 */
[----:B------:R-:W-:Y:S02]  /*2cb0*/  CS2R R140, SRZ ;  /* 0x00000000008c7805 */ /* 0x000fe4000001ff00 */
[----:B------:R-:W-:Y:S01]  /*2cc0*/  CS2R R146, SRZ ;  /* 0x0000000000927805 */ /* 0x000fe2000001ff00 */
[----:B------:R-:W-:Y:S01]  /*2cd0*/  @P4 STS.128 [R29+0x16000], RZ ;  /* 0x016000ff1d004388 */ /* 0x000fe20000000c00 */
[----:B------:R-:W-:-:S02]  /*2ce0*/  CS2R R144, SRZ ;  /* 0x0000000000907805 */ /* 0x000fc4000001ff00 */
[----:B------:R-:W-:Y:S02]  /*2cf0*/  CS2R R138, SRZ ;  /* 0x00000000008a7805 */ /* 0x000fe4000001ff00 */
[----:B------:R-:W-:Y:S01]  /*2d00*/  CS2R R136, SRZ ;  /* 0x0000000000887805 */ /* 0x000fe2000001ff00 */
[----:B------:R-:W-:Y:S01]  /*2d10*/  @!PT LDS RZ, [RZ] ;  /* 0x00000000fffff984 */ /* 0x000fe20000000800 */
[----:B------:R-:W-:Y:S01]  /*2d20*/  @!PT LDS RZ, [RZ] ;  /* 0x00000000fffff984 */ /* 0x000fe20000000800 */
[----:B------:R-:W-:Y:S01]  /*2d30*/  @!PT LDS RZ, [RZ] ;  /* 0x00000000fffff984 */ /* 0x000fe20000000800 */
[----:B------:R-:W-:Y:S01]  /*2d40*/  @!P4 LDGSTS.E.BYPASS.LTC128B.128 [R29+0x12000], desc[UR6][R8.64] ;  /* 0x12000000081dcfae */ /* 0x000fe2000b901d46 */
[----:B------:R-:W-:Y:S02]  /*2d50*/  CS2R R134, SRZ ;  /* 0x0000000000867805 */ /* 0x000fe4000001ff00 */
[----:B------:R-:W-:Y:S02]  /*2d60*/  CS2R R132, SRZ ;  /* 0x0000000000847805 */ /* 0x000fe4000001ff00 */
[----:B------:R-:W-:Y:S01]  /*2d70*/  CS2R R126, SRZ ;  /* 0x00000000007e7805 */ /* 0x000fe2000001ff00 */
[----:B------:R-:W-:Y:S01]  /*2d80*/  @!P4 LDGSTS.E.BYPASS.LTC128B.128 [R29+0x14000], desc[UR6][R8.64+0x80] ;  /* 0x14000080081dcfae */ /* 0x000fe2000b901d46 */
[----:B------:R-:W-:-:S02]  /*2d90*/  CS2R R124, SRZ ;  /* 0x00000000007c7805 */ /* 0x000fc4000001ff00 */
[----:B------:R-:W-:Y:S02]  /*2da0*/  CS2R R130, SRZ ;  /* 0x0000000000827805 */ /* 0x000fe4000001ff00 */
[----:B------:R-:W-:Y:S01]  /*2db0*/  CS2R R128, SRZ ;  /* 0x0000000000807805 */ /* 0x000fe2000001ff00 */
[----:B------:R1:W-:Y:S01]  /*2dc0*/  @!P4 LDGSTS.E.BYPASS.LTC128B.128 [R29+0x16000], desc[UR6][R8.64+0x100] ;  /* 0x16000100081dcfae */ /* 0x0003e2000b901d46 */
[----:B------:R-:W-:Y:S02]  /*2dd0*/  CS2R R122, SRZ ;  /* 0x00000000007a7805 */ /* 0x000fe4000001ff00 */
[----:B------:R-:W-:Y:S02]  /*2de0*/  CS2R R120, SRZ ;  /* 0x0000000000787805 */ /* 0x000fe4000001ff00 */
[----:B------:R-:W-:Y:S01]  /*2df0*/  CS2R R118, SRZ ;  /* 0x0000000000767805 */ /* 0x000fe2000001ff00 */
[----:B------:R-:W-:Y:S01]  /*2e00*/  @P3 STS.128 [R29+0x13000], RZ ;  /* 0x013000ff1d003388 */ /* 0x000fe20000000c00 */
[----:B------:R-:W-:-:S02]  /*2e10*/  CS2R R116, SRZ ;  /* 0x0000000000747805 */ /* 0x000fc4000001ff00 */
[----:B------:R-:W-:Y:S02]  /*2e20*/  CS2R R110, SRZ ;  /* 0x00000000006e7805 */ /* 0x000fe4000001ff00 */
[----:B------:R-:W-:Y:S01]  /*2e30*/  CS2R R108, SRZ ;  /* 0x00000000006c7805 */ /* 0x000fe2000001ff00 */
        /* <DEDUP_REMOVED lines=21> */
[----:B------:R-:W-:Y:S01]  /*2f90*/  CS2R R52, SRZ ;  /* 0x0000000000347805 */ /* 0x000fe2000001ff00 */
[----:B-1----:R-:W1:Y:S01]  /*2fa0*/  @!P4 LDC.64 R8, c[0x0][0x218] ;  /* 0x00008600ff08cb82 */ /* 0x002e620000000a00 */
[----:B------:R-:W0:Y:S01]  /*2fb0*/  LDGDEPBAR ;  /* 0x00000000000079af */ /* 0x000e220000000000 */
[----:B------:R-:W-:Y:S02]  /*2fc0*/  CS2R R46, SRZ ;  /* 0x00000000002e7805 */ /* 0x000fe4000001ff00 */
[----:B------:R-:W-:-:S02]  /*2fd0*/  CS2R R44, SRZ ;  /* 0x00000000002c7805 */ /* 0x000fc4000001ff00 */
[----:B------:R-:W-:Y:S01]  /*2fe0*/  CS2R R50, SRZ ;  /* 0x0000000000327805 */ /* 0x000fe2000001ff00 */
[----:B------:R-:W-:Y:S01]  /*2ff0*/  @P1 STS.128 [R29+0x6000], RZ ;  /* 0x006000ff1d001388 */ /* 0x000fe20000000c00 */
[----:B------:R-:W-:Y:S02]  /*3000*/  CS2R R48, SRZ ;  /* 0x0000000000307805 */ /* 0x000fe4000001ff00 */
[----:B------:R-:W-:Y:S02]  /*3010*/  CS2R R42, SRZ ;  /* 0x00000000002a7805 */ /* 0x000fe4000001ff00 */
[----:B------:R-:W-:Y:S01]  /*3020*/  CS2R R40, SRZ ;  /* 0x0000000000287805 */ /* 0x000fe2000001ff00 */
[----:B------:R-:W-:Y:S01]  /*3030*/  @P1 STS.128 [R29+0x8000], RZ ;  /* 0x008000ff1d001388 */ /* 0x000fe20000000c00 */
[----:B------:R-:W-:Y:S02]  /*3040*/  CS2R R38, SRZ ;  /* 0x0000000000267805 */ /* 0x000fe4000001ff00 */
[----:B------:R-:W-:-:S02]  /*3050*/  CS2R R36, SRZ ;  /* 0x0000000000247805 */ /* 0x000fc4000001ff00 */
[----:B------:R-:W-:Y:S01]  /*3060*/  CS2R R34, SRZ ;  /* 0x0000000000227805 */ /* 0x000fe2000001ff00 */
[----:B------:R-:W-:Y:S01]  /*3070*/  @P1 STS.128 [R29+0xa000], RZ ;  /* 0x00a000ff1d001388 */ /* 0x000fe20000000c00 */
[----:B------:R-:W-:Y:S02]  /*3080*/  CS2R R22, SRZ ;  /* 0x0000000000167805 */ /* 0x000fe4000001ff00 */
[----:B------:R-:W-:Y:S01]  /*3090*/  CS2R R20, SRZ ;  /* 0x0000000000147805 */ /* 0x000fe2000001ff00 */
[----:B------:R-:W-:Y:S01]  /*30a0*/  ULDC UR15, c[0x0][0x2ec] ;  /* 0x0000bb00000f7ab9 */ /* 0x000fe20000000800 */
        /* <DEDUP_REMOVED lines=30> */
[----:B------:R-:W-:Y:S01]  /*3290*/  UIADD3 UR19, UR32, 0x40, UR18 ;  /* 0x0000004020137890 */ /* 0x000fe2000fffe012 */
[C---:B-1----:R-:W-:Y:S01]  /*32a0*/  IMAD.SHL.U32 R17, R18.reuse, 0x4, RZ ;  /* 0x0000000412117824 */ /* 0x042fe200078e00ff */
[----:B------:R-:W-:Y:S01]  /*32b0*/  @P2 STS.128 [R29+0x1000], RZ ;  /* 0x001000ff1d002388 */ /* 0x000fe20000000c00 */
[----:B------:R-:W-:Y:S01]  /*32c0*/  SHF.L.U64.HI R16, R18, 0x2, R8 ;  /* 0x0000000212107819 */ /* 0x000fe20000010208 */
[----:B------:R-:W-:Y:S01]  /*32d0*/  IMAD.MOV.U32 R8, RZ, RZ, 0x7f800000 ;  /* 0x7f800000ff087424 */ /* 0x000fe200078e00ff */
[----:B------:R-:W-:Y:S01]  /*32e0*/  CS2R R32, SRZ ;  /* 0x0000000000207805 */ /* 0x000fe2000001ff00 */
[----:B------:R-:W-:Y:S01]  /*32f0*/  @P2 STS.128 [R29+0x3000], RZ ;  /* 0x003000ff1d002388 */ /* 0x000fe20000000c00 */
[----:B------:R-:W-:-:S03]  /*3300*/  ULDC UR8, c[0x0][0x39c] ;  /* 0x0000e70000087ab9 */ /* 0x000fc60000000800 */
        /* <DEDUP_REMOVED lines=82> */
[----:B------:R-:W-:-:S02]  /*3830*/  CS2R R30, SRZ ;  /* 0x00000000001e7805 */ /* 0x000fc4000001ff00 */
        /* <DEDUP_REMOVED lines=11> */
.L_x_394:
[----:B------:R-:W4:Y:S01]  /*38f0*/  LDL R246, [R1] ;  /* 0x0000000001f67983 */ /* 0x000f220000100800 */
[----:B------:R-:W-:Y:S03]  /*3900*/  USHF.L.U32 UR14, UR5, 0x6, URZ ;  /* 0x00000006050e7899 */ /* 0x000fe6000800063f */
[----:B------:R-:W2:Y:S01]  /*3910*/  LDL R245, [R1+0x4] ;  /* 0x0000040001f57983 */ /* 0x000ea20000100800 */
[----:B------:R-:W-:Y:S03]  /*3920*/  UISETP.GE.AND UP0, UPT, UR14, UR19, UPT ;  /* 0x000000130e00728c */ /* 0x000fe6000bf06270 */
[----:B------:R-:W3:Y:S01]  /*3930*/  LDL R244, [R1+0x10] ;  /* 0x0000100001f47983 */ /* 0x000ee20000100800 */
[----:B------:R-:W-:Y:S03]  /*3940*/  UISETP.LT.AND UP0, UPT, UR18, UR9, UP0 ;  /* 0x000000091200728c */ /* 0x000fe60008701270 */
[----:B-1----:R1:W-:Y:S03]  /*3950*/  STL [R1+0xb8], R115 ;  /* 0x0000b87301007387 */ /* 0x0023e60000100800 */
[----:B------:R-:W-:Y:S01]  /*3960*/  PLOP3.LUT P0, PT, PT, PT, UP0, 0x80, 0x0 ;  /* 0x000000000000781c */ /* 0x000fe20003f0f008 */
[----:B------:R-:W0:Y:S01]  /*3970*/  LDGDEPBAR ;  /* 0x00000000000079af */ /* 0x000e220000000000 */
[----:B------:R-:W-:Y:S06]  /*3980*/  UISETP.GT.AND UP0, UPT, UR5, UR16, UPT ;  /* 0x000000100500728c */ /* 0x000fec000bf04270 */
[----:B------:R-:W-:Y:S01]  /*3990*/  PLOP3.LUT P3, PT, PT, PT, UP0, 0x80, 0x0 ;  /* 0x000000000000781c */ /* 0x000fe20003f6f008 */
[----:B-1----:R-:W3:Y:S04]  /*39a0*/  LDL R115, [R1+0x8] ;  /* 0x0000080001737983 */ /* 0x002ee80000100800 */
[----:B------:R1:W-:Y:S04]  /*39b0*/  STL [R1+0xb4], R114 ;  /* 0x0000b47201007387 */ /* 0x0003e80000100800 */
[----:B-1----:R-:W3:Y:S04]  /*39c0*/  LDL R114, [R1+0xc] ;  /* 0x00000c0001727983 */ /* 0x002ee80000100800 */
[----:B------:R1:W-:Y:S04]  /*39d0*/  STL [R1+0xb0], R113 ;  /* 0x0000b07101007387 */ /* 0x0003e80000100800 */
[----:B-1----:R-:W3:Y:S04]  /*39e0*/  LDL R113, [R1+0x18] ;  /* 0x0000180001717983 */ /* 0x002ee80000100800 */
[----:B------:R1:W-:Y:S04]  /*39f0*/  STL [R1+0xac], R112 ;  /* 0x0000ac7001007387 */ /* 0x0003e80000100800 */
[----:B-1----:R-:W3:Y:S04]  /*3a00*/  LDL R112, [R1+0x14] ;  /* 0x0000140001707983 */ /* 0x002ee80000100800 */
        /* <DEDUP_REMOVED lines=12> */
[----:B-1----:R-:W3:Y:S04]  /*3ad0*/  LDL R103, [R1+0x48] ;  /* 0x0000480001677983 */ /* 0x002ee80000100800 */
[----:B------:R-:W3:Y:S04]  /*3ae0*/  LDL R102, [R1+0x54] ;  /* 0x0000540001667983 */ /* 0x000ee80000100800 */
[----:B------:R-:W3:Y:S04]  /*3af0*/  LDL R101, [R1+0x4c] ;  /* 0x00004c0001657983 */ /* 0x000ee80000100800 */
[----:B------:R-:W3:Y:S01]  /*3b00*/  LDL R100, [R1+0x50] ;  /* 0x0000500001647983 */ /* 0x000ee20000100800 */
[----:B------:R-:W-:Y:S04]  /*3b10*/  DEPBAR.LE SB0, 0x0 ;  /* 0x000080000000791a */ /* 0x000fe80000000000 */
[----:B------:R-:W-:Y:S06]  /*3b20*/  BAR.SYNC.DEFER_BLOCKING 0x0 ;  /* 0x0000000000007b1d */ /* 0x000fec0000010000 */
[----:B------:R-:W-:Y:S04]  /*3b30*/  LDSM.16.M88.4 R88, [R252+-0x6000] ;  /* 0xffa00000fc58783b */ /* 0x000fe80000000200 */
[----:B----4-:R-:W-:Y:S04]  /*3b40*/  LDSM.16.M88.4 R8, [R246+0xc000] ;  /* 0x00c00000f608783b */ /* 0x010fe80000000200 */
[----:B------:R-:W-:Y:S04]  /*3b50*/  LDSM.16.M88.4 R68, [R246+0xc800] ;  /* 0x00c80000f644783b */ /* 0x000fe80000000200 */
[----:B--2---:R-:W-:Y:S04]  /*3b60*/  LDSM.16.M88.4 R76, [R245+-0x6000] ;  /* 0xffa00000f54c783b */ /* 0x004fe80000000200 */
[----:B------:R-:W-:Y:S04]  /*3b70*/  LDSM.16.M88.4 R80, [R245+-0x5800] ;  /* 0xffa80000f550783b */ /* 0x000fe80000000200 */
[----:B---3--:R-:W-:Y:S04]  /*3b80*/  LDSM.16.M88.4 R96, [R244] ;  /* 0x00000000f460783b */ /* 0x008fe80000000200 */
        /* <DEDUP_REMOVED lines=219> */
[----:B------:R-:W-:Y:S07]  /*4940*/  IADD3.X R83, R13, UR12, RZ, P0, !PT ;  /* 0x0000000c0d537c10 */ /* 0x000fee00087fe4ff */
        /* <DEDUP_REMOVED lines=283> */
.L_x_392:
        /* <DEDUP_REMOVED lines=389> */
.L_x_393:
        /* <DEDUP_REMOVED lines=178> */
.L_x_395:
        /* <DEDUP_REMOVED lines=23> */
.L_x_396:
        /* <DEDUP_REMOVED lines=47> */
.L_x_398:
[----:B------:R-:W-:Y:S05]  /*82d0*/  BSYNC B0 ;  /* 0x0000000000007941 */ /* 0x000fea0003800000 */
.L_x_397:
        /* <DEDUP_REMOVED lines=16> */
.L_x_400:
[----:B------:R-:W-:Y:S05]  /*83e0*/  BSYNC B0 ;  /* 0x0000000000007941 */ /* 0x000fea0003800000 */
.L_x_399:
        /* <DEDUP_REMOVED lines=31> */
.L_x_402:
[----:B------:R-:W-:Y:S05]  /*85e0*/  BSYNC B0 ;  /* 0x0000000000007941 */ /* 0x000fea0003800000 */
.L_x_401:
        /* <DEDUP_REMOVED lines=15> */
.L_x_391:
[----:B------:R-:W-:Y:S05]  /*86e0*/  BSYNC B1 ;  /* 0x0000000000017941 */ /* 0x000fea0003800000 */
.L_x_377:
        /* <DEDUP_REMOVED lines=8> */
.L_x_403:
[----:B------:R-:W-:Y:S05]  /*8770*/  EXIT ;  /* 0x000000000000794d */ /* 0x000fea0003800000 */
.L_x_405:
        /* <DEDUP_REMOVED lines=16> */
.L_x_812:


//--------------------- .text._ZN5flash44flash_bwd_dq_dk_dv_loop_seqk_parallel_kernelI23Flash_bwd_kernel_traitsILi192ELi64ELi64ELi8ELi4ELi2ELi2ELb1ELb1EN7cutlass10bfloat16_tE19Flash_kernel_traitsILi192ELi64ELi64ELi8ES3_EELb1ELb1ELb0ELb1ELb0ELb0ELb0EEEvNS_16Flash_bwd_paramsE --------------------------
	.section	.text._ZN5flash44flash_bwd_dq_dk_dv_loop_seqk_parallel_kernelI23Flash_bwd_kernel_traitsILi192ELi64ELi64ELi8ELi4ELi2ELi2ELb1ELb1EN7cutlass10bfloat16_tE19Flash_kernel_traitsILi192ELi64ELi64ELi8ES3_EELb1ELb1ELb0ELb1ELb0ELb0ELb0EEEvNS_16Flash_bwd_paramsE,"ax",@progbits
	.align	128
        .global         _ZN5flash44flash_bwd_dq_dk_dv_loop_seqk_parallel_kernelI23Flash_bwd_kernel_traitsILi192ELi64ELi64ELi8ELi4ELi2ELi2ELb1ELb1EN7cutlass10bfloat16_tE19Flash_kernel_traitsILi192ELi64ELi64ELi8ES3_EELb1ELb1ELb0ELb1ELb0ELb0ELb0EEEvNS_16Flash_bwd_paramsE
        .type           _ZN5flash44flash_bwd_dq_dk_dv_loop_seqk_parallel_kernelI23Flash_bwd_kernel_traitsILi192ELi64ELi64ELi8ELi4ELi2ELi2ELb1ELb1EN7cutlass10bfloat16_tE19Flash_kernel_traitsILi192ELi64ELi64ELi8ES3_EELb1ELb1ELb0ELb1ELb0ELb0ELb0EEEvNS_16Flash_bwd_paramsE,@function
        .size           _ZN5flash44flash_bwd_dq_dk_dv_loop_seqk_parallel_kernelI23Flash_bwd_kernel_traitsILi192ELi64ELi64ELi8ELi4ELi2ELi2ELb1ELb1EN7cutlass10bfloat16_tE19Flash_kernel_traitsILi192ELi64ELi64ELi8ES3_EELb1ELb1ELb0ELb1ELb0ELb0ELb0EEEvNS_16Flash_bwd_paramsE,(.L_x_813 - _ZN5flash44flash_bwd_dq_dk_dv_loop_seqk_parallel_kernelI23Flash_bwd_kernel_traitsILi192ELi64ELi64ELi8ELi4ELi2ELi2ELb1ELb1EN7cutlass10bfloat16_tE19Flash_kernel_traitsILi192ELi64ELi64ELi8ES3_EELb1ELb1ELb0ELb1ELb0ELb0ELb0EEEvNS_16Flash_bwd_paramsE)
        .other          _ZN5flash44flash_bwd_dq_dk_dv_loop_seqk_parallel_kernelI23Flash_bwd_kernel_traitsILi192ELi64ELi64ELi8ELi4ELi2ELi2ELb1ELb1EN7cutlass10bfloat16_tE19Flash_kernel_traitsILi192ELi64ELi64ELi8ES3_EELb1ELb1ELb0ELb1ELb0ELb0ELb0EEEvNS_16Flash_bwd_paramsE,@"STO_CUDA_ENTRY STV_DEFAULT"
_ZN5flash44flash_bwd_dq_dk_dv_loop_seqk_parallel_kernelI23Flash_bwd_kernel_traitsILi192ELi64ELi64ELi8ELi4ELi2ELi2ELb1ELb1EN7cutlass10bfloat16_tE19Flash_kernel_traitsILi192ELi64ELi64ELi8ES3_EELb1ELb1ELb0ELb1ELb0ELb0ELb0EEEvNS_16Flash_bwd_paramsE:
.text._ZN5flash44flash_bwd_dq_dk_dv_loop_seqk_parallel_kernelI23Flash_bwd_kernel_traitsILi192ELi64ELi64ELi8ELi4ELi2ELi2ELb1ELb1EN7cutlass10bfloat16_tE19Flash_kernel_traitsILi192ELi64ELi64ELi8ES3_EELb1ELb1ELb0ELb1ELb0ELb0ELb0EEEvNS_16Flash_bwd_paramsE:
        /* <DEDUP_REMOVED lines=70> */
[----:B------:R-:W-:-:S02]  /*0460*/  SHF.R.S32.HI R9, RZ, 0x7, R15 ;  /* 0x00000007ff097819 */ /* 0x000fc4000001140f */
[----:B------:R-:W-:Y:S02]  /*0470*/  LOP3.LUT R4, R0, 0x10, R2, 0xf8, !PT ;  /* 0x0000001000047812 */ /* 0x000fe400078ef802 */
[----:B------:R-:W-:Y:S01]  /*0480*/  LEA.HI R15, R3, R12, RZ, 0x3 ;  /* 0x0000000c030f7211 */ /* 0x000fe200078f18ff */
[----:B------:R-:W-:Y:S01]  /*0490*/  IMAD.SHL.U32 R3, R14, 0x200, RZ ;  /* 0x000002000e037824 */ /* 0x000fe200078e00ff */
[--C-:B------:R-:W-:Y:S02]  /*04a0*/  LOP3.LUT R5, R0, 0x8, R13.reuse, 0xf8, !PT ;  /* 0x0000000800057812 */ /* 0x100fe400078ef80d */
[----:B------:R-:W-:Y:S02]  /*04b0*/  SHF.R.U32.HI R2, RZ, 0x3, R0 ;  /* 0x00000003ff027819 */ /* 0x000fe40000011600 */
[----:B------:R-:W-:Y:S02]  /*04c0*/  LOP3.LUT R4, R4, 0x8, R13, 0xf8, !PT ;  /* 0x0000000804047812 */ /* 0x000fe400078ef80d */
[----:B------:R-:W-:Y:S01]  /*04d0*/  LOP3.LUT R0, R5, R2, RZ, 0x3c, !PT ;  /* 0x0000000205007212 */ /* 0x000fe200078e3cff */
[----:B------:R-:W-:Y:S01]  /*04e0*/  IMAD R5, R9, 0x800, R3 ;  /* 0x0000080009057824 */ /* 0x000fe200078e0203 */
[----:B------:R-:W-:-:S02]  /*04f0*/  LOP3.LUT R2, R3, R4, R2, 0xf6, !PT ;  /* 0x0000000403027212 */ /* 0x000fc400078ef602 */
[----:B------:R-:W-:Y:S01]  /*0500*/  SHF.R.S32.HI R3, RZ, 0x6, R17 ;  /* 0x00000006ff037819 */ /* 0x000fe20000011411 */
[----:B------:R-:W-:Y:S01]  /*0510*/  IMAD.IADD R0, R5, 0x1, R0 ;  /* 0x0000000105007824 */ /* 0x000fe200078e0200 */
[C---:B------:R-:W-:Y:S01]  /*0520*/  LOP3.LUT R8, R7.reuse, 0x1, RZ, 0xc0, !PT ;  /* 0x0000000107087812 */ /* 0x040fe200078ec0ff */
[----:B------:R-:W-:Y:S01]  /*0530*/  IMAD.SHL.U32 R5, R7, 0x40, RZ ;  /* 0x0000004007057824 */ /* 0x000fe200078e00ff */
[----:B------:R-:W-:Y:S01]  /*0540*/  LOP3.LUT R6, R15, 0xfffffff8, RZ, 0xc0, !PT ;  /* 0xfffffff80f067812 */ /* 0x000fe200078ec0ff */
[C---:B------:R-:W-:Y:S01]  /*0550*/  IMAD.SHL.U32 R4, R3.reuse, 0x8, RZ ;  /* 0x0000000803047824 */ /* 0x040fe200078e00ff */
[----:B------:R-:W-:Y:S01]  /*0560*/  ISETP.NE.U32.AND P0, PT, R8, 0x1, PT ;  /* 0x000000010800780c */ /* 0x000fe20003f05070 */
[----:B------:R-:W-:Y:S01]  /*0570*/  IMAD R17, R3, 0x200, R10 ;  /* 0x0000020003117824 */ /* 0x000fe200078e020a */
[----:B------:R-:W-:Y:S01]  /*0580*/  LOP3.LUT R3, R5, 0x1c0, RZ, 0xc0, !PT ;  /* 0x000001c005037812 */ /* 0x000fe200078ec0ff */
[----:B------:R-:W-:Y:S01]  /*0590*/  IMAD.SHL.U32 R8, R9, 0x20, RZ ;  /* 0x0000002009087824 */ /* 0x000fe200078e00ff */
[----:B------:R-:W-:Y:S01]  /*05a0*/  LOP3.LUT R4, R4, 0x18, RZ, 0xc0, !PT ;  /* 0x0000001804047812 */ /* 0x000fe200078ec0ff */
[----:B------:R-:W-:Y:S01]  /*05b0*/  IMAD.IADD R6, R12, 0x1, -R6 ;  /* 0x000000010c067824 */ /* 0x000fe200078e0a06 */
[----:B------:R-:W-:Y:S01]  /*05c0*/  SHF.R.U32.HI R5, RZ, 0x3, R3 ;  /* 0x00000003ff057819 */ /* 0x000fe20000011603 */
[----:B------:R-:W-:Y:S01]  /*05d0*/  IMAD.SHL.U32 R10, R14, 0x20, RZ ;  /* 0x000000200e0a7824 */ /* 0x000fe200078e00ff */
[----:B------:R-:W-:Y:S01]  /*05e0*/  LOP3.LUT R8, R3, 0x20, R8, 0xf8, !PT ;  /* 0x0000002003087812 */ /* 0x000fe200078ef808 */
[----:B------:R-:W-:Y:S01]  /*05f0*/  IMAD.SHL.U32 R9, R6, 0x40, RZ ;  /* 0x0000004006097824 */ /* 0x000fe200078e00ff */
[----:B------:R-:W-:Y:S01]  /*0600*/  R2P PR, R7, 0x6 ;  /* 0x0000000607007804 */ /* 0x000fe20000000000 */
[----:B------:R-:W-:Y:S01]  /*0610*/  IMAD.SHL.U32 R7, R18, 0x2, RZ ;  /* 0x0000000212077824 */ /* 0x000fe200078e00ff */
[----:B------:R-:W-:-:S02]  /*0620*/  LOP3.LUT P6, RZ, R6, 0x4, RZ, 0xc0, !PT ;  /* 0x0000000406ff7812 */ /* 0x000fc400078cc0ff */
[----:B------:R-:W-:Y:S01]  /*0630*/  LOP3.LUT P5, RZ, R6, 0x2, RZ, 0xc0, !PT ;  /* 0x0000000206ff7812 */ /* 0x000fe200078ac0ff */
[--C-:B------:R-:W-:Y:S01]  /*0640*/  IMAD R11, R20, 0x400, R7.reuse ;  /* 0x00000400140b7824 */ /* 0x100fe200078e0207 */
[----:B------:R-:W-:Y:S01]  /*0650*/  LOP3.LUT R12, R4, 0x20, R10, 0xf8, !PT ;  /* 0x00000020040c7812 */ /* 0x000fe200078ef80a */
[----:B------:R-:W-:Y:S01]  /*0660*/  IMAD R7, R16, 0x400, R7 ;  /* 0x0000040010077824 */ /* 0x000fe200078e0207 */
[----:B------:R-:W-:Y:S01]  /*0670*/  LOP3.LUT R6, R8, R5, RZ, 0x3c, !PT ;  /* 0x0000000508067212 */ /* 0x000fe200078e3cff */
[----:B------:R-:W-:Y:S01]  /*0680*/  IMAD.SHL.U32 R8, R15, 0x40, RZ ;  /* 0x000000400f087824 */ /* 0x000fe200078e00ff */
[----:B------:R-:W-:Y:S01]  /*0690*/  LOP3.LUT R10, R5, R3, R4, 0x1e, !PT ;  /* 0x00000003050a7212 */ /* 0x000fe200078e1e04 */
[----:B------:R-:W-:Y:S01]  /*06a0*/  IMAD.SHL.U32 R5, R14, 0x8, RZ ;  /* 0x000000080e057824 */ /* 0x000fe200078e00ff */
[----:B------:R-:W-:Y:S01]  /*06b0*/  LOP3.LUT R3, R9, 0x1c0, RZ, 0xc0, !PT ;  /* 0x000001c009037812 */ /* 0x000fe200078ec0ff */
[----:B------:R-:W-:Y:S01]  /*06c0*/  IMAD.IADD R13, R11, 0x1, R6 ;  /* 0x000000010b0d7824 */ /* 0x000fe200078e0206 */
[----:B------:R-:W-:Y:S01]  /*06d0*/  LOP3.LUT R8, R8, 0xfffffe00, RZ, 0xc0, !PT ;  /* 0xfffffe0008087812 */ /* 0x000fe200078ec0ff */
[----:B------:R-:W-:Y:S01]  /*06e0*/  IMAD.IADD R11, R7, 0x1, R10 ;  /* 0x00000001070b7824 */ /* 0x000fe200078e020a */
[----:B------:R-:W-:Y:S01]  /*06f0*/  SHF.R.U32.HI R4, RZ, 0x3, R3 ;  /* 0x00000003ff047819 */ /* 0x000fe20000011603 */
[----:B------:R-:W-:Y:S01]  /*0700*/  VIADD R15, R22, 0x80 ;  /* 0x00000080160f7836 */ /* 0x000fe20000000000 */
[----:B------:R-:W-:Y:S01]  /*0710*/  LOP3.LUT R5, R3, 0x8, R5, 0xf8, !PT ;  /* 0x0000000803057812 */ /* 0x000fe200078ef805 */
[--C-:B------:R-:W-:Y:S01]  /*0720*/  IMAD R7, R20, 0x400, R8.reuse ;  /* 0x0000040014077824 */ /* 0x100fe200078e0208 */
[----:B------:R-:W-:Y:S01]  /*0730*/  LOP3.LUT R3, R4, R12, R3, 0x1e, !PT ;  /* 0x0000000c04037212 */ /* 0x000fe200078e1e03 */
[----:B------:R-:W-:Y:S01]  /*0740*/  IMAD R9, R16, 0x400, R8 ;  /* 0x0000040010097824 */ /* 0x000fe200078e0208 */
[----:B------:R-:W-:Y:S01]  /*0750*/  LOP3.LUT R4, R5, R4, RZ, 0x3c, !PT ;  /* 0x0000000405047212 */ /* 0x000fe200078e3cff */
[----:B------:R-:W-:Y:S01]  /*0760*/  VIADD R16, R22, 0x40 ;  /* 0x0000004016107836 */ /* 0x000fe20000000000 */
[----:B------:R-:W-:Y:S01]  /*0770*/  SHF.R.S32.HI R5, RZ, 0x2, R19 ;  /* 0x00000002ff057819 */ /* 0x000fe20000011413 */
[----:B------:R-:W-:Y:S01]  /*0780*/  IMAD.MOV.U32 R6, RZ, RZ, 0x20 ;  /* 0x00000020ff067424 */ /* 0x000fe200078e00ff */
[----:B------:R-:W-:Y:S01]  /*0790*/  LOP3.LUT R8, R3, R8, RZ, 0xfc, !PT ;  /* 0x0000000803087212 */ /* 0x000fe200078efcff */
[----:B------:R-:W-:Y:S01]  /*07a0*/  IMAD.IADD R7, R7, 0x1, R4 ;  /* 0x0000000107077824 */ /* 0x000fe200078e0204 */
[----:B------:R-:W-:Y:S01]  /*07b0*/  STL [R1+0x70], R16 ;  /* 0x0000701001007387 */ /* 0x000fe20000100800 */
[----:B------:R-:W-:Y:S01]  /*07c0*/  IMAD.IADD R9, R4, 0x1, R9 ;  /* 0x0000000104097824 */ /* 0x000fe200078e0209 */
[----:B------:R-:W-:Y:S01]  /*07d0*/  LEA R2, R2, UR4, 0x1 ;  /* 0x0000000402027c11 */ /* 0x000fe2000f8e08ff */
        /* <DEDUP_REMOVED lines=8> */
[----:B------:R-:W-:Y:S01]  /*0860*/  IMAD.MOV.U32 R10, RZ, RZ, -0x10 ;  /* 0xfffffff0ff0a7424 */ /* 0x000fe200078e00ff */
[----:B------:R-:W-:Y:S01]  /*0870*/  SEL R4, R6, 0xffffffe0, !P3 ;  /* 0xffffffe006047807 */ /* 0x000fe20005800000 */
[----:B------:R-:W-:Y:S01]  /*0880*/  IMAD.U32 R3, RZ, RZ, UR5 ;  /* 0x00000005ff037e24 */ /* 0x000fe2000f8e00ff */
[----:B------:R1:W-:Y:S01]  /*0890*/  STL [R1+0x3c], R14 ;  /* 0x00003c0e01007387 */ /* 0x0003e20000100800 */
        /* <DEDUP_REMOVED lines=9> */
[----:B------:R-:W-:Y:S02]  /*0930*/  LEA R0, R13, UR4, 0x1 ;  /* 0x000000040d007c11 */ /* 0x000fe4000f8e08ff */
[----:B--2---:R-:W-:Y:S01]  /*0940*/  SEL R5, R12, 0xffffffc0, !P6 ;  /* 0xffffffc00c057807 */ /* 0x004fe20007000000 */
[----:B------:R-:W-:Y:S01]  /*0950*/  IMAD.IADD R12, R4, 0x1, R14 ;  /* 0x00000001040c7824 */ /* 0x000fe200078e020e */
[----:B------:R-:W-:Y:S01]  /*0960*/  IADD3 R4, R3, R14, R4 ;  /* 0x0000000e03047210 */ /* 0x000fe20007ffe004 */
[----:B------:R-:W-:Y:S01]  /*0970*/  STL [R1], R14 ;  /* 0x0000000e01007387 */ /* 0x000fe20000100800 */
[----:B------:R-:W-:Y:S01]  /*0980*/  LEA R13, R11, UR6, 0x1 ;  /* 0x000000060b0d7c11 */ /* 0x000fe2000f8e08ff */
[----:B------:R-:W-:-:S02]  /*0990*/  IMAD.IADD R11, R0, 0x1, R10 ;  /* 0x00000001000b7824 */ /* 0x000fc400078e020a */
[----:B------:R1:W-:Y:S01]  /*09a0*/  STL [R1+0x4], R12 ;  /* 0x0000040c01007387 */ /* 0x0003e20000100800 */
[C---:B------:R-:W-:Y:S02]  /*09b0*/  IMAD.IADD R252, R3.reuse, 0x1, R14 ;  /* 0x0000000103fc7824 */ /* 0x040fe400078e020e */
[----:B------:R-:W-:Y:S01]  /*09c0*/  IMAD.IADD R3, R3, 0x1, R2 ;  /* 0x0000000103037824 */ /* 0x000fe200078e0202 */
[----:B------:R2:W-:Y:S04]  /*09d0*/  STL [R1+0x10], R4 ;  /* 0x0000100401007387 */ /* 0x0005e80000100800 */
[----:B------:R3:W-:Y:S04]  /*09e0*/  STL [R1+0x58], R0 ;  /* 0x0000580001007387 */ /* 0x0007e80000100800 */
[----:B------:R-:W-:Y:S04]  /*09f0*/  STL [R1+0xa0], R13 ;  /* 0x0000a00d01007387 */ /* 0x000fe80000100800 */
[----:B------:R4:W-:Y:S01]  /*0a00*/  STL [R1+0x64], R11 ;  /* 0x0000640b01007387 */ /* 0x0009e20000100800 */
[----:B-1----:R-:W-:-:S02]  /*0a10*/  VIADD R12, R13, 0x40 ;  /* 0x000000400d0c7836 */ /* 0x002fc40000000000 */
[----:B------:R-:W-:Y:S02]  /*0a20*/  @P2 VIADD R12, R13, 0xffffffc0 ;  /* 0xffffffc00d0c2836 */ /* 0x000fe40000000000 */
[C---:B--2---:R-:W-:Y:S02]  /*0a30*/  VIADD R4, R0.reuse, 0x20 ;  /* 0x0000002000047836 */ /* 0x044fe40000000000 */
[----:B------:R-:W-:Y:S01]  /*0a40*/  @P1 VIADD R4, R0, 0xffffffe0 ;  /* 0xffffffe000041836 */ /* 0x000fe20000000000 */
[----:B---3--:R-:W-:Y:S01]  /*0a50*/  LEA R0, R8, UR4, 0x1 ;  /* 0x0000000408007c11 */ /* 0x008fe2000f8e08ff */
[----:B------:R-:W-:Y:S01]  /*0a60*/  IMAD.IADD R8, R6, 0x1, R9 ;  /* 0x0000000106087824 */ /* 0x000fe200078e0209 */
[----:B----4-:R-:W-:Y:S01]  /*0a70*/  LEA R11, R7, UR4, 0x1 ;  /* 0x00000004070b7c11 */ /* 0x010fe2000f8e08ff */
        /* <DEDUP_REMOVED lines=18> */
.L_x_450:
        /* <DEDUP_REMOVED lines=39> */
[----:B-1----:R-:W-:Y:S02]  /*0e10*/  IMAD.U32 R4, RZ, RZ, UR7 ;  /* 0x00000007ff047e24 */ /* 0x002fe4000f8e00ff */
[----:B------:R-:W-:Y:S01]  /*0e20*/  IMAD.U32 R5, RZ, RZ, UR6 ;  /* 0x00000006ff057e24 */ /* 0x000fe2000f8e00ff */
[----:B------:R-:W-:Y:S01]  /*0e30*/  UMOV UR24, URZ ;  /* 0x0000003f00187c82 */ /* 0x000fe20008000000 */
[----:B------:R-:W-:-:S03]  /*0e40*/  @!UP3 ULDC.64 UR6, c[0x0][0x318] ;  /* 0x0000c6000006bab9 */ /* 0x000fc60000000a00 */
        /* <DEDUP_REMOVED lines=24> */
.L_x_406:
        /* <DEDUP_REMOVED lines=16> */
[----:B------:R-:W-:Y:S01]  /*10d0*/  UIADD3 UR12, UR23, 0x3f, URZ ;  /* 0x0000003f170c7890 */ /* 0x000fe2000fffe03f */
[----:B------:R-:W-:Y:S01]  /*10e0*/  @!UP1 ULDC.64 UR6, c[0x0][0x418] ;  /* 0x0001060000069ab9 */ /* 0x000fe20000000a00 */
[----:B------:R-:W-:Y:S01]  /*10f0*/  ULDC UR61, c[0x0][0x2d4] ;  /* 0x0000b500003d7ab9 */ /* 0x000fe20000000800 */
[----:B------:R-:W-:Y:S01]  /*1100*/  USHF.L.U64.HI UR15, UR47, 0x7, UR60 ;  /* 0x000000072f0f7899 */ /* 0x000fe2000801023c */
[----:B------:R-:W-:Y:S01]  /*1110*/  ULDC.U8 UR17, c[0x0][0x3d8] ;  /* 0x0000f60000117ab9 */ /* 0x000fe20000000000 */
[----:B------:R-:W-:Y:S01]  /*1120*/  USHF.R.S32.HI UR45, URZ, 0x1f, UR61 ;  /* 0x0000001f3f2d7899 */ /* 0x000fe2000801143d */
[----:B-1----:R-:W-:Y:S01]  /*1130*/  IABS R8, R9 ;  /* 0x0000000900087213 */ /* 0x002fe20000000000 */
[----:B------:R-:W-:Y:S01]  /*1140*/  ULDC UR21, c[0x0][0x2dc] ;  /* 0x0000b70000157ab9 */ /* 0x000fe20000000800 */
[----:B------:R-:W-:Y:S01]  /*1150*/  ULDC UR49, c[0x0][0x270] ;  /* 0x00009c0000317ab9 */ /* 0x000fe20000000800 */
[----:B------:R-:W-:Y:S01]  /*1160*/  USHF.R.S32.HI UR16, URZ, 0x1f, UR12 ;  /* 0x0000001f3f107899 */ /* 0x000fe2000801140c */
[----:B------:R-:W1:Y:S01]  /*1170*/  I2F.RP R4, R8 ;  /* 0x0000000800047306 */ /* 0x000e620000209400 */
[----:B------:R-:W-:Y:S01]  /*1180*/  UISETP.NE.AND UP3, UPT, UR17, URZ, UPT ;  /* 0x0000003f1100728c */ /* 0x000fe2000bf65270 */
[----:B------:R-:W-:Y:S01]  /*1190*/  ISETP.NE.AND P3, PT, R9, RZ, PT ;  /* 0x000000ff0900720c */ /* 0x000fe20003f65270 */
[----:B------:R-:W-:-:S02]  /*11a0*/  @!UP1 UIMAD.WIDE.U32 UR38, UR47, UR6, URZ ;  /* 0x000000062f2692a5 */ /* 0x000fc4000f8e003f */
[----:B--2---:R-:W-:Y:S02]  /*11b0*/  UIMAD.WIDE.U32 UR34, UR10, UR8, URZ ;  /* 0x000000080a2272a5 */ /* 0x004fe4000f8e003f */
[----:B------:R-:W-:Y:S02]  /*11c0*/  @UP0 UIADD3 UR13, UR24, UR36, URZ ;  /* 0x00000024180d0290 */ /* 0x000fe4000fffe03f */
[----:B------:R-:W-:Y:S02]  /*11d0*/  UIMAD UR51, UR10, UR9, UR35 ;  /* 0x000000090a3372a4 */ /* 0x000fe4000f8e0223 */
[----:B------:R-:W-:Y:S01]  /*11e0*/  USHF.L.U32 UR10, UR47, 0x7, URZ ;  /* 0x000000072f0a7899 */ /* 0x000fe2000800063f */
[----:B------:R-:W-:Y:S01]  /*11f0*/  @UP1 ULDC.64 UR8, c[0x0][0x420] ;  /* 0x0001080000081ab9 */ /* 0x000fe20000000a00 */
[----:B------:R-:W-:Y:S01]  /*1200*/  USEL UR42, UR15, URZ, UP2 ;  /* 0x0000003f0f2a7287 */ /* 0x000fe20009000000 */
[----:B-1----:R-:W1:Y:S01]  /*1210*/  MUFU.RCP R4, R4 ;  /* 0x0000000400047308 */ /* 0x002e620000001000 */
[----:B------:R-:W-:-:S02]  /*1220*/  @UP1 UIMAD.WIDE.U32 UR40, UR14, UR8, URZ ;  /* 0x000000080e2812a5 */ /* 0x000fc4000f8e003f */
[----:B------:R-:W-:Y:S02]  /*1230*/  @!UP1 UIMAD UR8, UR60, UR6, URZ ;  /* 0x000000063c0892a4 */ /* 0x000fe4000f8e023f */
[----:B------:R-:W-:Y:S02]  /*1240*/  @UP1 UIMAD UR50, UR14, UR9, UR41 ;  /* 0x000000090e3212a4 */ /* 0x000fe4000f8e0229 */
[----:B------:R-:W-:Y:S02]  /*1250*/  @!UP1 UIMAD UR35, UR47, UR7, UR8 ;  /* 0x000000072f2392a4 */ /* 0x000fe4000f8e0208 */
[----:B------:R-:W-:Y:S02]  /*1260*/  UIMAD.WIDE UR6, UR21, UR49, URZ ;  /* 0x00000031150672a5 */ /* 0x000fe4000f8e023f */
[----:B------:R-:W-:Y:S01]  /*1270*/  UIMAD.WIDE.U32 UR8, UR47, UR61, URZ ;  /* 0x0000003d2f0872a5 */ /* 0x000fe2000f8e003f */
[----:B------:R-:W-:Y:S01]  /*1280*/  @UP0 ULDC.64 UR26, c[0x0][0x248] ;  /* 0x00009200001a0ab9 */ /* 0x000fe20000000a00 */
[----:B------:R-:W-:Y:S01]  /*1290*/  UIMAD UR15, UR45, UR47, URZ ;  /* 0x0000002f2d0f72a4 */ /* 0x000fe2000f8e023f */
[----:B------:R-:W-:Y:S01]  /*12a0*/  ULDC.64 UR30, c[0x0][0x240] ;  /* 0x00009000001e7ab9 */ /* 0x000fe20000000a00 */
[----:B-1----:R-:W-:Y:S01]  /*12b0*/  VIADD R4, R4, 0xffffffe ;  /* 0x0ffffffe04047836 */ /* 0x002fe20000000000 */
[----:B------:R-:W-:-:S02]  /*12c0*/  ULEA.HI UR32, UR16, UR12, URZ, 0x6 ;  /* 0x0000000c10207291 */ /* 0x000fc4000f8f303f */
[----:B------:R-:W-:Y:S01]  /*12d0*/  USEL UR44, UR10, URZ, UP2 ;  /* 0x0000003f0a2c7287 */ /* 0x000fe20009000000 */
[----:B------:R-:W1:Y:S01]  /*12e0*/  F2I.FTZ.U32.TRUNC.NTZ R5, R4 ;  /* 0x0000000400057305 */ /* 0x000e62000021f000 */
[----:B------:R-:W-:Y:S02]  /*12f0*/  @UP0 UIMAD.WIDE.U32 UR16, UR13, UR26, URZ ;  /* 0x0000001a0d1002a5 */ /* 0x000fe4000f8e003f */
[----:B------:R-:W-:Y:S02]  /*1300*/  @UP0 UIMAD UR48, UR13, UR27, URZ ;  /* 0x0000001b0d3002a4 */ /* 0x000fe4000f8e023f */
[----:B------:R-:W-:Y:S02]  /*1310*/  UIADD3 UR53, UR29, UR25, URZ ;  /* 0x000000191d357290 */ /* 0x000fe4000fffe03f */
[----:B------:R-:W-:Y:S02]  /*1320*/  UIMAD.WIDE.U32 UR10, UR14, UR30, URZ ;  /* 0x0000001e0e0a72a5 */ /* 0x000fe4000f8e003f */
[----:B------:R-:W-:-:S02]  /*1330*/  UIMAD UR18, UR14, UR31, URZ ;  /* 0x0000001f0e1272a4 */ /* 0x000fc4000f8e023f */
[----:B------:R-:W-:Y:S02]  /*1340*/  UIMAD.WIDE.U32 UR12, UR6, UR8, URZ ;  /* 0x00000008060c72a5 */ /* 0x000fe4000f8e003f */
[----:B------:R-:W-:Y:S01]  /*1350*/  UIMAD UR25, UR7, UR8, URZ ;  /* 0x00000008071972a4 */ /* 0x000fe2000f8e023f */
[----:B-1----:R-:W-:Y:S01]  /*1360*/  IMAD.MOV R4, RZ, RZ, -R5 ;  /* 0x000000ffff047224 */ /* 0x002fe200078e0a05 */
[----:B------:R-:W-:Y:S01]  /*1370*/  UIMAD UR8, UR60, UR61, UR15 ;  /* 0x0000003d3c0872a4 */ /* 0x000fe2000f8e020f */
[----:B------:R-:W-:Y:S02]  /*1380*/  ULDC UR46, c[0x0][0x2c4] ;  /* 0x0000b100002e7ab9 */ /* 0x000fe40000000800 */
[----:B------:R-:W-:Y:S01]  /*1390*/  IMAD R6, R4, R8, RZ ;  /* 0x0000000804067224 */ /* 0x000fe200078e02ff */
[----:B------:R-:W-:Y:S01]  /*13a0*/  @UP1 UIADD3 UR53, UR11, UR18, URZ ;  /* 0x000000120b351290 */ /* 0x000fe2000fffe03f */
[----:B------:R-:W-:Y:S01]  /*13b0*/  IMAD.MOV.U32 R4, RZ, RZ, RZ ;  /* 0x000000ffff047224 */ /* 0x000fe200078e00ff */
[----:B------:R-:W-:-:S02]  /*13c0*/  @UP3 UIMAD UR18, UR47, UR46, URZ ;  /* 0x0000002e2f1232a4 */ /* 0x000fc4000f8e023f */
[----:B------:R-:W-:Y:S01]  /*13d0*/  UIADD3 UR8, UR9, UR8, URZ ;  /* 0x0000000809087290 */ /* 0x000fe2000fffe03f */
[----:B------:R-:W-:Y:S01]  /*13e0*/  IMAD.HI.U32 R4, R5, R6, R4 ;  /* 0x0000000605047227 */ /* 0x000fe200078e0004 */
[----:B------:R-:W-:Y:S01]  /*13f0*/  MOV R5, R7 ;  /* 0x0000000700057202 */ /* 0x000fe20000000f00 */
[----:B------:R-:W-:Y:S02]  /*1400*/  ULOP3.LUT UR15, UR32, 0xffffffc0, URZ, 0xc0, !UPT ;  /* 0xffffffc0200f7892 */ /* 0x000fe4000f8ec03f */
[----:B------:R-:W-:Y:S02]  /*1410*/  @UP3 USEL UR18, UR18, UR14, !UP1 ;  /* 0x0000000e12123287 */ /* 0x000fe4000c800000 */
[----:B------:R-:W-:Y:S01]  /*1420*/  IMAD.HI.U32 R4, R4, R5, RZ ;  /* 0x0000000504047227 */ /* 0x000fe200078e00ff */
[----:B------:R-:W-:Y:S02]  /*1430*/  UIMAD UR25, UR6, UR8, UR25 ;  /* 0x00000008061972a4 */ /* 0x000fe4000f8e0219 */
[----:B------:R-:W-:Y:S01]  /*1440*/  @!UP3 UIMAD UR8, UR47, UR49, UR58 ;  /* 0x000000312f08b2a4 */ /* 0x000fe2000f8e023a */
[----:B------:R-:W-:Y:S01]  /*1450*/  IMAD.MOV R6, RZ, RZ, -R4 ;  /* 0x000000ffff067224 */ /* 0x000fe200078e0a04 */
[----:B------:R-:W-:Y:S01]  /*1460*/  @UP3 ULDC UR9, c[0x0][0x2e4] ;  /* 0x0000b90000093ab9 */ /* 0x000fe20000000800 */
[----:B------:R-:W-:-:S02]  /*1470*/  UIADD3 UR15, UR15, -0x40, URZ ;  /* 0xffffffc00f0f7890 */ /* 0x000fc4000fffe03f */
[C---:B------:R-:W-:Y:S01]  /*1480*/  IMAD R5, R8.reuse, R6, R5 ;  /* 0x0000000608057224 */ /* 0x040fe200078e0205 */
[----:B------:R-:W-:Y:S02]  /*1490*/  USEL UR59, UR28, UR10, !UP1 ;  /* 0x0000000a1c3b7287 */ /* 0x000fe4000c800000 */
[----:B------:R-:W-:Y:S02]  /*14a0*/  @UP3 UIMAD UR45, UR58, UR9, UR18 ;  /* 0x000000093a2d32a4 */ /* 0x000fe4000f8e0212 */
[----:B------:R-:W-:Y:S01]  /*14b0*/  ISETP.GT.U32.AND P1, PT, R8, R5, PT ;  /* 0x000000050800720c */ /* 0x000fe20003f24070 */
[----:B------:R-:W-:Y:S02]  /*14c0*/  UIMAD.WIDE.U32 UR10, UR6, UR14, URZ ;  /* 0x0000000e060a72a5 */ /* 0x000fe4000f8e003f */
[----:B------:R-:W-:Y:S02]  /*14d0*/  @!UP3 UIMAD UR45, UR8, UR46, URZ ;  /* 0x0000002e082db2a4 */ /* 0x000fe4000f8e023f */
[----:B------:R-:W-:-:S02]  /*14e0*/  USHF.R.S32.HI UR18, URZ, 0x1f, UR15 ;  /* 0x0000001f3f127899 */ /* 0x000fc4000801140f */
[----:B------:R-:W-:Y:S02]  /*14f0*/  UIADD3 UR8, UP2, UR15, UR44, URZ ;  /* 0x0000002c0f087290 */ /* 0x000fe4000ff5e03f */
[----:B------:R-:W-:Y:S01]  /*1500*/  USEL UR57, UR12, UR10, !UP1 ;  /* 0x0000000a0c397287 */ /* 0x000fe2000c800000 */
[----:B------:R-:W-:Y:S01]  /*1510*/  ULDC.U8 UR20, c[0x0][0x480] ;  /* 0x0001200000147ab9 */ /* 0x000fe20000000000 */
[----:B------:R-:W-:Y:S02]  /*1520*/  UIADD3.X UR10, UR18, UR42, URZ, UP2, !UPT ;  /* 0x0000002a120a7290 */ /* 0x000fe400097fe43f */
[----:B------:R-:W-:Y:S01]  /*1530*/  @!P1 IMAD.IADD R5, R5, 0x1, -R8 ;  /* 0x0000000105059824 */ /* 0x000fe200078e0a08 */
[----:B------:R-:W-:Y:S01]  /*1540*/  @!P1 IADD3 R4, R4, 0x1, RZ ;  /* 0x0000000104049810 */ /* 0x000fe20007ffe0ff */
[----:B------:R-:W-:Y:S01]  /*1550*/  UIMAD UR9, UR7, UR8, URZ ;  /* 0x00000008070972a4 */ /* 0x000fe2000f8e023f */
[----:B------:R-:W-:Y:S01]  /*1560*/  PLOP3.LUT P1, PT, PT, PT, UP0, 0x80, 0x0 ;  /* 0x000000000000781c */ /* 0x000fe20003f2f008 */
[----:B------:R-:W-:Y:S01]  /*1570*/  @UP0 UIADD3 UR33, UR24, UR36, URZ ;  /* 0x0000002418210290 */ /* 0x000fe2000fffe03f */
[----:B------:R-:W-:Y:S01]  /*1580*/  ISETP.GE.U32.AND P0, PT, R5, R8, PT ;  /* 0x000000080500720c */ /* 0x000fe20003f06070 */
[----:B------:R-:W-:Y:S01]  /*1590*/  UIMAD UR52, UR58, UR21, URZ ;  /* 0x000000153a3472a4 */ /* 0x000fe2000f8e023f */
[----:B------:R-:W-:Y:S01]  /*15a0*/  LOP3.LUT R5, R9, UR58, RZ, 0x3c, !PT ;  /* 0x0000003a09057c12 */ /* 0x000fe2000f8e3cff */
[----:B------:R-:W-:-:S02]  /*15b0*/  UISETP.NE.AND UP4, UPT, UR20, URZ, UPT ;  /* 0x0000003f1400728c */ /* 0x000fc4000bf85270 */
[----:B------:R-:W-:Y:S01]  /*15c0*/  UIMAD.WIDE.U32 UR28, UR6, UR8, URZ ;  /* 0x00000008061c72a5 */ /* 0x000fe2000f8e003f */
[----:B------:R-:W-:Y:S01]  /*15d0*/  ISETP.GE.AND P2, PT, R5, RZ, PT ;  /* 0x000000ff0500720c */ /* 0x000fe20003f46270 */
[----:B------:R-:W-:Y:S01]  /*15e0*/  @UP0 ULDC.64 UR20, c[0x0][0x250] ;  /* 0x0000940000140ab9 */ /* 0x000fe20000000a00 */
        /* <DEDUP_REMOVED lines=8> */
[----:B------:R-:W-:-:S02]  /*1670*/  USHF.R.S32.HI UR44, URZ, 0x6, UR32 ;  /* 0x000000063f2c7899 */ /* 0x000fc40008011420 */
[----:B------:R-:W-:Y:S02]  /*1680*/  USEL UR54, UR51, URZ, UP4 ;  /* 0x0000003f33367287 */ /* 0x000fe4000a000000 */
[----:B------:R-:W-:Y:S01]  /*1690*/  USHF.R.S32.HI UR37, URZ, 0x1f, UR22 ;  /* 0x0000001f3f257899 */ /* 0x000fe20008011416 */
[----:B------:R-:W-:Y:S01]  /*16a0*/  @!P2 IADD3 R18, -R18, RZ, RZ ;  /* 0x000000ff1212a210 */ /* 0x000fe20007ffe1ff */
[----:B------:R-:W-:Y:S01]  /*16b0*/  @!UP1 UIADD3 UR50, UR39, UR35, URZ ;  /* 0x0000002327329290 */ /* 0x000fe2000fffe03f */
[----:B------:R-:W-:Y:S01]  /*16c0*/  @!P3 LOP3.LUT R18, RZ, R9, RZ, 0x33, !PT ;  /* 0x00000009ff12b212 */ /* 0x000fe200078e33ff */
[----:B------:R-:W-:Y:S02]  /*16d0*/  USHF.R.S32.HI UR56, URZ, 0x1f, UR52 ;  /* 0x0000001f3f387899 */ /* 0x000fe40008011434 */
[----:B------:R-:W-:Y:S02]  /*16e0*/  USEL UR55, UR34, URZ, UP4 ;  /* 0x0000003f22377287 */ /* 0x000fe4000a000000 */
[----:B------:R-:W-:-:S02]  /*16f0*/  @UP0 UIADD3 UR46, UR7, UR9, URZ ;  /* 0x00000009072e0290 */ /* 0x000fc4000fffe03f */
[----:B------:R-:W-:Y:S02]  /*1700*/  @UP1 UIADD3 UR49, UR11, UR12, URZ ;  /* 0x0000000c0b311290 */ /* 0x000fe4000fffe03f */
        /* <DEDUP_REMOVED lines=17> */
.L_x_408:
        /* <DEDUP_REMOVED lines=13> */
.L_x_409:
        /* <DEDUP_REMOVED lines=11> */
.L_x_410:
[----:B------:R-:W-:Y:S02]  /*19a0*/  ULDC UR6, c[0x0][0x270] ;  /* 0x00009c0000067ab9 */ /* 0x000fe40000000800 */
[----:B------:R-:W-:-:S04]  /*19b0*/  UIMAD UR6, UR47, UR6, UR58 ;  /* 0x000000062f0672a4 */ /* 0x000fc8000f8e023a */
[----:B------:R-:W-:-:S12]  /*19c0*/  UIMAD UR6, UR6, UR61, URZ ;  /* 0x0000003d060672a4 */ /* 0x000fd8000f8e023f */
.L_x_411:
        /* <DEDUP_REMOVED lines=11> */
[----:B------:R-:W-:Y:S01]  /*1a80*/  USHF.L.U32 UR12, UR14, 0x6, URZ ;  /* 0x000000060e0c7899 */ /* 0x000fe2000800063f */
[----:B------:R-:W-:Y:S01]  /*1a90*/  IMAD.U32 R9, RZ, RZ, UR8 ;  /* 0x00000008ff097e24 */ /* 0x000fe2000f8e00ff */
[----:B------:R-:W-:-:S02]  /*1aa0*/  UIMAD UR6, UR13, UR8, URZ ;  /* 0x000000080d0672a4 */ /* 0x000fc4000f8e023f */
[----:B------:R-:W-:Y:S02]  /*1ab0*/  UIADD3 UR34, UR15, UR45, URZ ;  /* 0x0000002d0f227290 */ /* 0x000fe4000fffe03f */
[----:B------:R-:W-:Y:S02]  /*1ac0*/  UIMAD UR33, UR58, UR9, UR6 ;  /* 0x000000093a2172a4 */ /* 0x000fe4000f8e0206 */
[----:B------:R-:W-:Y:S01]  /*1ad0*/  UIADD3 UR6, -UR19, UR23, UR22 ;  /* 0x0000001713067290 */ /* 0x000fe2000fffe116 */
[----:B------:R-:W-:Y:S01]  /*1ae0*/  ULDC UR8, c[0x0][0x398] ;  /* 0x0000e60000087ab9 */ /* 0x000fe20000000800 */
[----:B------:R-:W-:Y:S02]  /*1af0*/  ULDC.64 UR16, c[0x0][0x258] ;  /* 0x0000960000107ab9 */ /* 0x000fe40000000a00 */
[----:B------:R-:W-:Y:S01]  /*1b00*/  UIADD3 UR6, UR6, -UR8, URZ ;  /* 0x8000000806067290 */ /* 0x000fe2000fffe03f */
[----:B-1----:R-:W-:Y:S01]  /*1b10*/  IMAD R6, R20, UR18, RZ ;  /* 0x0000001214067c24 */ /* 0x002fe2000f8e02ff */
[----:B------:R-:W-:Y:S01]  /*1b20*/  UIMAD UR13, UR13, UR16, URZ ;  /* 0x000000100d0d72a4 */ /* 0x000fe2000f8e023f */
[----:B------:R-:W-:-:S02]  /*1b30*/  ULDC.64 UR8, c[0x0][0x3e0] ;  /* 0x0000f80000087ab9 */ /* 0x000fc40000000a00 */
[----:B------:R-:W-:Y:S01]  /*1b40*/  IMAD R8, R21, UR15, R6 ;  /* 0x0000000f15087c24 */ /* 0x000fe2000f8e0206 */
[----:B------:R-:W-:Y:S01]  /*1b50*/  UIMAD UR13, UR58, UR17, UR13 ;  /* 0x000000113a0d72a4 */ /* 0x000fe2000f8e020d */
[----:B------:R-:W-:Y:S01]  /*1b60*/  ULDC.64 UR40, c[0x0][0x478] ;  /* 0x00011e0000287ab9 */ /* 0x000fe20000000a00 */
[----:B------:R-:W-:Y:S01]  /*1b70*/  ULDC.64 UR38, c[0x0][0x2b0] ;  /* 0x0000ac0000267ab9 */ /* 0x000fe20000000a00 */
[----:B------:R-:W-:Y:S01]  /*1b80*/  UIADD3 UR7, UR44, -0x1, URZ ;  /* 0xffffffff2c077890 */ /* 0x000fe2000fffe03f */
[----:B----4-:R-:W-:-:S04]  /*1b90*/  SHF.R.S32.HI R30, RZ, 0x1f, R29 ;  /* 0x0000001fff1e7819 */ /* 0x010fc8000001141d */
[----:B------:R-:W-:Y:S01]  /*1ba0*/  LEA.HI R26, R30, R29, RZ, 0x3 ;  /* 0x0000001d1e1a7211 */ /* 0x000fe200078f18ff */
[----:B--2---:R-:W-:-:S05]  /*1bb0*/  IMAD.MOV.U32 R32, RZ, RZ, R4 ;  /* 0x000000ffff207224 */ /* 0x004fca00078e0004 */
[----:B------:R-:W-:Y:S02]  /*1bc0*/  SHF.R.S32.HI R33, RZ, 0x1f, R32 ;  /* 0x0000001fff217819 */ /* 0x000fe40000011420 */
[----:B------:R-:W-:Y:S01]  /*1bd0*/  IADD3 R4, P0, R32, UR10, RZ ;  /* 0x0000000a20047c10 */ /* 0x000fe2000ff1e0ff */
[----:B------:R-:W-:Y:S02]  /*1be0*/  ULDC.64 UR10, c[0x0][0x210] ;  /* 0x00008400000a7ab9 */ /* 0x000fe40000000a00 */
[----:B------:R3:W-:Y:S01]  /*1bf0*/  STL [R1+0x54], R33 ;  /* 0x0000542101007387 */ /* 0x0007e20000100800 */
[----:B------:R-:W-:-:S03]  /*1c00*/  IADD3.X R5, R33, UR50, RZ, P0, !PT ;  /* 0x0000003221057c10 */ /* 0x000fc600087fe4ff */
[----:B------:R-:W-:Y:S01]  /*1c10*/  IMAD.WIDE.U32 R6, R20, UR15, R4 ;  /* 0x0000000f14067c25 */ /* 0x000fe2000f8e0004 */
[----:B------:R-:W-:-:S03]  /*1c20*/  SHF.R.S32.HI R4, RZ, 0x3, R26 ;  /* 0x00000003ff047819 */ /* 0x000fc6000001141a */
[----:B------:R-:W-:Y:S01]  /*1c30*/  IMAD.IADD R7, R7, 0x1, R8 ;  /* 0x0000000107077824 */ /* 0x000fe200078e0208 */
[----:B------:R-:W-:Y:S01]  /*1c40*/  IADD3 R10, P0, R4, UR15, RZ ;  /* 0x0000000f040a7c10 */ /* 0x000fe2000ff1e0ff */
[----:B------:R-:W-:Y:S01]  /*1c50*/  UIADD3 UR15, UP2, UP1, UR28, UR12, UR52 ;  /* 0x0000000c1c0f7290 */ /* 0x000fe2000f95e034 */
[----:B------:R-:W-:Y:S01]  /*1c60*/  SHF.R.S32.HI R28, RZ, 0x1f, R4 ;  /* 0x0000001fff1c7819 */ /* 0x000fe20000011404 */
[----:B------:R-:W-:Y:S01]  /*1c70*/  USHF.R.S32.HI UR12, URZ, 0x1f, UR12 ;  /* 0x0000001f3f0c7899 */ /* 0x000fe2000801140c */
[----:B------:R-:W-:Y:S01]  /*1c80*/  LEA.HI R8, R30, R29, RZ, 0x5 ;  /* 0x0000001d1e087211 */ /* 0x000fe200078f28ff */
[----:B------:R-:W-:Y:S01]  /*1c90*/  IMAD.WIDE.U32 R6, R9, UR58, R6 ;  /* 0x0000003a09067c25 */ /* 0x000fe2000f8e0006 */
[C---:B------:R-:W-:Y:S01]  /*1ca0*/  IADD3.X R5, R28.reuse, UR18, RZ, P0, !PT ;  /* 0x000000121c057c10 */ /* 0x040fe200087fe4ff */
[----:B------:R-:W-:Y:S02]  /*1cb0*/  USHF.R.S32.HI UR18, URZ, 0x1f, UR6 ;  /* 0x0000001f3f127899 */ /* 0x000fe40008011406 */
[----:B------:R-:W-:Y:S01]  /*1cc0*/  VIADD R9, R7, UR33 ;  /* 0x0000002107097c36 */ /* 0x000fe20008000000 */
[----:B------:R-:W-:Y:S01]  /*1cd0*/  ULDC.64 UR28, c[0x0][0x400] ;  /* 0x00010000001c7ab9 */ /* 0x000fe20000000a00 */
[----:B------:R-:W-:Y:S01]  /*1ce0*/  IMAD R5, R5, UR30, RZ ;  /* 0x0000001e05057c24 */ /* 0x000fe2000f8e02ff */
[----:B------:R-:W-:Y:S01]  /*1cf0*/  ULEA.HI UR18, UR18, UR6, URZ, 0x6 ;  /* 0x0000000612127291 */ /* 0x000fe2000f8f303f */
[----:B------:R-:W-:Y:S01]  /*1d00*/  IMAD R7, R28, R20, RZ ;  /* 0x000000141c077224 */ /* 0x000fe200078e02ff */
[----:B------:R-:W-:Y:S01]  /*1d10*/  UIADD3.X UR6, UR51, UR12, UR56, UP2, UP1 ;  /* 0x0000000c33067290 */ /* 0x000fe200097e2438 */
[----:B------:R-:W-:Y:S01]  /*1d20*/  IMAD R12, R10, UR31, R5 ;  /* 0x0000001f0a0c7c24 */ /* 0x000fe2000f8e0205 */
[----:B------:R-:W-:Y:S01]  /*1d30*/  LOP3.LUT R5, R8, 0xffffffe0, RZ, 0xc0, !PT ;  /* 0xffffffe008057812 */ /* 0x000fe200078ec0ff */
[----:B------:R-:W-:Y:S01]  /*1d40*/  IMAD.WIDE.U32 R10, R10, UR30, R32 ;  /* 0x0000001e0a0a7c25 */ /* 0x000fe2000f8e0020 */
[----:B------:R-:W-:Y:S01]  /*1d50*/  SHF.R.S32.HI R8, RZ, 0x5, R8 ;  /* 0x00000005ff087819 */ /* 0x000fe20000011408 */
[----:B------:R-:W-:-:S02]  /*1d60*/  UIADD3 UR12, UP2, UP1, UR55, UR15, UR57 ;  /* 0x0000000f370c7290 */ /* 0x000fc4000f95e039 */
[----:B------:R-:W-:Y:S01]  /*1d70*/  IMAD.IADD R24, R29, 0x1, -R5 ;  /* 0x000000011d187824 */ /* 0x000fe200078e0a05 */
[----:B------:R-:W-:Y:S01]  /*1d80*/  IADD3 R10, P0, R10, UR59, RZ ;  /* 0x0000003b0a0a7c10 */ /* 0x000fe2000ff1e0ff */
[----:B------:R-:W-:Y:S01]  /*1d90*/  UIADD3.X UR6, UR54, UR6, UR49, UP2, UP1 ;  /* 0x0000000636067290 */ /* 0x000fe200097e2431 */
[----:B------:R-:W-:Y:S01]  /*1da0*/  IMAD R7, R4, R21, R7 ;  /* 0x0000001504077224 */ /* 0x000fe200078e0207 */
[----:B------:R-:W-:Y:S01]  /*1db0*/  USHF.R.S32.HI UR18, URZ, 0x6, UR18 ;  /* 0x000000063f127899 */ /* 0x000fe20008011412 */
[----:B------:R-:W-:Y:S01]  /*1dc0*/  IMAD R5, R8, UR14, R24 ;  /* 0x0000000e08057c24 */ /* 0x000fe2000f8e0218 */
[----:B------:R-:W-:Y:S01]  /*1dd0*/  IADD3.X R11, R11, UR53, R12, P0, !PT ;  /* 0x000000350b0b7c10 */ /* 0x000fe200087fe40c */
[----:B------:R-:W-:Y:S01]  /*1de0*/  IMAD.MOV.U32 R8, RZ, RZ, R6 ;  /* 0x000000ffff087224 */ /* 0x000fe200078e0006 */
[----:B------:R-:W-:Y:S01]  /*1df0*/  UISETP.LT.AND UP1, UPT, URZ, UR18, UPT ;  /* 0x000000123f00728c */ /* 0x000fe2000bf21270 */
[----:B------:R-:W-:Y:S01]  /*1e00*/  IMAD.U32 R12, RZ, RZ, UR16 ;  /* 0x00000010ff0c7e24 */ /* 0x000fe2000f8e00ff */
[----:B------:R-:W-:Y:S01]  /*1e10*/  IADD3 R6, P0, R5, UR12, RZ ;  /* 0x0000000c05067c10 */ /* 0x000fe2000ff1e0ff */
[----:B------:R-:W-:Y:S01]  /*1e20*/  IMAD.WIDE.U32 R8, R4, R20, R8 ;  /* 0x0000001404087225 */ /* 0x000fe200078e0008 */
[----:B------:R-:W-:-:S02]  /*1e30*/  USEL UR18, URZ, UR18, !UP1 ;  /* 0x000000123f127287 */ /* 0x000fc4000c800000 */
[----:B------:R-:W-:Y:S01]  /*1e40*/  LEA.HI.X.SX32 R5, R5, UR6, 0x1, P0 ;  /* 0x0000000605057c11 */ /* 0x000fe200080f0eff */
[----:B------:R-:W-:Y:S01]  /*1e50*/  IMAD.WIDE.U32 R10, R12, UR58, R10 ;  /* 0x0000003a0c0a7c25 */ /* 0x000fe2000f8e000a */
[----:B------:R-:W-:Y:S01]  /*1e60*/  LEA R14, P0, R6, UR28, 0x2 ;  /* 0x0000001c060e7c11 */ /* 0x000fe2000f8010ff */
[----:B------:R-:W-:Y:S01]  /*1e70*/  UISETP.GT.AND UP1, UPT, UR44, UR18, UPT ;  /* 0x000000122c00728c */ /* 0x000fe2000bf24270 */
[----:B------:R-:W-:Y:S01]  /*1e80*/  LEA R36, P2, R8, UR8, 0x1 ;  /* 0x0000000808247c11 */ /* 0x000fe2000f8408ff */
[----:B------:R-:W-:Y:S01]  /*1e90*/  IMAD.IADD R22, R9, 0x1, R7 ;  /* 0x0000000109167824 */ /* 0x000fe200078e0207 */
[----:B------:R-:W-:Y:S01]  /*1ea0*/  LEA R34, P3, R10, UR10, 0x1 ;  /* 0x0000000a0a227c11 */ /* 0x000fe2000f8608ff */
[----:B------:R-:W-:Y:S01]  /*1eb0*/  VIADD R23, R11, UR13 ;  /* 0x0000000d0b177c36 */ /* 0x000fe20008000000 */
[----:B------:R-:W-:Y:S01]  /*1ec0*/  LEA.HI.X R15, R6, UR29, R5, 0x2, P0 ;  /* 0x0000001d060f7c11 */ /* 0x000fe200080f1405 */
[----:B------:R-:W-:Y:S01]  /*1ed0*/  UIMAD.WIDE UR16, UR35, 0x4, UR40 ;  /* 0x00000004231078a5 */ /* 0x000fe2000f8e0228 */
[----:B------:R-:W-:Y:S01]  /*1ee0*/  LEA.HI.X R37, R8, UR9, R22, 0x1, P2 ;  /* 0x0000000908257c11 */ /* 0x000fe200090f0c16 */
[----:B------:R-:W-:Y:S01]  /*1ef0*/  UIMAD.WIDE UR12, UR34, 0x4, UR38 ;  /* 0x00000004220c78a5 */ /* 0x000fe2000f8e0226 */
[----:B------:R-:W-:Y:S01]  /*1f00*/  LEA.HI.X R35, R10, UR11, R23, 0x1, P3 ;  /* 0x0000000b0a237c11 */ /* 0x000fe200098f0c17 */
[----:B------:R3:W-:Y:S01]  /*1f10*/  STL.64 [R1+0x30], R14 ;  /* 0x0000300e01007387 */ /* 0x0007e20000100a00 */
[----:B------:R-:W-:-:S02]  /*1f20*/  PLOP3.LUT P0, PT, PT, PT, UP1, 0x80, 0x0 ;  /* 0x000000000000781c */ /* 0x000fc40003f0f018 */
[----:B------:R-:W-:Y:S01]  /*1f30*/  UMOV UR15, UR16 ;  /* 0x00000010000f7c82 */ /* 0x000fe20008000000 */
[----:B------:R3:W-:Y:S01]  /*1f40*/  STL.64 [R1+0x40], R36 ;  /* 0x0000402401007387 */ /* 0x0007e20000100a00 */
[----:B------:R-:W-:-:S03]  /*1f50*/  UMOV UR14, UR17 ;  /* 0x00000011000e7c82 */ /* 0x000fc60008000000 */
        /* <DEDUP_REMOVED lines=21> */
.L_x_413:
        /* <DEDUP_REMOVED lines=19> */
.L_x_414:
[----:B---3--:R1:W5:Y:S04]  /*21e0*/  LDL R14, [R1+0x70] ;  /* 0x00007000010e7983 */ /* 0x0083680000100800 */
[----:B------:R1:W5:Y:S01]  /*21f0*/  LDL R13, [R1+0x74] ;  /* 0x00007400010d7983 */ /* 0x0003620000100800 */
[----:B------:R-:W-:Y:S01]  /*2200*/  UIMAD UR8, UR37, UR10, URZ ;  /* 0x0000000a250872a4 */ /* 0x000fe2000f8e023f */
[----:B------:R-:W-:Y:S01]  /*2210*/  IMAD.U32 R6, RZ, RZ, UR10 ;  /* 0x0000000aff067e24 */ /* 0x000fe2000f8e00ff */
[----:B------:R-:W-:Y:S01]  /*2220*/  USHF.R.S32.HI UR9, URZ, 0x1f, UR58 ;  /* 0x0000001f3f097899 */ /* 0x000fe2000801143a */
[----:B------:R-:W-:Y:S01]  /*2230*/  BSSY B0, `(.L_x_415) ;  /* 0x0000021000007945 */ /* 0x000fe20003800000 */
[----:B------:R-:W-:Y:S01]  /*2240*/  UIMAD UR8, UR22, UR11, UR8 ;  /* 0x0000000b160872a4 */ /* 0x000fe2000f8e0208 */
[----:B------:R-:W-:Y:S01]  /*2250*/  IMAD.WIDE.U32 R6, R6, UR22, R32 ;  /* 0x0000001606067c25 */ /* 0x000fe2000f8e0020 */
[----:B------:R-:W-:-:S02]  /*2260*/  ULDC.64 UR12, c[0x0][0x468] ;  /* 0x00011a00000c7ab9 */ /* 0x000fc40000000a00 */
[----:B------:R-:W-:Y:S02]  /*2270*/  UIMAD UR9, UR9, UR12, URZ ;  /* 0x0000000c090972a4 */ /* 0x000fe4000f8e023f */
[----:B------:R-:W-:Y:S01]  /*2280*/  MOV R5, UR8 ;  /* 0x0000000800057c02 */ /* 0x000fe20008000f00 */
[----:B------:R-:W-:Y:S01]  /*2290*/  UIMAD UR8, UR43, -0x40, UR19 ;  /* 0xffffffc02b0878a4 */ /* 0x000fe2000f8e0213 */
[----:B------:R-:W-:Y:S01]  /*22a0*/  IADD3 R8, P0, R6, UR16, RZ ;  /* 0x0000001006087c10 */ /* 0x000fe2000ff1e0ff */
[----:B------:R-:W-:Y:S01]  /*22b0*/  UIMAD UR13, UR58, UR13, UR9 ;  /* 0x0000000d3a0d72a4 */ /* 0x000fe2000f8e0209 */
[C---:B------:R-:W-:Y:S02]  /*22c0*/  VIADD R6, R4.reuse, 0x20 ;  /* 0x0000002004067836 */ /* 0x040fe40000000000 */
[----:B------:R-:W-:Y:S02]  /*22d0*/  IADD3.X R9, R7, UR17, R5, P0, !PT ;  /* 0x0000001107097c10 */ /* 0x000fe400087fe405 */
[----:B------:R-:W-:-:S02]  /*22e0*/  ISETP.GE.AND P4, PT, R4, UR8, PT ;  /* 0x0000000804007c0c */ /* 0x000fc4000bf86270 */
[----:B------:R-:W-:Y:S02]  /*22f0*/  MOV R5, UR12 ;  /* 0x0000000c00057c02 */ /* 0x000fe40008000f00 */
[----:B------:R-:W-:-:S03]  /*2300*/  ISETP.GE.AND P3, PT, R6, UR8, PT ;  /* 0x0000000806007c0c */ /* 0x000fc6000bf66270 */
[----:B------:R-:W-:-:S04]  /*2310*/  IMAD.WIDE.U32 R8, R5, UR58, R8 ;  /* 0x0000003a05087c25 */ /* 0x000fc8000f8e0008 */
[----:B------:R-:W-:Y:S02]  /*2320*/  VIADD R12, R9, UR13 ;  /* 0x0000000d090c7c36 */ /* 0x000fe40008000000 */
[----:B-1----:R-:W-:Y:S05]  /*2330*/  @P4 BRA `(.L_x_416) ;  /* 0x0000000000404947 */ /* 0x002fea0003800000 */
        /* <DEDUP_REMOVED lines=16> */
.L_x_416:
[----:B------:R-:W-:Y:S05]  /*2440*/  BSYNC B0 ;  /* 0x0000000000007941 */ /* 0x000fea0003800000 */
.L_x_415:
        /* <DEDUP_REMOVED lines=19> */
.L_x_418:
[----:B------:R-:W-:Y:S05]  /*2580*/  BSYNC B0 ;  /* 0x0000000000007941 */ /* 0x000fea0003800000 */
.L_x_417:
        /* <DEDUP_REMOVED lines=32> */
.L_x_420:
[----:B------:R-:W-:Y:S05]  /*2790*/  BSYNC B0 ;  /* 0x0000000000007941 */ /* 0x000fea0003800000 */
.L_x_419:
        /* <DEDUP_REMOVED lines=21> */
.L_x_412:
        /* <DEDUP_REMOVED lines=63> */
.L_x_423:
[----:B------:R-:W-:Y:S05]  /*2ce0*/  BSYNC B0 ;  /* 0x0000000000007941 */ /* 0x000fea0003800000 */
.L_x_422:
        /* <DEDUP_REMOVED lines=44> */
.L_x_425:
[----:B------:R-:W-:Y:S05]  /*2fb0*/  BSYNC B0 ;  /* 0x0000000000007941 */ /* 0x000fea0003800000 */
.L_x_424:
        /* <DEDUP_REMOVED lines=30> */
.L_x_427:
[----:B------:R-:W-:Y:S05]  /*31a0*/  BSYNC B0 ;  /* 0x0000000000007941 */ /* 0x000fea0003800000 */
.L_x_426:
        /* <DEDUP_REMOVED lines=37> */
.L_x_429:
[----:B------:R-:W-:Y:S05]  /*3400*/  BSYNC B0 ;  /* 0x0000000000007941 */ /* 0x000fea0003800000 */
.L_x_428:
        /* <DEDUP_REMOVED lines=27> */
.L_x_431:
[----:B------:R-:W-:Y:S05]  /*35c0*/  BSYNC B0 ;  /* 0x0000000000007941 */ /* 0x000fea0003800000 */
.L_x_430:
        /* <DEDUP_REMOVED lines=40> */
.L_x_433:
[----:B------:R-:W-:Y:S05]  /*3850*/  BSYNC B0 ;  /* 0x0000000000007941 */ /* 0x000fea0003800000 */
.L_x_432:
        /* <DEDUP_REMOVED lines=57> */
.L_x_435:
[----:B------:R-:W-:Y:S05]  /*3bf0*/  BSYNC B0 ;  /* 0x0000000000007941 */ /* 0x000fea0003800000 */
.L_x_434:
        /* <DEDUP_REMOVED lines=44> */
.L_x_437:
[----:B------:R-:W-:Y:S05]  /*3ec0*/  BSYNC B0 ;  /* 0x0000000000007941 */ /* 0x000fea0003800000 */
.L_x_436:
[----:B------:R-:W0:Y:S01]  /*3ed0*/  LDGDEPBAR ;  /* 0x00000000000079af */ /* 0x000e220000000000 */
[----:B------:R-:W-:Y:S01]  /*3ee0*/  ULDC.64 UR10, c[0x0][0x3c8] ;  /* 0x0000f200000a7ab9 */ /* 0x000fe20000000a00 */
[----:B------:R-:W-:Y:S01]  /*3ef0*/  IMAD.MOV.U32 R4, RZ, RZ, 0x4 ;  /* 0x00000004ff047424 */ /* 0x000fe200078e00ff */
[----:B------:R-:W-:Y:S01]  /*3f00*/  UISETP.NE.U32.AND UP1, UPT, UR10, URZ, UPT ;  /* 0x0000003f0a00728c */ /* 0x000fe2000bf25070 */
[----:B-1-3--:R-:W-:Y:S01]  /*3f10*/  IMAD.MOV.U32 R7, RZ, RZ, 0x7f800000 ;  /* 0x7f800000ff077424 */ /* 0x00afe200078e00ff */
[----:B------:R-:W-:Y:S01]  /*3f20*/  USHF.R.S32.HI UR8, URZ, 0x1f, UR58 ;  /* 0x0000001f3f087899 */ /* 0x000fe2000801143a */
[----:B------:R-:W-:Y:S01]  /*3f30*/  IMAD.MOV.U32 R6, RZ, RZ, 0x7f800000 ;  /* 0x7f800000ff067424 */ /* 0x000fe200078e00ff */
[----:B------:R-:W-:Y:S01]  /*3f40*/  UISETP.NE.AND.EX UP1, UPT, UR11, URZ, UPT, UP1 ;  /* 0x0000003f0b00728c */ /* 0x000fe2000bf25310 */
[----:B------:R-:W-:Y:S01]  /*3f50*/  IMAD.WIDE R4, R15, R4, UR12 ;  /* 0x0000000c0f047e25 */ /* 0x000fe2000f8e0204 */
[----:B------:R-:W1:Y:S01]  /*3f60*/  LDC.64 R12, c[0x0][0x3b8] ;  /* 0x0000ee00ff0c7b82 */ /* 0x000e620000000a00 */
[----:B------:R-:W3:Y:S01]  /*3f70*/  S2R R8, SR_TID.X ;  /* 0x0000000000087919 */ /* 0x000ee20000002100 */
[----:B------:R-:W-:Y:S01]  /*3f80*/  ULDC UR20, c[0x0][0x270] ;  /* 0x00009c0000147ab9 */ /* 0x000fe20000000800 */
[----:B------:R-:W-:Y:S01]  /*3f90*/  ULDC UR22, c[0x0][0x2d0] ;  /* 0x0000b40000167ab9 */ /* 0x000fe20000000800 */
[----:B------:R-:W-:Y:S01]  /*3fa0*/  PLOP3.LUT P0, PT, PT, PT, UP1, 0x80, 0x0 ;  /* 0x000000000000781c */ /* 0x000fe20003f0f018 */
[----:B------:R-:W5:Y:S01]  /*3fb0*/  @!P6 LDG.E R7, desc[UR4][R4.64] ;  /* 0x000000040407e981 */ /* 0x000f62000c1e1900 */
[----:B------:R-:W-:-:S03]  /*3fc0*/  ULDC UR25, c[0x0][0x2dc] ;  /* 0x0000b70000197ab9 */ /* 0x000fc60000000800 */
[----:B------:R-:W-:Y:S01]  /*3fd0*/  @UP1 ULDC.64 UR16, c[0x0][0x3d0] ;  /* 0x0000f40000101ab9 */ /* 0x000fe20000000a00 */
[----:B------:R2:W4:Y:S01]  /*3fe0*/  @!P5 LDG.E R6, desc[UR4][R4.64+0x20] ;  /* 0x000020040406d981 */ /* 0x000522000c1e1900 */
[----:B------:R-:W-:Y:S01]  /*3ff0*/  @UP1 UIMAD UR6, UR60, UR16, URZ ;  /* 0x000000103c0612a4 */ /* 0x000fe2000f8e023f */
[----:B------:R-:W-:Y:S01]  /*4000*/  @UP1 UMOV UR9, UR8 ;  /* 0x0000000800091c82 */ /* 0x000fe20008000000 */
[----:B------:R-:W-:Y:S01]  /*4010*/  @UP1 UMOV UR8, UR58 ;  /* 0x0000003a00081c82 */ /* 0x000fe20008000000 */
[----:B------:R-:W-:-:S04]  /*4020*/  DEPBAR.LE SB0, 0x1 ;  /* 0x000080400000791a */ /* 0x000fc80000000000 */
[----:B------:R-:W-:Y:S01]  /*4030*/  BAR.SYNC.DEFER_BLOCKING 0x0 ;  /* 0x0000000000007b1d */ /* 0x000fe20000010000 */
[----:B------:R-:W-:Y:S02]  /*4040*/  @UP1 UIMAD.WIDE.U32 UR8, UR47, UR16, UR8 ;  /* 0x000000102f0812a5 */ /* 0x000fe4000f8e0008 */
[----:B------:R-:W-:Y:S02]  /*4050*/  @UP1 UIMAD UR6, UR47, UR17, UR6 ;  /* 0x000000112f0612a4 */ /* 0x000fe4000f8e0206 */
[----:B------:R-:W-:Y:S02]  /*4060*/  @UP1 ULEA UR10, UP0, UR8, UR10, 0x2 ;  /* 0x0000000a080a1291 */ /* 0x000fe4000f80103f */
[----:B------:R-:W-:Y:S01]  /*4070*/  @UP1 UIADD3 UR6, UR9, UR6, URZ ;  /* 0x0000000609061290 */ /* 0x000fe2000fffe03f */
[----:B------:R-:W-:Y:S01]  /*4080*/  IMAD.MOV.U32 R240, RZ, RZ, 0x20 ;  /* 0x00000020fff07424 */ /* 0x000fe200078e00ff */
[----:B------:R-:W-:Y:S02]  /*4090*/  CS2R R142, SRZ ;  /* 0x00000000008e7805 */ /* 0x000fe4000001ff00 */
[----:B------:R-:W-:Y:S01]  /*40a0*/  CS2R R140, SRZ ;  /* 0x00000000008c7805 */ /* 0x000fe2000001ff00 */
[----:B------:R-:W-:Y:S01]  /*40b0*/  @UP1 ULEA.HI.X UR11, UR8, UR11, UR6, 0x2, UP0 ;  /* 0x0000000b080b1291 */ /* 0x000fe200080f1406 */
[----:B------:R-:W-:-:S02]  /*40c0*/  CS2R R146, SRZ ;  /* 0x0000000000927805 */ /* 0x000fc4000001ff00 */
[----:B------:R-:W-:Y:S01]  /*40d0*/  CS2R R144, SRZ ;  /* 0x0000000000907805 */ /* 0x000fe2000001ff00 */
[----:B------:R-:W-:Y:S01]  /*40e0*/  @UP1 ULDC UR6, c[0x0][0x2e8] ;  /* 0x0000ba0000061ab9 */ /* 0x000fe20000000800 */
[----:B---3--:R-:W-:Y:S01]  /*40f0*/  IMAD.SHL.U32 R8, R8, 0x2, RZ ;  /* 0x0000000208087824 */ /* 0x008fe200078e00ff */
[----:B------:R-:W-:Y:S01]  /*4100*/  CS2R R138, SRZ ;  /* 0x00000000008a7805 */ /* 0x000fe2000001ff00 */
[----:B--2---:R-:W-:Y:S01]  /*4110*/  IMAD.U32 R4, RZ, RZ, UR10 ;  /* 0x0000000aff047e24 */ /* 0x004fe2000f8e00ff */
[----:B------:R-:W-:Y:S01]  /*4120*/  CS2R R136, SRZ ;  /* 0x0000000000887805 */ /* 0x000fe2000001ff00 */
[----:B------:R-:W-:Y:S01]  /*4130*/  IMAD.U32 R5, RZ, RZ, UR11 ;  /* 0x0000000bff057e24 */ /* 0x000fe2000f8e00ff */
[----:B------:R-:W-:Y:S02]  /*4140*/  CS2R R134, SRZ ;  /* 0x0000000000867805 */ /* 0x000fe4000001ff00 */
[----:B------:R-:W-:Y:S02]  /*4150*/  CS2R R132, SRZ ;  /* 0x0000000000847805 */ /* 0x000fe4000001ff00 */
[----:B------:R-:W-:-:S02]  /*4160*/  CS2R R126, SRZ ;  /* 0x00000000007e7805 */ /* 0x000fc4000001ff00 */
[----:B------:R-:W-:Y:S01]  /*4170*/  CS2R R124, SRZ ;  /* 0x00000000007c7805 */ /* 0x000fe2000001ff00 */
[----:B------:R-:W2:Y:S01]  /*4180*/  @P0 LDG.E R11, desc[UR4][R4.64] ;  /* 0x00000004040b0981 */ /* 0x000ea2000c1e1900 */
[----:B------:R-:W-:Y:S02]  /*4190*/  CS2R R130, SRZ ;  /* 0x0000000000827805 */ /* 0x000fe4000001ff00 */
[----:B------:R-:W-:Y:S02]  /*41a0*/  CS2R R128, SRZ ;  /* 0x0000000000807805 */ /* 0x000fe4000001ff00 */
[----:B------:R-:W-:Y:S01]  /*41b0*/  CS2R R122, SRZ ;  /* 0x00000000007a7805 */ /* 0x000fe2000001ff00 */
[----:B------:R-:W3:Y:S01]  /*41c0*/  LDSM.16.M88.4 R164, [R252+0x12000] ;  /* 0x01200000fca4783b */ /* 0x000ee20000000200 */
[----:B------:R-:W-:Y:S02]  /*41d0*/  CS2R R120, SRZ ;  /* 0x0000000000787805 */ /* 0x000fe4000001ff00 */
[----:B------:R-:W-:-:S02]  /*41e0*/  CS2R R118, SRZ ;  /* 0x0000000000767805 */ /* 0x000fc4000001ff00 */
[----:B------:R-:W-:Y:S01]  /*41f0*/  CS2R R116, SRZ ;  /* 0x0000000000747805 */ /* 0x000fe2000001ff00 */
[----:B------:R-:W2:Y:S01]  /*4200*/  LDSM.16.M88.4 R168, [R252+0x12800] ;  /* 0x01280000fca8783b */ /* 0x000ea20000000200 */
[----:B------:R-:W-:Y:S02]  /*4210*/  CS2R R110, SRZ ;  /* 0x00000000006e7805 */ /* 0x000fe4000001ff00 */
[----:B------:R-:W-:Y:S02]  /*4220*/  CS2R R108, SRZ ;  /* 0x00000000006c7805 */ /* 0x000fe4000001ff00 */
[----:B------:R-:W-:Y:S01]  /*4230*/  CS2R R114, SRZ ;  /* 0x0000000000727805 */ /* 0x000fe2000001ff00 */
[----:B------:R-:W2:Y:S01]  /*4240*/  LDSM.16.M88.4 R196, [R252+0x14000] ;  /* 0x01400000fcc4783b */ /* 0x000ea20000000200 */
        /* <DEDUP_REMOVED lines=15> */
[----:B-1----:R-:W3:Y:S01]  /*4340*/  LDG.E.64 R4, desc[UR4][R12.64+0x8] ;  /* 0x000008040c047981 */ /* 0x002ee2000c1e1b00 */
[----:B------:R-:W2:Y:S01]  /*4350*/  @P0 MUFU.RCP R9, UR6 ;  /* 0x0000000600090d08 */ /* 0x000ea20008001000 */
[----:B------:R-:W-:Y:S01]  /*4360*/  UIMAD UR6, UR47, UR20, UR58 ;  /* 0x000000142f0672a4 */ /* 0x000fe2000f8e023a */
[----:B------:R-:W-:-:S02]  /*4370*/  CS2R R52, SRZ ;  /* 0x0000000000347805 */ /* 0x000fc4000001ff00 */
[----:B------:R-:W-:Y:S02]  /*4380*/  CS2R R46, SRZ ;  /* 0x00000000002e7805 */ /* 0x000fe4000001ff00 */
[----:B------:R-:W-:Y:S01]  /*4390*/  CS2R R44, SRZ ;  /* 0x00000000002c7805 */ /* 0x000fe2000001ff00 */
[----:B------:R-:W-:Y:S01]  /*43a0*/  USHF.L.U32 UR6, UR6, 0x5, URZ ;  /* 0x0000000506067899 */ /* 0x000fe2000800063f */
[----:B------:R-:W-:Y:S02]  /*43b0*/  CS2R R50, SRZ ;  /* 0x0000000000327805 */ /* 0x000fe4000001ff00 */
[----:B------:R-:W-:Y:S02]  /*43c0*/  CS2R R48, SRZ ;  /* 0x0000000000307805 */ /* 0x000fe4000001ff00 */
[----:B------:R-:W-:Y:S01]  /*43d0*/  CS2R R42, SRZ ;  /* 0x00000000002a7805 */ /* 0x000fe2000001ff00 */
[----:B------:R-:W-:Y:S01]  /*43e0*/  USHF.R.S32.HI UR10, URZ, 0x1f, UR6 ;  /* 0x0000001f3f0a7899 */ /* 0x000fe20008011406 */
[----:B------:R-:W-:-:S02]  /*43f0*/  CS2R R40, SRZ ;  /* 0x0000000000287805 */ /* 0x000fc4000001ff00 */
[----:B------:R-:W-:Y:S02]  /*4400*/  CS2R R38, SRZ ;  /* 0x0000000000267805 */ /* 0x000fe4000001ff00 */
[----:B------:R-:W-:Y:S02]  /*4410*/  CS2R R36, SRZ ;  /* 0x0000000000247805 */ /* 0x000fe4000001ff00 */
[----:B------:R-:W-:Y:S02]  /*4420*/  CS2R R34, SRZ ;  /* 0x0000000000227805 */ /* 0x000fe4000001ff00 */
[----:B------:R-:W-:Y:S02]  /*4430*/  CS2R R32, SRZ ;  /* 0x0000000000207805 */ /* 0x000fe4000001ff00 */
[----:B------:R-:W-:Y:S02]  /*4440*/  CS2R R22, SRZ ;  /* 0x0000000000167805 */ /* 0x000fe4000001ff00 */
[----:B------:R-:W-:Y:S01]  /*4450*/  CS2R R20, SRZ ;  /* 0x0000000000147805 */ /* 0x000fe2000001ff00 */
[----:B------:R-:W-:Y:S01]  /*4460*/  ULDC.U8 UR17, c[0x0][0x388] ;  /* 0x0000e20000117ab9 */ /* 0x000fe20000000000 */
[----:B------:R-:W-:Y:S01]  /*4470*/  ULDC UR16, c[0x0][0x2ec] ;  /* 0x0000bb0000107ab9 */ /* 0x000fe20000000800 */
[----:B------:R-:W3:Y:S04]  /*4480*/  LDG.E.64 R12, desc[UR4][R12.64] ;  /* 0x000000040c0c7981 */ /* 0x000ee8000c1e1b00 */
[----:B----4-:R1:W-:Y:S04]  /*4490*/  STL [R1+0x6c], R6 ;  /* 0x00006c0601007387 */ /* 0x0103e80000100800 */
[----:B-----5:R4:W-:Y:S01]  /*44a0*/  STL [R1+0x68], R7 ;  /* 0x0000680701007387 */ /* 0x0209e20000100800 */
[----:B-1----:R-:W-:-:S02]  /*44b0*/  LEA.HI R6, R30, R29, RZ, 0x7 ;  /* 0x0000001d1e067211 */ /* 0x002fc400078f38ff */
[----:B----4-:R-:W-:Y:S02]  /*44c0*/  LOP3.LUT R7, R26, 0xfffffff8, RZ, 0xc0, !PT ;  /* 0xfffffff81a077812 */ /* 0x010fe400078ec0ff */
[----:B------:R-:W-:-:S03]  /*44d0*/  SHF.R.S32.HI R6, RZ, 0x7, R6 ;  /* 0x00000007ff067819 */ /* 0x000fc60000011406 */
[----:B------:R-:W-:Y:S02]  /*44e0*/  IMAD.IADD R7, R29, 0x1, -R7 ;  /* 0x000000011d077824 */ /* 0x000fe400078e0a07 */
[----:B------:R-:W-:-:S03]  /*44f0*/  IMAD.SHL.U32 R10, R6, 0x20, RZ ;  /* 0x00000020060a7824 */ /* 0x000fc600078e00ff */
[----:B------:R-:W-:Y:S01]  /*4500*/  LOP3.LUT P1, RZ, R7, 0x2, RZ, 0xc0, !PT ;  /* 0x0000000207ff7812 */ /* 0x000fe2000782c0ff */
[----:B------:R-:W-:Y:S01]  /*4510*/  IMAD.U32 R7, RZ, RZ, UR43 ;  /* 0x0000002bff077e24 */ /* 0x000fe2000f8e00ff */
[----:B------:R-:W-:Y:S01]  /*4520*/  LOP3.LUT R10, R10, 0x6, R8, 0xf8, !PT ;  /* 0x000000060a0a7812 */ /* 0x000fe200078ef808 */
[----:B------:R-:W-:Y:S02]  /*4530*/  IMAD.U32 R8, RZ, RZ, UR43 ;  /* 0x0000002bff087e24 */ /* 0x000fe4000f8e00ff */
[----:B------:R-:W-:Y:S01]  /*4540*/  IMAD R14, R7, 0x2, R6 ;  /* 0x00000002070e7824 */ /* 0x000fe200078e0206 */
[----:B------:R-:W-:Y:S01]  /*4550*/  SHF.R.S32.HI R7, RZ, 0x1f, R24 ;  /* 0x0000001fff077819 */ /* 0x000fe20000011418 */
[----:B------:R-:W-:Y:S02]  /*4560*/  IMAD R15, R8, 0x40, R10 ;  /* 0x00000040080f7824 */ /* 0x000fe400078e020a */
[----:B--2---:R-:W-:-:S03]  /*4570*/  @P0 FMUL.FTZ R6, R11, R9 ;  /* 0x000000090b060220 */ /* 0x004fc60000410000 */
[----:B------:R-:W-:Y:S01]  /*4580*/  STL [R1+0x38], R15 ;  /* 0x0000380f01007387 */ /* 0x000fe20000100800 */
[----:B---3--:R-:W-:-:S04]  /*4590*/  IADD3 R24, P3, P2, R4, UR6, R24 ;  /* 0x0000000604187c10 */ /* 0x008fc8000fa7e018 */
[----:B------:R-:W-:Y:S02]  /*45a0*/  IADD3.X R4, R5, UR10, R7, P3, P2 ;  /* 0x0000000a05047c10 */ /* 0x000fe40009fe4407 */
[----:B------:R-:W-:-:S03]  /*45b0*/  @P0 R2UR UR11, R6 ;  /* 0x00000000060b02ca */ /* 0x000fc600000e0000 */
[----:B------:R1:W-:Y:S04]  /*45c0*/  STL [R1+0xb0], R4 ;  /* 0x0000b00401007387 */ /* 0x0003e80000100800 */
[----:B------:R-:W2:Y:S04]  /*45d0*/  LDL R6, [R1] ;  /* 0x0000000001067983 */ /* 0x000ea80000100800 */
[----:B-1----:R-:W3:Y:S01]  /*45e0*/  LDL R4, [R1+0x4] ;  /* 0x0000040001047983 */ /* 0x002ee20000100800 */
[C---:B------:R-:W-:Y:S01]  /*45f0*/  VIADD R5, R15.reuse, 0x19 ;  /* 0x000000190f057836 */ /* 0x040fe20000000000 */
[----:B------:R-:W-:Y:S01]  /*4600*/  R2UR UR8, R12 ;  /* 0x000000000c0872ca */ /* 0x000fe200000e0000 */
[----:B------:R-:W-:Y:S01]  /*4610*/  VIADD R7, R15, 0x10 ;  /* 0x000000100f077836 */ /* 0x000fe20000000000 */
[----:B------:R-:W-:-:S02]  /*4620*/  R2UR UR9, R13 ;  /* 0x000000000d0972ca */ /* 0x000fc400000e0000 */
[----:B------:R-:W-:Y:S01]  /*4630*/  I2FP.F32.S32 R12, R5 ;  /* 0x00000005000c7245 */ /* 0x000fe20000201400 */
[C---:B------:R-:W-:Y:S01]  /*4640*/  VIADD R8, R15.reuse, 0x9 ;  /* 0x000000090f087836 */ /* 0x040fe20000000000 */
[----:B------:R-:W-:Y:S01]  /*4650*/  SEL R240, R240, 0xffffffe0, !P1 ;  /* 0xffffffe0f0f07807 */ /* 0x000fe20004800000 */
[C---:B------:R-:W-:Y:S02]  /*4660*/  VIADD R9, R15.reuse, 0x8 ;  /* 0x000000080f097836 */ /* 0x040fe40000000000 */
[----:B------:R-:W-:Y:S02]  /*4670*/  STL [R1+0x9c], R12 ;  /* 0x00009c0c01007387 */ /* 0x000fe40000100800 */
[----:B------:R-:W-:Y:S02]  /*4680*/  IMAD.IADD R240, R240, 0x1, R252 ;  /* 0x00000001f0f07824 */ /* 0x000fe400078e02fc */
[----:B------:R-:W-:-:S03]  /*4690*/  VIADD R10, R15, 0x1 ;  /* 0x000000010f0a7836 */ /* 0x000fc60000000000 */
[----:B------:R-:W1:Y:S04]  /*46a0*/  LDSM.16.M88.4 R172, [R240+0x12000] ;  /* 0x01200000f0ac783b */ /* 0x000e680000000200 */
[----:B------:R-:W4:Y:S04]  /*46b0*/  LDSM.16.M88.4 R176, [R240+0x12800] ;  /* 0x01280000f0b0783b */ /* 0x000f280000000200 */
[----:B------:R-:W1:Y:S04]  /*46c0*/  LDSM.16.M88.4 R204, [R240+0x14000] ;  /* 0x01400000f0cc783b */ /* 0x000e680000000200 */
[----:B------:R-:W1:Y:S04]  /*46d0*/  LDSM.16.M88.4 R208, [R240+0x14800] ;  /* 0x01480000f0d0783b */ /* 0x000e680000000200 */
[----:B------:R-:W1:Y:S04]  /*46e0*/  LDSM.16.M88.4 R236, [R240+0x16000] ;  /* 0x01600000f0ec783b */ /* 0x000e680000000200 */
[----:B------:R-:W1:Y:S01]  /*46f0*/  LDSM.16.M88.4 R240, [R240+0x16800] ;  /* 0x01680000f0f0783b */ /* 0x000e620000000200 */
[----:B------:R-:W-:Y:S01]  /*4700*/  USHF.L.U32 UR20, UR43, 0x6, URZ ;  /* 0x000000062b147899 */ /* 0x000fe2000800063f */
[----:B------:R-:W-:-:S02]  /*4710*/  CS2R R30, SRZ ;  /* 0x00000000001e7805 */ /* 0x000fc4000001ff00 */
[----:B------:R-:W-:Y:S02]  /*4720*/  CS2R R28, SRZ ;  /* 0x00000000001c7805 */ /* 0x000fe4000001ff00 */
[----:B------:R-:W-:Y:S01]  /*4730*/  CS2R R26, SRZ ;  /* 0x00000000001a7805 */ /* 0x000fe2000001ff00 */
[----:B------:R-:W-:Y:S01]  /*4740*/  UIADD3 UR21, UR23, 0x40, UR20 ;  /* 0x0000004017157890 */ /* 0x000fe2000fffe014 */
[----:B------:R-:W-:Y:S01]  /*4750*/  UMOV UR6, URZ ;  /* 0x0000003f00067c82 */ /* 0x000fe20008000000 */
[----:B------:R-:W-:Y:S02]  /*4760*/  UIADD3 UR20, UR20, 0x40, URZ ;  /* 0x0000004014147890 */ /* 0x000fe4000fffe03f */
[----:B------:R-:W-:Y:S01]  /*4770*/  UIADD3 UR21, UR21, -UR19, URZ ;  /* 0x8000001315157290 */ /* 0x000fe2000fffe03f */
[----:B------:R-:W-:Y:S01]  /*4780*/  @UP1 UMOV UR6, UR11 ;  /* 0x0000000b00061c82 */ /* 0x000fe20008000000 */
[----:B--2---:R-:W2:Y:S04]  /*4790*/  LDSM.16.M88.4 R148, [R6+0x12000] ;  /* 0x012000000694783b */ /* 0x004ea80000000200 */
[----:B------:R-:W1:Y:S04]  /*47a0*/  LDSM.16.M88.4 R152, [R6+0x12800] ;  /* 0x012800000698783b */ /* 0x000e680000000200 */
[----:B------:R-:W1:Y:S04]  /*47b0*/  LDSM.16.M88.4 R180, [R6+0x14000] ;  /* 0x0140000006b4783b */ /* 0x000e680000000200 */
[----:B------:R-:W1:Y:S04]  /*47c0*/  LDSM.16.M88.4 R184, [R6+0x14800] ;  /* 0x0148000006b8783b */ /* 0x000e680000000200 */
[----:B------:R-:W1:Y:S04]  /*47d0*/  LDSM.16.M88.4 R212, [R6+0x16000] ;  /* 0x0160000006d4783b */ /* 0x000e680000000200 */
[----:B------:R5:W1:Y:S04]  /*47e0*/  LDSM.16.M88.4 R216, [R6+0x16800] ;  /* 0x0168000006d8783b */ /* 0x000a680000000200 */
[----:B---3--:R-:W3:Y:S04]  /*47f0*/  LDSM.16.M88.4 R156, [R4+0x12000] ;  /* 0x01200000049c783b */ /* 0x008ee80000000200 */
[----:B------:R-:W1:Y:S04]  /*4800*/  LDSM.16.M88.4 R160, [R4+0x12800] ;  /* 0x0128000004a0783b */ /* 0x000e680000000200 */
[----:B------:R-:W1:Y:S04]  /*4810*/  LDSM.16.M88.4 R188, [R4+0x14000] ;  /* 0x0140000004bc783b */ /* 0x000e680000000200 */
[----:B------:R-:W1:Y:S04]  /*4820*/  LDSM.16.M88.4 R192, [R4+0x14800] ;  /* 0x0148000004c0783b */ /* 0x000e680000000200 */
[----:B------:R-:W1:Y:S04]  /*4830*/  LDSM.16.M88.4 R220, [R4+0x16000] ;  /* 0x0160000004dc783b */ /* 0x000e680000000200 */
[----:B------:R4:W1:Y:S01]  /*4840*/  LDSM.16.M88.4 R224, [R4+0x16800] ;  /* 0x0168000004e0783b */ /* 0x0008620000000200 */
[----:B-----5:R-:W-:-:S05]  /*4850*/  VIADD R6, R15, 0x11 ;  /* 0x000000110f067836 */ /* 0x020fca0000000000 */
[----:B------:R-:W-:Y:S01]  /*4860*/  I2FP.F32.S32 R5, R6 ;  /* 0x0000000600057245 */ /* 0x000fe20000201400 */
[----:B----4-:R-:W-:-:S05]  /*4870*/  VIADD R4, R15, 0x18 ;  /* 0x000000180f047836 */ /* 0x010fca0000000000 */
[----:B------:R-:W-:Y:S02]  /*4880*/  I2FP.F32.S32 R11, R4 ;  /* 0x00000004000b7245 */ /* 0x000fe40000201400 */
[----:B------:R-:W-:-:S03]  /*4890*/  I2FP.F32.S32 R4, R7 ;  /* 0x0000000700047245 */ /* 0x000fc60000201400 */
[----:B------:R-:W-:Y:S04]  /*48a0*/  STL [R1+0x98], R11 ;  /* 0x0000980b01007387 */ /* 0x000fe80000100800 */
[----:B------:R4:W-:Y:S04]  /*48b0*/  STL [R1+0x94], R5 ;  /* 0x0000940501007387 */ /* 0x0009e80000100800 */
[----:B------:R5:W-:Y:S01]  /*48c0*/  STL [R1+0x90], R4 ;  /* 0x0000900401007387 */ /* 0x000be20000100800 */
[----:B------:R-:W-:Y:S01]  /*48d0*/  IMAD.WIDE.U32 R6, R24, -0x2daee0ad, RZ ;  /* 0xd2511f5318067825 */ /* 0x000fe200078e00ff */
[----:B----4-:R-:W-:-:S02]  /*48e0*/  I2FP.F32.S32 R5, R8 ;  /* 0x0000000800057245 */ /* 0x010fc40000201400 */
[----:B-----5:R-:W-:-:S03]  /*48f0*/  I2FP.F32.S32 R4, R9 ;  /* 0x0000000900047245 */ /* 0x020fc60000201400 */
[----:B------:R4:W-:Y:S04]  /*4900*/  STL [R1+0x8c], R5 ;  /* 0x00008c0501007387 */ /* 0x0009e80000100800 */
[----:B------:R5:W-:Y:S04]  /*4910*/  STL [R1+0x88], R4 ;  /* 0x0000880401007387 */ /* 0x000be80000100800 */
[----:B------:R2:W-:Y:S01]  /*4920*/  STL.64 [R1+0xa8], R6 ;  /* 0x0000a80601007387 */ /* 0x0005e20000100a00 */
[----:B----4-:R-:W-:Y:S02]  /*4930*/  I2FP.F32.S32 R5, R10 ;  /* 0x0000000a00057245 */ /* 0x010fe40000201400 */
[----:B-----5:R-:W-:-:S04]  /*4940*/  LOP3.LUT R4, R14, UR9, RZ, 0x3c, !PT ;  /* 0x000000090e047c12 */ /* 0x020fc8000f8e3cff */
[----:B------:R-:W-:Y:S01]  /*4950*/  LOP3.LUT R4, R4, R7, RZ, 0x3c, !PT ;  /* 0x0000000704047212 */ /* 0x000fe200078e3cff */
[----:B------:R4:W-:Y:S01]  /*4960*/  STL [R1+0x84], R5 ;  /* 0x0000840501007387 */ /* 0x0009e20000100800 */
[----:B--2---:R-:W-:-:S05]  /*4970*/  I2FP.F32.S32 R6, R15 ;  /* 0x0000000f00067245 */ /* 0x004fca0000201400 */
[----:B------:R2:W-:Y:S01]  /*4980*/  STL [R1+0x80], R6 ;  /* 0x0000800601007387 */ /* 0x0005e20000100800 */
[----:B----4-:R-:W-:-:S05]  /*4990*/  IMAD.WIDE.U32 R4, R4, -0x326172a9, RZ ;  /* 0xcd9e8d5704047825 */ /* 0x010fca00078e00ff */
[----:B------:R2:W-:Y:S01]  /*49a0*/  STL.64 [R1+0x78], R4 ;  /* 0x0000780401007387 */ /* 0x0005e20000100a00 */
[----:B-1-3--:R-:W-:-:S07]  /*49b0*/  CS2R R24, SRZ ;  /* 0x0000000000187805 */ /* 0x00afce000001ff00 */
.L_x_440:
[----:B---3--:R-:W3:Y:S01]  /*49c0*/  LDL R97, [R1] ;  /* 0x0000000001617983 */ /* 0x008ee20000100800 */
[----:B------:R-:W-:Y:S02]  /*49d0*/  USHF.L.U32 UR10, UR7, 0x6, URZ ;  /* 0x00000006070a7899 */ /* 0x000fe4000800063f */
[----:B------:R-:W-:Y:S02]  /*49e0*/  UIADD3 UR11, UR8, -0x61c88647, URZ ;  /* 0x9e3779b9080b7890 */ /* 0x000fe4000fffe03f */
[----:B------:R-:W4:Y:S01]  /*49f0*/  LDL R249, [R1+0x8] ;  /* 0x0000080001f97983 */ /* 0x000f220000100800 */
[----:B------:R-:W-:Y:S04]  /*4a00*/  UISETP.GE.AND UP0, UPT, UR10, UR21, UPT ;  /* 0x000000150a00728c */ /* 0x000fe8000bf06270 */
[----:B------:R-:W2:Y:S01]  /*4a10*/  LDL R96, [R1+0x4] ;  /* 0x0000040001607983 */ /* 0x000ea20000100800 */
[----:B------:R-:W-:Y:S04]  /*4a20*/  UISETP.LT.AND UP0, UPT, UR20, UR19, UP0 ;  /* 0x000000131400728c */ /* 0x000fe80008701270 */
[----:B------:R-:W2:Y:S02]  /*4a30*/  LDL R248, [R1+0xc] ;  /* 0x00000c0001f87983 */ /* 0x000ea40000100800 */
[----:B------:R-:W-:Y:S03]  /*4a40*/  PLOP3.LUT P2, PT, PT, PT, UP0, 0x80, 0x0 ;  /* 0x000000000000781c */ /* 0x000fe60003f4f008 */
[----:B------:R-:W2:Y:S01]  /*4a50*/  LDL R247, [R1+0x18] ;  /* 0x0000180001f77983 */ /* 0x000ea20000100800 */
[----:B------:R-:W-:Y:S04]  /*4a60*/  UISETP.GT.AND UP0, UPT, UR7, UR18, UPT ;  /* 0x000000120700728c */ /* 0x000fe8000bf04270 */
[----:B------:R-:W2:Y:S05]  /*4a70*/  LDL R99, [R1+0x10] ;  /* 0x0000100001637983 */ /* 0x000eaa0000100800 */
[----:B------:R-:W2:Y:S05]  /*4a80*/  LDL R246, [R1+0x14] ;  /* 0x0000140001f67983 */ /* 0x000eaa0000100800 */
[----:B------:R-:W0:Y:S05]  /*4a90*/  LDGDEPBAR ;  /* 0x00000000000079af */ /* 0x000e2a0000000000 */
[----:B------:R-:W2:Y:S05]  /*4aa0*/  LDL R98, [R1+0xb4] ;  /* 0x0000b40001627983 */ /* 0x000eaa0000100800 */
[----:B------:R-:W2:Y:S05]  /*4ab0*/  LDL R250, [R1+0x3c] ;  /* 0x00003c0001fa7983 */ /* 0x000eaa0000100800 */
[----:B------:R-:W2:Y:S05]  /*4ac0*/  LDL R251, [R1+0xb0] ;  /* 0x0000b00001fb7983 */ /* 0x000eaa0000100800 */
[----:B------:R-:W3:Y:S05]  /*4ad0*/  LDL.64 R244, [R1+0xa8] ;  /* 0x0000a80001f47983 */ /* 0x000eea0000100a00 */
[----:B---3--:R-:W3:Y:S01]  /*4ae0*/  LDL R245, [R1+0x58] ;  /* 0x0000580001f57983 */ /* 0x008ee20000100800 */
[----:B------:R-:W-:Y:S04]  /*4af0*/  DEPBAR.LE SB0, 0x0 ;  /* 0x000080000000791a */ /* 0x000fe80000000000 */
[----:B------:R-:W-:Y:S06]  /*4b00*/  BAR.SYNC.DEFER_BLOCKING 0x0 ;  /* 0x0000000000007b1d */ /* 0x000fec0000010000 */
[----:B----4-:R-:W-:Y:S05]  /*4b10*/  LDSM.16.M88.4 R16, [R249] ;  /* 0x00000000f910783b */ /* 0x010fea0000000200 */
[----:B------:R-:W1:Y:S05]  /*4b20*/  LDSM.16.M88.4 R8, [R97+0xc000] ;  /* 0x00c000006108783b */ /* 0x000e6a0000000200 */
[----:B------:R-:W4:Y:S05]  /*4b30*/  LDSM.16.M88.4 R68, [R97+0xc800] ;  /* 0x00c800006144783b */ /* 0x000f2a0000000200 */
[----:B--2---:R-:W-:Y:S05]  /*4b40*/  LDSM.16.M88.4 R72, [R248] ;  /* 0x00000000f848783b */ /* 0x004fea0000000200 */
[----:B------:R-:W2:Y:S05]  /*4b50*/  LDSM.16.M88.4 R76, [R96+0xc000] ;  /* 0x00c00000604c783b */ /* 0x000eaa0000000200 */
[----:B------:R-:W2:Y:S05]  /*4b60*/  LDSM.16.M88.4 R80, [R96+0xc800] ;  /* 0x00c800006050783b */ /* 0x000eaa0000000200 */
[----:B------:R-:W-:Y:S05]  /*4b70*/  LDSM.16.M88.4 R84, [R247] ;  /* 0x00000000f754783b */ /* 0x000fea0000000200 */
[----:B------:R-:W2:Y:S05]  /*4b80*/  LDSM.16.M88.4 R88, [R252+0xc000] ;  /* 0x00c00000fc58783b */ /* 0x000eaa0000000200 */
[----:B------:R-:W-:Y:S01]  /*4b90*/  LDSM.16.M88.4 R92, [R99+0xc000] ;  /* 0x00c00000635c783b */ /* 0x000fe20000000200 */
[C---:B-1----:R-:W-:Y:S06]  /*4ba0*/  HMMA.16816.F32.BF16 R4, R16.reuse, R8, RZ ;  /* 0x000000081004723c */ /* 0x042fec00000418ff */
[C---:B------:R-:W-:Y:S06]  /*4bb0*/  HMMA.16816.F32.BF16 R8, R16.reuse, R10, RZ ;  /* 0x0000000a1008723c */ /* 0x040fec00000418ff */
[C---:B----4-:R-:W-:Y:S06]  /*4bc0*/  HMMA.16816.F32.BF16 R12, R16.reuse, R68, RZ ;  /* 0x00000044100c723c */ /* 0x050fec00000418ff */
[----:B------:R-:W-:Y:S01]  /*4bd0*/  HMMA.16816.F32.BF16 R16, R16, R70, RZ ;  /* 0x000000461010723c */ /* 0x000fe200000418ff */
[----:B------:R-:W1:Y:S05]  /*4be0*/  LDSM.16.M88.4 R68, [R252+0xc800] ;  /* 0x00c80000fc44783b */ /* 0x000e6a0000000200 */
[C---:B--2---:R-:W-:Y:S06]  /*4bf0*/  HMMA.16816.F32.BF16 R4, R72.reuse, R76, R4 ;  /* 0x0000004c4804723c */ /* 0x044fec0000041804 */
[C---:B------:R-:W-:Y:S01]  /*4c00*/  HMMA.16816.F32.BF16 R8, R72.reuse, R78, R8 ;  /* 0x0000004e4808723c */ /* 0x040fe20000041808 */
[----:B------:R-:W2:Y:S05]  /*4c10*/  LDSM.16.M88.4 R76, [R246] ;  /* 0x00000000f64c783b */ /* 0x000eaa0000000200 */
[C---:B------:R-:W-:Y:S06]  /*4c20*/  HMMA.16816.F32.BF16 R12, R72.reuse, R80, R12 ;  /* 0x00000050480c723c */ /* 0x040fec000004180c */
[----:B------:R-:W-:Y:S01]  /*4c30*/  HMMA.16816.F32.BF16 R16, R72, R82, R16 ;  /* 0x000000524810723c */ /* 0x000fe20000041810 */
[----:B------:R-:W4:Y:S05]  /*4c40*/  LDSM.16.M88.4 R72, [R99+0xc800] ;  /* 0x00c800006348783b */ /* 0x000f2a0000000200 */
        /* <DEDUP_REMOVED lines=11> */
[C---:B----4-:R-:W-:Y:S06]  /*4d00*/  HMMA.16816.F32.BF16 R12, R76.reuse, R72, R12 ;  /* 0x000000484c0c723c */ /* 0x050fec000004180c */
        /* <DEDUP_REMOVED lines=29> */
[----:B------:R4:W4:Y:S05]  /*4ee0*/  LDSM.16.M88.4 R72, [R96+0x10800] ;  /* 0x010800006048783b */ /* 0x00092a0000000200 */
[C---:B------:R-:W-:Y:S01]  /*4ef0*/  HMMA.16816.F32.BF16 R4, R84.reuse, R88, R4 ;  /* 0x000000585404723c */ /* 0x040fe20000041804 */
[----:B------:R-:W-:Y:S05]  /*4f00*/  LDSM.16.M88.4 R80, [R247+0x4000] ;  /* 0x00400000f750783b */ /* 0x000fea0000000200 */
[C---:B------:R-:W-:Y:S01]  /*4f10*/  HMMA.16816.F32.BF16 R8, R84.reuse, R90, R8 ;  /* 0x0000005a5408723c */ /* 0x040fe20000041808 */
[----:B------:R-:W3:Y:S05]  /*4f20*/  LDSM.16.M88.4 R88, [R252+0x10000] ;  /* 0x01000000fc58783b */ /* 0x000eea0000000200 */
[C---:B-1----:R-:W-:Y:S06]  /*4f30*/  HMMA.16816.F32.BF16 R12, R84.reuse, R68, R12 ;  /* 0x00000044540c723c */ /* 0x042fec000004180c */
[----:B------:R-:W-:Y:S01]  /*4f40*/  HMMA.16816.F32.BF16 R16, R84, R70, R16 ;  /* 0x000000465410723c */ /* 0x000fe20000041810 */
[----:B------:R-:W1:Y:S05]  /*4f50*/  LDSM.16.M88.4 R68, [R252+0x10800] ;  /* 0x01080000fc44783b */ /* 0x000e6a0000000200 */
[C---:B--2---:R-:W-:Y:S01]  /*4f60*/  HMMA.16816.F32.BF16 R4, R76.reuse, R92, R4 ;  /* 0x0000005c4c04723c */ /* 0x044fe20000041804 */
[----:B----4-:R-:W2:Y:S05]  /*4f70*/  LDL.64 R96, [R1+0x78] ;  /* 0x0000780001607983 */ /* 0x010eaa0000100a00 */
[----:B------:R-:W-:Y:S01]  /*4f80*/  LDSM.16.M88.4 R84, [R246+0x4000] ;  /* 0x00400000f654783b */ /* 0x000fe20000000200 */
[C---:B------:R-:W-:Y:S04]  /*4f90*/  HMMA.16816.F32.BF16 R8, R76.reuse, R94, R8 ;  /* 0x0000005e4c08723c */ /* 0x040fe80000041808 */
[----:B------:R-:W4:Y:S02]  /*4fa0*/  LDSM.16.M88.4 R92, [R99+0x10000] ;  /* 0x01000000635c783b */ /* 0x000f240000000200 */
[C---:B------:R-:W-:Y:S06]  /*4fb0*/  HMMA.16816.F32.BF16 R12, R76.reuse, R72, R12 ;  /* 0x000000484c0c723c */ /* 0x040fec000004180c */
[----:B------:R-:W-:Y:S01]  /*4fc0*/  HMMA.16816.F32.BF16 R16, R76, R74, R16 ;  /* 0x0000004a4c10723c */ /* 0x000fe20000041810 */
[----:B------:R-:W2:Y:S01]  /*4fd0*/  LDL R77, [R1+0x84] ;  /* 0x00008400014d7983 */ /* 0x000ea20000100800 */
[----:B------:R-:W-:Y:S04]  /*4fe0*/  IMAD.U32 R72, RZ, RZ, UR7 ;  /* 0x00000007ff487e24 */ /* 0x000fe8000f8e00ff */
[----:B------:R-:W2:Y:S01]  /*4ff0*/  LDL R79, [R1+0x38] ;  /* 0x00003800014f7983 */ /* 0x000ea20000100800 */
[C---:B---3--:R-:W-:Y:S01]  /*5000*/  HMMA.16816.F32.BF16 R4, R80.reuse, R88, R4 ;  /* 0x000000585004723c */ /* 0x048fe20000041804 */
[----:B------:R-:W-:Y:S03]  /*5010*/  IMAD.MOV.U32 R78, RZ, RZ, 0x8 ;  /* 0x00000008ff4e7424 */ /* 0x000fe600078e00ff */
[----:B------:R-:W-:Y:S02]  /*5020*/  IMAD.U32 R74, RZ, RZ, UR10 ;  /* 0x0000000aff4a7e24 */ /* 0x000fe4000f8e00ff */
[C---:B------:R-:W-:Y:S01]  /*5030*/  HMMA.16816.F32.BF16 R8, R80.reuse, R90, R8 ;  /* 0x0000005a5008723c */ /* 0x040fe20000041808 */
[----:B------:R-:W3:Y:S01]  /*5040*/  LDL R91, [R1+0x6c] ;  /* 0x00006c00015b7983 */ /* 0x000ee20000100800 */
[----:B------:R-:W-:Y:S04]  /*5050*/  UIADD3 UR10, UR9, -0x4498517b, URZ ;  /* 0xbb67ae85090a7890 */ /* 0x000fe8000fffe03f */
[----:B------:R-:W3:Y:S01]  /*5060*/  LDL R90, [R1+0x80] ;  /* 0x00008000015a7983 */ /* 0x000ee20000100800 */
[C---:B-1----:R-:W-:Y:S06]  /*5070*/  HMMA.16816.F32.BF16 R12, R80.reuse, R68, R12 ;  /* 0x00000044500c723c */ /* 0x042fec000004180c */
[----:B------:R-:W-:Y:S01]  /*5080*/  HMMA.16816.F32.BF16 R16, R80, R70, R16 ;  /* 0x000000465010723c */ /* 0x000fe20000041810 */
[----:B------:R-:W3:Y:S04]  /*5090*/  LDL R83, [R1+0x88] ;  /* 0x0000880001537983 */ /* 0x000ee80000100800 */
[----:B------:R-:W-:Y:S02]  /*50a0*/  IMAD R68, R72, 0x4, R98 ;  /* 0x0000000448447824 */ /* 0x000fe400078e0262 */
[----:B------:R-:W3:Y:S01]  /*50b0*/  LDL R98, [R1+0x68] ;  /* 0x0000680001627983 */ /* 0x000ee20000100800 */
[C---:B----4-:R-:W-:Y:S03]  /*50c0*/  HMMA.16816.F32.BF16 R4, R84.reuse, R92, R4 ;  /* 0x0000005c5404723c */ /* 0x050fe60000041804 */
[----:B------:R-:W-:Y:S02]  /*50d0*/  IMAD.U32 R72, RZ, RZ, UR23 ;  /* 0x00000017ff487e24 */ /* 0x000fe4000f8e00ff */
[----:B------:R-:W-:Y:S01]  /*50e0*/  IMAD.WIDE.U32 R68, R68, -0x326172a9, RZ ;  /* 0xcd9e8d5744447825 */ /* 0x000fe200078e00ff */
[C---:B------:R-:W-:Y:S05]  /*50f0*/  HMMA.16816.F32.BF16 R8, R84.reuse, R94, R8 ;  /* 0x0000005e5408723c */ /* 0x040fea0000041808 */
[----:B------:R-:W-:Y:S02]  /*5100*/  @!P2 IADD3 R70, -R72, 0x1, R250 ;  /* 0x000000014846a810 */ /* 0x000fe40007ffe1fa */
[----:B------:R-:W-:Y:S04]  /*5110*/  LOP3.LUT R72, R69, UR8, R251, 0x96, !PT ;  /* 0x0000000845487c12 */ /* 0x000fe8000f8e96fb */
[----:B------:R-:W-:Y:S01]  /*5120*/  @!P2 IADD3 R74, R74, UR19, R70 ;  /* 0x000000134a4aac10 */ /* 0x000fe2000fffe046 */
[----:B------:R-:W-:Y:S05]  /*5130*/  IMAD.WIDE.U32 R72, R72, -0x2daee0ad, RZ ;  /* 0xd2511f5348487825 */ /* 0x000fea00078e00ff */
[----:B------:R-:W-:Y:S01]  /*5140*/  LOP3.LUT R73, R73, UR10, R244, 0x96, !PT ;  /* 0x0000000a49497c12 */ /* 0x000fe2000f8e96f4 */
[----:B------:R-:W-:Y:S01]  /*5150*/  UIADD3 UR10, UR8, 0x3c6ef372, URZ ;  /* 0x3c6ef372080a7890 */ /* 0x000fe2000fffe03f */
[----:B------:R-:W4:Y:S01]  /*5160*/  LDL R244, [R1+0x64] ;  /* 0x0000640001f47983 */ /* 0x000f220000100800 */
[----:B--2---:R-:W-:Y:S01]  /*5170*/  LOP3.LUT R75, R97, UR11, R68, 0x96, !PT ;  /* 0x0000000b614b7c12 */ /* 0x004fe2000f8e9644 */
[----:B------:R-:W-:Y:S03]  /*5180*/  UIADD3 UR11, UR9, 0x76cf5d0a, URZ ;  /* 0x76cf5d0a090b7890 */ /* 0x000fe6000fffe03f */
[----:B------:R1:W2:Y:S01]  /*5190*/  LDSM.16.M88.4 R68, [R99+0x10800] ;  /* 0x010800006344783b */ /* 0x0002a20000000200 */
[----:B------:R-:W-:Y:S01]  /*51a0*/  IMAD.WIDE.U32 R88, R75, -0x2daee0ad, RZ ;  /* 0xd2511f534b587825 */ /* 0x000fe200078e00ff */
[C---:B------:R-:W-:Y:S02]  /*51b0*/  @!P2 VIMNMX R75, R74.reuse, UR19, PT ;  /* 0x000000134a4bac48 */ /* 0x040fe4000bfe0100 */
[----:B------:R-:W-:Y:S02]  /*51c0*/  @!P2 VIADDMNMX R74, R74, R78, UR19, PT ;  /* 0x000000134a4aae46 */ /* 0x000fe4000b80014e */
[----:B------:R-:W4:Y:S01]  /*51d0*/  LDL R78, [R1+0x8c] ;  /* 0x00008c00014e7983 */ /* 0x000f220000100800 */
[----:B------:R-:W-:Y:S01]  /*51e0*/  LOP3.LUT R80, R89, UR11, R72, 0x96, !PT ;  /* 0x0000000b59507c12 */ /* 0x000fe2000f8e9648 */
[----:B------:R-:W-:Y:S04]  /*51f0*/  UIADD3 UR11, UR8, -0x255992d5, URZ ;  /* 0xdaa66d2b080b7890 */ /* 0x000fe8000fffe03f */
[----:B------:R-:W-:Y:S04]  /*5200*/  IMAD.WIDE.U32 R80, R80, -0x326172a9, RZ ;  /* 0xcd9e8d5750507825 */ /* 0x000fe800078e00ff */
[C---:B------:R-:W-:Y:S01]  /*5210*/  FFMA.FTZ R5, R77.reuse, UR6, R5 ;  /* 0x000000064d057c23 */ /* 0x040fe20008010005 */
[----:B------:R-:W-:Y:S01]  /*5220*/  FFMA.FTZ R7, R77, UR6, R7 ;  /* 0x000000064d077c23 */ /* 0x000fe20008010007 */
[C---:B------:R-:W-:Y:S02]  /*5230*/  @!P2 VIADD R76, R79.reuse, 0x1 ;  /* 0x000000014f4ca836 */ /* 0x040fe40000000000 */
[C---:B------:R-:W-:Y:S01]  /*5240*/  @!P2 VIADD R72, R79.reuse, 0x8 ;  /* 0x000000084f48a836 */ /* 0x040fe20000000000 */
[----:B-1----:R-:W4:Y:S01]  /*5250*/  LDL R99, [R1+0x5c] ;  /* 0x00005c0001637983 */ /* 0x002f220000100800 */
[----:B------:R-:W-:Y:S01]  /*5260*/  @!P2 VIADD R77, R79, 0x11 ;  /* 0x000000114f4da836 */ /* 0x000fe20000000000 */
[CC--:B------:R-:W-:Y:S02]  /*5270*/  @!P2 ISETP.GE.AND P1, PT, R76.reuse, R75.reuse, PT ;  /* 0x0000004b4c00a20c */ /* 0x0c0fe40003f26270 */
[-C--:B------:R-:W-:Y:S02]  /*5280*/  @!P2 ISETP.GE.AND P3, PT, R76, R74.reuse, PT ;  /* 0x0000004a4c00a20c */ /* 0x080fe40003f66270 */
[CC--:B------:R-:W-:Y:S02]  /*5290*/  @!P2 ISETP.GE.AND P6, PT, R72.reuse, R75.reuse, PT ;  /* 0x0000004b4800a20c */ /* 0x0c0fe40003fc6270 */
[-C--:B------:R-:W-:Y:S01]  /*52a0*/  @!P2 ISETP.GE.AND P5, PT, R72, R74.reuse, PT ;  /* 0x0000004a4800a20c */ /* 0x080fe20003fa6270 */
[----:B------:R-:W-:Y:S01]  /*52b0*/  IMAD.WIDE.U32 R72, R73, -0x326172a9, RZ ;  /* 0xcd9e8d5749487825 */ /* 0x000fe200078e00ff */
[----:B---3--:R-:W-:Y:S03]  /*52c0*/  FSETP.NEU.FTZ.AND P0, PT, R91, -INF , PT ;  /* 0xff8000005b00780b */ /* 0x008fe60003f1d000 */
[C---:B------:R-:W-:Y:S01]  /*52d0*/  FFMA.FTZ R4, R90.reuse, UR6, R4 ;  /* 0x000000065a047c23 */ /* 0x040fe20008010004 */
[----:B------:R-:W-:Y:S01]  /*52e0*/  FFMA.FTZ R6, R90, UR6, R6 ;  /* 0x000000065a067c23 */ /* 0x000fe20008010006 */
[----:B------:R-:W-:Y:S01]  /*52f0*/  LOP3.LUT R81, R81, UR11, R72, 0x96, !PT ;  /* 0x0000000b51517c12 */ /* 0x000fe2000f8e9648 */
[----:B------:R-:W-:Y:S01]  /*5300*/  FMUL.FTZ R72, R91, 1.4426950216293334961 ;  /* 0x3fb8aa3b5b487820 */ /* 0x000fe20000410000 */
[----:B------:R-:W3:Y:S01]  /*5310*/  LDL R90, [R1+0x94] ;  /* 0x00009400015a7983 */ /* 0x000ee20000100800 */
[C---:B--2---:R-:W-:Y:S01]  /*5320*/  HMMA.16816.F32.BF16 R12, R84.reuse, R68, R12 ;  /* 0x00000044540c723c */ /* 0x044fe2000004180c */
[----:B------:R-:W-:Y:S03]  /*5330*/  UIADD3 UR11, UR9, -0x126145ec, URZ ;  /* 0xed9eba14090b7890 */ /* 0x000fe6000fffe03f */
[----:B------:R-:W2:Y:S01]  /*5340*/  LDL R91, [R1+0x90] ;  /* 0x00009000015b7983 */ /* 0x000ea20000100800 */
[C---:B------:R-:W-:Y:S01]  /*5350*/  FFMA.FTZ R8, R83.reuse, UR6, R8 ;  /* 0x0000000653087c23 */ /* 0x040fe20008010008 */
[----:B------:R-:W-:Y:S01]  /*5360*/  FFMA.FTZ R10, R83, UR6, R10 ;  /* 0x00000006530a7c23 */ /* 0x000fe2000801000a */
[----:B------:R-:W-:Y:S02]  /*5370*/  HMMA.16816.F32.BF16 R16, R84, R70, R16 ;  /* 0x000000465410723c */ /* 0x000fe40000041810 */
[----:B------:R-:W2:Y:S01]  /*5380*/  LDL R83, [R1+0x9c] ;  /* 0x00009c0001537983 */ /* 0x000ea20000100800 */
[C---:B------:R-:W-:Y:S01]  /*5390*/  FSETP.NEU.FTZ.AND P4, PT, R98.reuse, -INF , PT ;  /* 0xff8000006200780b */ /* 0x040fe20003f9d000 */
[----:B------:R-:W-:Y:S01]  /*53a0*/  FMUL.FTZ R76, R98, 1.4426950216293334961 ;  /* 0x3fb8aa3b624c7820 */ /* 0x000fe20000410000 */
[----:B------:R-:W-:Y:S02]  /*53b0*/  LOP3.LUT R82, R73, UR10, R96, 0x96, !PT ;  /* 0x0000000a49527c12 */ /* 0x000fe4000f8e9660 */
[----:B------:R-:W2:Y:S01]  /*53c0*/  LDL R98, [R1+0x98] ;  /* 0x0000980001627983 */ /* 0x000ea20000100800 */
[----:B------:R-:W-:Y:S01]  /*53d0*/  @!P2 FSEL R5, R5, -INF , !P1 ;  /* 0xff8000000505a808 */ /* 0x000fe20004800000 */
[----:B------:R-:W-:Y:S01]  /*53e0*/  UIADD3 UR10, UR9, 0x32370b8f, URZ ;  /* 0x32370b8f090a7890 */ /* 0x000fe2000fffe03f */
[CC--:B------:R-:W-:Y:S01]  /*53f0*/  @!P2 ISETP.GE.AND P1, PT, R79.reuse, R74.reuse, PT ;  /* 0x0000004a4f00a20c */ /* 0x0c0fe20003f26270 */
[----:B------:R-:W-:Y:S01]  /*5400*/  IMAD.WIDE.U32 R68, R82, -0x2daee0ad, RZ ;  /* 0xd2511f5352447825 */ /* 0x000fe200078e00ff */
[----:B------:R-:W-:Y:S02]  /*5410*/  FSEL R73, R76, RZ, P4 ;  /* 0x000000ff4c497208 */ /* 0x000fe40002000000 */
[CC--:B------:R-:W-:Y:S01]  /*5420*/  @!P2 ISETP.GE.AND P4, PT, R79.reuse, R75.reuse, PT ;  /* 0x0000004b4f00a20c */ /* 0x0c0fe20003f86270 */
[----:B------:R-:W-:Y:S01]  /*5430*/  @!P2 VIADD R76, R79, 0x9 ;  /* 0x000000094f4ca836 */ /* 0x000fe20000000000 */
[----:B------:R-:W-:Y:S01]  /*5440*/  FSEL R72, R72, RZ, P0 ;  /* 0x000000ff48487208 */ /* 0x000fe20000000000 */
[--C-:B------:R-:W-:Y:S01]  /*5450*/  FFMA.FTZ R5, R5, UR16, -R73.reuse ;  /* 0x0000001005057c23 */ /* 0x100fe20008010849 */
[----:B------:R-:W-:Y:S02]  /*5460*/  @!P2 FSEL R4, R4, -INF , !P4 ;  /* 0xff8000000404a808 */ /* 0x000fe40006000000 */
[----:B------:R-:W-:Y:S01]  /*5470*/  @!P2 FSEL R6, R6, -INF , !P1 ;  /* 0xff8000000606a808 */ /* 0x000fe20004800000 */
[----:B------:R-:W-:Y:S01]  /*5480*/  MUFU.EX2 R95, R5 ;  /* 0x00000005005f7308 */ /* 0x000fe20000000800 */
[-C--:B------:R-:W-:Y:S01]  /*5490*/  @!P2 ISETP.GE.AND P0, PT, R76, R75.reuse, PT ;  /* 0x0000004b4c00a20c */ /* 0x080fe20003f06270 */
[--C-:B------:R-:W-:Y:S01]  /*54a0*/  FFMA.FTZ R4, R4, UR16, -R73.reuse ;  /* 0x0000001004047c23 */ /* 0x100fe20008010849 */
[-C--:B------:R-:W-:Y:S01]  /*54b0*/  @!P2 ISETP.GE.AND P4, PT, R76, R74.reuse, PT ;  /* 0x0000004a4c00a20c */ /* 0x080fe20003f86270 */
[--C-:B------:R-:W-:Y:S01]  /*54c0*/  FFMA.FTZ R6, R6, UR16, -R72.reuse ;  /* 0x0000001006067c23 */ /* 0x100fe20008010848 */
[----:B------:R-:W-:Y:S01]  /*54d0*/  @!P2 VIADD R76, R79, 0x10 ;  /* 0x000000104f4ca836 */ /* 0x000fe20000000000 */
[----:B------:R-:W-:Y:S04]  /*54e0*/  @!P2 FSEL R7, R7, -INF , !P3 ;  /* 0xff8000000707a808 */ /* 0x000fe80005800000 */
[----:B------:R1:W2:Y:S01]  /*54f0*/  MUFU.EX2 R97, R4 ;  /* 0x0000000400617308 */ /* 0x0002a20000000800 */
[----:B------:R-:W-:Y:S02]  /*5500*/  @!P2 FSEL R8, R8, -INF , !P6 ;  /* 0xff8000000808a808 */ /* 0x000fe40007000000 */
[CC--:B------:R-:W-:Y:S01]  /*5510*/  @!P2 ISETP.GE.AND P1, PT, R76.reuse, R75.reuse, PT ;  /* 0x0000004b4c00a20c */ /* 0x0c0fe20003f26270 */
[--C-:B------:R-:W-:Y:S01]  /*5520*/  FFMA.FTZ R94, R7, UR16, -R72.reuse ;  /* 0x00000010075e7c23 */ /* 0x100fe20008010848 */
[-C--:B------:R-:W-:Y:S01]  /*5530*/  @!P2 ISETP.GE.AND P3, PT, R76, R74.reuse, PT ;  /* 0x0000004a4c00a20c */ /* 0x080fe20003f66270 */
[----:B------:R-:W-:Y:S01]  /*5540*/  FFMA.FTZ R8, R8, UR16, -R73 ;  /* 0x0000001008087c23 */ /* 0x000fe20008010849 */
[-C--:B------:R-:W-:Y:S03]  /*5550*/  @!P2 ISETP.GE.AND P6, PT, R77, R75.reuse, PT ;  /* 0x0000004b4d00a20c */ /* 0x080fe60003fc6270 */
[----:B------:R1:W-:Y:S01]  /*5560*/  MUFU.EX2 R96, R6 ;  /* 0x0000000600607308 */ /* 0x0003e20000000800 */
[----:B------:R-:W-:Y:S05]  /*5570*/  @!P2 FSEL R10, R10, -INF , !P5 ;  /* 0xff8000000a0aa808 */ /* 0x000fea0006800000 */
[----:B------:R-:W-:Y:S04]  /*5580*/  FFMA.FTZ R10, R10, UR16, -R72 ;  /* 0x000000100a0a7c23 */ /* 0x000fe80008010848 */
[----:B------:R2:W-:Y:S01]  /*5590*/  MUFU.EX2 R93, R8 ;  /* 0x00000008005d7308 */ /* 0x0005e20000000800 */
[----:B-1----:R-:W-:Y:S01]  /*55a0*/  LOP3.LUT R4, R69, UR10, R88, 0x96, !PT ;  /* 0x0000000a45047c12 */ /* 0x002fe2000f8e9658 */
[----:B------:R-:W-:Y:S04]  /*55b0*/  UIADD3 UR10, UR8, 0x78dde6e4, URZ ;  /* 0x78dde6e4080a7890 */ /* 0x000fe8000fffe03f */
[----:B------:R-:W-:Y:S04]  /*55c0*/  IMAD.WIDE.U32 R4, R4, -0x326172a9, RZ ;  /* 0xcd9e8d5704047825 */ /* 0x000fe800078e00ff */
[----:B------:R-:W-:Y:S01]  /*55d0*/  MUFU.EX2 R92, R10 ;  /* 0x0000000a005c7308 */ /* 0x000fe20000000800 */
[----:B------:R-:W-:Y:S01]  /*55e0*/  LOP3.LUT R6, R5, UR10, R80, 0x96, !PT ;  /* 0x0000000a05067c12 */ /* 0x000fe2000f8e9650 */
[----:B------:R-:W-:Y:S04]  /*55f0*/  UIADD3 UR10, UR9, -0x56f99767, URZ ;  /* 0xa9066899090a7890 */ /* 0x000fe8000fffe03f */
[----:B------:R-:W-:Y:S04]  /*5600*/  IMAD.WIDE.U32 R6, R6, -0x2daee0ad, RZ ;  /* 0xd2511f5306067825 */ /* 0x000fe800078e00ff */
[----:B------:R-:W1:Y:S01]  /*5610*/  MUFU.EX2 R94, R94 ;  /* 0x0000005e005e7308 */ /* 0x000e620000000800 */
[C---:B----4-:R-:W-:Y:S01]  /*5620*/  FFMA.FTZ R9, R78.reuse, UR6, R9 ;  /* 0x000000064e097c23 */ /* 0x050fe20008010009 */
[----:B------:R-:W-:Y:S01]  /*5630*/  FFMA.FTZ R11, R78, UR6, R11 ;  /* 0x000000064e0b7c23 */ /* 0x000fe2000801000b */
[C---:B------:R-:W-:Y:S02]  /*5640*/  @!P2 VIADD R78, R79.reuse, 0x18 ;  /* 0x000000184f4ea836 */ /* 0x040fe40000000000 */
[----:B------:R-:W-:Y:S01]  /*5650*/  @!P2 VIADD R79, R79, 0x19 ;  /* 0x000000194f4fa836 */ /* 0x000fe20000000000 */
[----:B------:R-:W-:Y:S02]  /*5660*/  @!P2 FSEL R9, R9, -INF , !P0 ;  /* 0xff8000000909a808 */ /* 0x000fe40004000000 */
[-C--:B------:R-:W-:Y:S01]  /*5670*/  @!P2 ISETP.GE.AND P0, PT, R77, R74.reuse, PT ;  /* 0x0000004a4d00a20c */ /* 0x080fe20003f06270 */
[----:B------:R-:W-:Y:S01]  /*5680*/  IMAD.WIDE.U32 R76, R81, -0x2daee0ad, RZ ;  /* 0xd2511f53514c7825 */ /* 0x000fe200078e00ff */
[-C--:B------:R-:W-:Y:S03]  /*5690*/  @!P2 ISETP.GE.AND P5, PT, R78, R75.reuse, PT ;  /* 0x0000004b4e00a20c */ /* 0x080fe60003fa6270 */
[----:B------:R-:W-:Y:S01]  /*56a0*/  FFMA.FTZ R9, R9, UR16, -R73 ;  /* 0x0000001009097c23 */ /* 0x000fe20008010849 */
[----:B------:R-:W-:Y:S02]  /*56b0*/  @!P2 FSEL R11, R11, -INF , !P4 ;  /* 0xff8000000b0ba808 */ /* 0x000fe40006000000 */
[----:B------:R-:W-:Y:S01]  /*56c0*/  LOP3.LUT R68, R77, UR11, R68, 0x96, !PT ;  /* 0x0000000b4d447c12 */ /* 0x000fe2000f8e9644 */
[----:B------:R-:W-:Y:S01]  /*56d0*/  UIADD3 UR11, UR8, 0x1715609d, URZ ;  /* 0x1715609d080b7890 */ /* 0x000fe2000fffe03f */
[----:B------:R-:W-:Y:S01]  /*56e0*/  LOP3.LUT R76, R7, UR10, R76, 0x96, !PT ;  /* 0x0000000a074c7c12 */ /* 0x000fe2000f8e964c */
[----:B------:R-:W-:Y:S01]  /*56f0*/  UIADD3 UR10, UR8, -0x4ab325aa, URZ ;  /* 0xb54cda56080a7890 */ /* 0x000fe2000fffe03f */
[----:B------:R-:W-:Y:S01]  /*5700*/  @!P2 ISETP.GE.AND P4, PT, R79, R75, PT ;  /* 0x0000004b4f00a20c */ /* 0x000fe20003f86270 */
[----:B------:R-:W-:Y:S04]  /*5710*/  IMAD.WIDE.U32 R68, R68, -0x326172a9, RZ ;  /* 0xcd9e8d5744447825 */ /* 0x000fe800078e00ff */
[----:B------:R-:W-:Y:S01]  /*5720*/  FFMA.FTZ R11, R11, UR16, -R72 ;  /* 0x000000100b0b7c23 */ /* 0x000fe20008010848 */
[----:B------:R-:W-:Y:S01]  /*5730*/  LOP3.LUT R4, R69, UR11, R4, 0x96, !PT ;  /* 0x0000000b45047c12 */ /* 0x000fe2000f8e9604 */
[----:B------:R-:W-:Y:S04]  /*5740*/  UIADD3 UR11, UR9, 0x646e171e, URZ ;  /* 0x646e171e090b7890 */ /* 0x000fe8000fffe03f */
[----:B------:R-:W-:Y:S04]  /*5750*/  IMAD.WIDE.U32 R4, R4, -0x2daee0ad, RZ ;  /* 0xd2511f5304047825 */ /* 0x000fe800078e00ff */
[C---:B---3--:R-:W-:Y:S01]  /*5760*/  FFMA.FTZ R15, R90.reuse, UR6, R15 ;  /* 0x000000065a0f7c23 */ /* 0x048fe2000801000f */
[----:B------:R-:W-:Y:S01]  /*5770*/  FFMA.FTZ R13, R90, UR6, R13 ;  /* 0x000000065a0d7c23 */ /* 0x000fe2000801000d */
[----:B------:R-:W-:Y:S01]  /*5780*/  LOP3.LUT R7, R5, UR11, R6, 0x96, !PT ;  /* 0x0000000b05077c12 */ /* 0x000fe2000f8e9606 */
[C---:B--2---:R-:W-:Y:S01]  /*5790*/  FFMA.FTZ R12, R91.reuse, UR6, R12 ;  /* 0x000000065b0c7c23 */ /* 0x044fe2000801000c */
[----:B------:R-:W-:Y:S01]  /*57a0*/  FFMA.FTZ R14, R91, UR6, R14 ;  /* 0x000000065b0e7c23 */ /* 0x000fe2000801000e */
[--C-:B------:R-:W-:Y:S01]  /*57b0*/  SHF.R.U32.HI R69, RZ, 0x10, R4.reuse ;  /* 0x00000010ff457819 */ /* 0x100fe20000011604 */
[----:B------:R2:W-:Y:S01]  /*57c0*/  MUFU.EX2 R91, R9 ;  /* 0x00000009005b7308 */ /* 0x0005e20000000800 */
[C---:B------:R-:W-:Y:S01]  /*57d0*/  LOP3.LUT R70, R4.reuse, 0xffff, RZ, 0xc0, !PT ;  /* 0x0000ffff04467812 */ /* 0x040fe200078ec0ff */
[C---:B------:R-:W-:Y:S01]  /*57e0*/  FFMA.FTZ R19, R83.reuse, UR6, R19 ;  /* 0x0000000653137c23 */ /* 0x040fe20008010013 */
[----:B------:R-:W-:Y:S01]  /*57f0*/  LOP3.LUT R8, R4, 0xff, RZ, 0xc0, !PT ;  /* 0x000000ff04087812 */ /* 0x000fe200078ec0ff */
[----:B------:R-:W-:Y:S01]  /*5800*/  FFMA.FTZ R17, R83, UR6, R17 ;  /* 0x0000000653117c23 */ /* 0x000fe20008010011 */
[----:B------:R-:W-:Y:S01]  /*5810*/  SHF.R.U32.HI R6, RZ, 0x18, R4 ;  /* 0x00000018ff067819 */ /* 0x000fe20000011604 */
[----:B------:R-:W-:Y:S04]  /*5820*/  IMAD.WIDE.U32 R4, R76, -0x326172a9, RZ ;  /* 0xcd9e8d574c047825 */ /* 0x000fe800078e00ff */
[C---:B------:R-:W-:Y:S01]  /*5830*/  FFMA.FTZ R16, R98.reuse, UR6, R16 ;  /* 0x0000000662107c23 */ /* 0x040fe20008010010 */
[----:B------:R-:W-:Y:S01]  /*5840*/  MUFU.EX2 R90, R11 ;  /* 0x0000000b005a7308 */ /* 0x000fe20000000800 */
[----:B------:R-:W-:Y:S01]  /*5850*/  FFMA.FTZ R18, R98, UR6, R18 ;  /* 0x0000000662127c23 */ /* 0x000fe20008010012 */
[----:B------:R-:W-:Y:S01]  /*5860*/  @!P2 FSEL R15, R15, -INF , !P0 ;  /* 0xff8000000f0fa808 */ /* 0x000fe20004000000 */
[----:B------:R-:W3:Y:S01]  /*5870*/  LDL R98, [R1+0x60] ;  /* 0x0000600001627983 */ /* 0x000ee20000100800 */
[----:B------:R-:W-:Y:S02]  /*5880*/  ISETP.LE.U32.AND P0, PT, R6, UR17, PT ;  /* 0x0000001106007c0c */ /* 0x000fe4000bf03070 */
[----:B------:R-:W-:Y:S01]  /*5890*/  LOP3.LUT R6, R5, UR10, R68, 0x96, !PT ;  /* 0x0000000a05067c12 */ /* 0x000fe2000f8e9644 */
[----:B------:R-:W-:Y:S01]  /*58a0*/  FFMA.FTZ R15, R15, UR16, -R72 ;  /* 0x000000100f0f7c23 */ /* 0x000fe20008010848 */
[----:B------:R-:W-:Y:S02]  /*58b0*/  @!P2 FSEL R14, R14, -INF , !P3 ;  /* 0xff8000000e0ea808 */ /* 0x000fe40005800000 */
[----:B------:R-:W-:Y:S01]  /*58c0*/  ISETP.LE.U32.AND P3, PT, R8, UR17, PT ;  /* 0x0000001108007c0c */ /* 0x000fe2000bf63070 */
[----:B------:R-:W-:Y:S01]  /*58d0*/  MUFU.EX2 R86, R15 ;  /* 0x0000000f00567308 */ /* 0x000fe20000000800 */
[----:B------:R-:W-:Y:S01]  /*58e0*/  SHF.R.U32.HI R68, RZ, 0x18, R4 ;  /* 0x00000018ff447819 */ /* 0x000fe20000011604 */
[----:B------:R-:W-:Y:S01]  /*58f0*/  FFMA.FTZ R14, R14, UR16, -R72 ;  /* 0x000000100e0e7c23 */ /* 0x000fe20008010848 */
[C---:B------:R-:W-:Y:S02]  /*5900*/  LOP3.LUT R8, R4.reuse, 0xffff, RZ, 0xc0, !PT ;  /* 0x0000ffff04087812 */ /* 0x040fe400078ec0ff */
[----:B--2---:R-:W-:Y:S02]  /*5910*/  LOP3.LUT R9, R4, 0xff, RZ, 0xc0, !PT ;  /* 0x000000ff04097812 */ /* 0x004fe400078ec0ff */
[----:B------:R-:W-:Y:S03]  /*5920*/  SHF.R.U32.HI R10, RZ, 0x10, R4 ;  /* 0x00000010ff0a7819 */ /* 0x000fe60000011604 */
[----:B------:R-:W-:Y:S01]  /*5930*/  MUFU.EX2 R88, R14 ;  /* 0x0000000e00587308 */ /* 0x000fe20000000800 */
[C---:B------:R-:W-:Y:S02]  /*5940*/  LOP3.LUT R4, R6.reuse, 0xffff, RZ, 0xc0, !PT ;  /* 0x0000ffff06047812 */ /* 0x040fe400078ec0ff */
[----:B------:R-:W-:Y:S02]  /*5950*/  LOP3.LUT R5, R6, 0xff, RZ, 0xc0, !PT ;  /* 0x000000ff06057812 */ /* 0x000fe400078ec0ff */
[----:B------:R-:W-:Y:S02]  /*5960*/  SHF.R.U32.HI R4, RZ, 0x8, R4 ;  /* 0x00000008ff047819 */ /* 0x000fe40000011604 */
[----:B------:R-:W-:Y:S02]  /*5970*/  @!P2 FSEL R12, R12, -INF , !P1 ;  /* 0xff8000000c0ca808 */ /* 0x000fe40004800000 */
[-C--:B------:R-:W-:Y:S02]  /*5980*/  @!P2 ISETP.GE.AND P1, PT, R78, R74.reuse, PT ;  /* 0x0000004a4e00a20c */ /* 0x080fe40003f26270 */
[----:B------:R-:W-:Y:S01]  /*5990*/  @!P2 FSEL R16, R16, -INF , !P5 ;  /* 0xff8000001010a808 */ /* 0x000fe20006800000 */
[--C-:B------:R-:W-:Y:S01]  /*59a0*/  FFMA.FTZ R12, R12, UR16, -R73.reuse ;  /* 0x000000100c0c7c23 */ /* 0x100fe20008010849 */
[----:B------:R-:W-:Y:S02]  /*59b0*/  ISETP.LE.U32.AND P5, PT, R5, UR17, PT ;  /* 0x0000001105007c0c */ /* 0x000fe4000bfa3070 */
[----:B------:R-:W-:Y:S01]  /*59c0*/  LOP3.LUT R4, R4, 0xffff, RZ, 0xc0, !PT ;  /* 0x0000ffff04047812 */ /* 0x000fe200078ec0ff */
[----:B------:R-:W-:Y:S01]  /*59d0*/  MUFU.EX2 R89, R12 ;  /* 0x0000000c00597308 */ /* 0x000fe20000000800 */
[--C-:B------:R-:W-:Y:S01]  /*59e0*/  SHF.R.U32.HI R5, RZ, 0x10, R6.reuse ;  /* 0x00000010ff057819 */ /* 0x100fe20000011606 */
[--C-:B------:R-:W-:Y:S01]  /*59f0*/  FFMA.FTZ R16, R16, UR16, -R73.reuse ;  /* 0x0000001010107c23 */ /* 0x100fe20008010849 */
[----:B------:R-:W-:Y:S02]  /*5a00*/  @!P2 FSEL R13, R13, -INF , !P6 ;  /* 0xff8000000d0da808 */ /* 0x000fe40007000000 */
[----:B------:R-:W-:Y:S02]  /*5a10*/  @!P2 ISETP.GE.AND P6, PT, R79, R74, PT ;  /* 0x0000004a4f00a20c */ /* 0x000fe40003fc6270 */
[----:B------:R-:W-:Y:S01]  /*5a20*/  @!P2 FSEL R18, R18, -INF , !P1 ;  /* 0xff8000001212a808 */ /* 0x000fe20004800000 */
[--C-:B------:R-:W-:Y:S01]  /*5a30*/  FFMA.FTZ R13, R13, UR16, -R73.reuse ;  /* 0x000000100d0d7c23 */ /* 0x100fe20008010849 */
[----:B------:R-:W-:Y:S01]  /*5a40*/  SHF.R.U32.HI R6, RZ, 0x18, R6 ;  /* 0x00000018ff067819 */ /* 0x000fe20000011606 */
[----:B------:R-:W-:Y:S01]  /*5a50*/  @!P5 FADD.FTZ R97, -R97, -RZ ;  /* 0x800000ff6161d221 */ /* 0x000fe20000010100 */
[----:B------:R-:W-:Y:S01]  /*5a60*/  ISETP.LE.U32.AND P1, PT, R4, UR17, PT ;  /* 0x0000001104007c0c */ /* 0x000fe2000bf23070 */
[----:B------:R-:W-:Y:S01]  /*5a70*/  MUFU.EX2 R87, R13 ;  /* 0x0000000d00577308 */ /* 0x000fe20000000800 */
[----:B------:R-:W-:Y:S01]  /*5a80*/  LOP3.LUT R5, R5, 0xff, RZ, 0xc0, !PT ;  /* 0x000000ff05057812 */ /* 0x000fe200078ec0ff */
[----:B------:R-:W-:Y:S01]  /*5a90*/  FFMA.FTZ R18, R18, UR16, -R72 ;  /* 0x0000001012127c23 */ /* 0x000fe20008010848 */
[----:B------:R-:W-:Y:S02]  /*5aa0*/  @!P2 FSEL R19, R19, -INF , !P6 ;  /* 0xff8000001313a808 */ /* 0x000fe40007000000 */
[----:B------:R-:W-:Y:S02]  /*5ab0*/  @!P2 FSEL R17, R17, -INF , !P4 ;  /* 0xff8000001111a808 */ /* 0x000fe40006000000 */
[----:B------:R-:W-:Y:S03]  /*5ac0*/  ISETP.LE.U32.AND P6, PT, R6, UR17, PT ;  /* 0x0000001106007c0c */ /* 0x000fe6000bfc3070 */
[----:B------:R-:W2:Y:S01]  /*5ad0*/  MUFU.EX2 R85, R16 ;  /* 0x0000001000557308 */ /* 0x000ea20000000800 */
[----:B------:R-:W-:Y:S01]  /*5ae0*/  ISETP.LE.U32.AND P4, PT, R5, UR17, PT ;  /* 0x0000001105007c0c */ /* 0x000fe2000bf83070 */
[----:B------:R-:W-:Y:S01]  /*5af0*/  FFMA.FTZ R73, R17, UR16, -R73 ;  /* 0x0000001011497c23 */ /* 0x000fe20008010849 */
[----:B------:R-:W-:Y:S01]  /*5b00*/  LOP3.LUT R4, R7, 0xff, RZ, 0xc0, !PT ;  /* 0x000000ff07047812 */ /* 0x000fe200078ec0ff */
[----:B------:R-:W-:Y:S01]  /*5b10*/  @!P1 FADD.FTZ R95, -R95, -RZ ;  /* 0x800000ff5f5f9221 */ /* 0x000fe20000010100 */
[----:B------:R-:W-:Y:S01]  /*5b20*/  SHF.R.U32.HI R5, RZ, 0x8, R8 ;  /* 0x00000008ff057819 */ /* 0x000fe20000011608 */
[----:B------:R-:W-:Y:S01]  /*5b30*/  FFMA.FTZ R72, R19, UR16, -R72 ;  /* 0x0000001013487c23 */ /* 0x000fe20008010848 */
[----:B------:R-:W-:Y:S03]  /*5b40*/  ISETP.LE.U32.AND P2, PT, R4, UR17, PT ;  /* 0x0000001104007c0c */ /* 0x000fe6000bf43070 */
[----:B------:R-:W-:Y:S01]  /*5b50*/  MUFU.EX2 R83, R73 ;  /* 0x0000004900537308 */ /* 0x000fe20000000800 */
[----:B------:R-:W-:Y:S02]  /*5b60*/  LOP3.LUT R4, R5, 0xffff, RZ, 0xc0, !PT ;  /* 0x0000ffff05047812 */ /* 0x000fe400078ec0ff */
[----:B------:R-:W-:Y:S01]  /*5b70*/  ISETP.LE.U32.AND P5, PT, R9, UR17, PT ;  /* 0x0000001109007c0c */ /* 0x000fe2000bfa3070 */
[----:B-1----:R-:W-:Y:S01]  /*5b80*/  @!P6 FADD.FTZ R94, -R94, -RZ ;  /* 0x800000ff5e5ee221 */ /* 0x002fe20000010100 */
[----:B------:R-:W-:Y:S01]  /*5b90*/  ISETP.LE.U32.AND P1, PT, R4, UR17, PT ;  /* 0x0000001104007c0c */ /* 0x000fe2000bf23070 */
[----:B------:R-:W-:Y:S01]  /*5ba0*/  @!P4 FADD.FTZ R96, -R96, -RZ ;  /* 0x800000ff6060c221 */ /* 0x000fe20000010100 */
[----:B------:R-:W-:Y:S03]  /*5bb0*/  LOP3.LUT R5, R10, 0xff, RZ, 0xc0, !PT ;  /* 0x000000ff0a057812 */ /* 0x000fe600078ec0ff */
[----:B------:R-:W-:Y:S01]  /*5bc0*/  MUFU.EX2 R84, R18 ;  /* 0x0000001200547308 */ /* 0x000fe20000000800 */
[--C-:B------:R-:W-:Y:S01]  /*5bd0*/  SHF.R.U32.HI R4, RZ, 0x18, R7.reuse ;  /* 0x00000018ff047819 */ /* 0x100fe20000011607 */
[----:B--2---:R-:W-:Y:S01]  /*5be0*/  @!P3 FADD.FTZ R85, -R85, -RZ ;  /* 0x800000ff5555b221 */ /* 0x004fe20000010100 */
[----:B------:R-:W-:Y:S01]  /*5bf0*/  ISETP.LE.U32.AND P6, PT, R5, UR17, PT ;  /* 0x0000001105007c0c */ /* 0x000fe2000bfc3070 */
[----:B------:R-:W-:Y:S01]  /*5c00*/  @!P2 FADD.FTZ R89, -R89, -RZ ;  /* 0x800000ff5959a221 */ /* 0x000fe20000010100 */
[----:B------:R-:W-:Y:S02]  /*5c10*/  ISETP.LE.U32.AND P4, PT, R4, UR17, PT ;  /* 0x0000001104007c0c */ /* 0x000fe4000bf83070 */
[----:B------:R-:W-:Y:S01]  /*5c20*/  LOP3.LUT R4, R7, 0xffff, RZ, 0xc0, !PT ;  /* 0x0000ffff07047812 */ /* 0x000fe200078ec0ff */
[----:B------:R-:W-:Y:S01]  /*5c30*/  @!P5 FADD.FTZ R93, -R93, -RZ ;  /* 0x800000ff5d5dd221 */ /* 0x000fe20000010100 */
[----:B------:R-:W-:Y:S01]  /*5c40*/  LOP3.LUT R5, R69, 0xff, RZ, 0xc0, !PT ;  /* 0x000000ff45057812 */ /* 0x000fe200078ec0ff */
[----:B------:R-:W-:Y:S01]  /*5c50*/  @!P1 FADD.FTZ R91, -R91, -RZ ;  /* 0x800000ff5b5b9221 */ /* 0x000fe20000010100 */
[----:B------:R-:W-:Y:S01]  /*5c60*/  SHF.R.U32.HI R4, RZ, 0x8, R4 ;  /* 0x00000008ff047819 */ /* 0x000fe20000011604 */
[----:B------:R-:W1:Y:S01]  /*5c70*/  MUFU.EX2 R82, R72 ;  /* 0x0000004800527308 */ /* 0x000e620000000800 */
[----:B------:R-:W-:Y:S02]  /*5c80*/  ISETP.LE.U32.AND P5, PT, R68, UR17, PT ;  /* 0x0000001144007c0c */ /* 0x000fe4000bfa3070 */
[----:B------:R-:W-:Y:S01]  /*5c90*/  ISETP.LE.U32.AND P1, PT, R5, UR17, PT ;  /* 0x0000001105007c0c */ /* 0x000fe2000bf23070 */
[----:B------:R-:W-:Y:S01]  /*5ca0*/  @!P6 FADD.FTZ R92, -R92, -RZ ;  /* 0x800000ff5c5ce221 */ /* 0x000fe20000010100 */
[----:B------:R-:W-:Y:S01]  /*5cb0*/  LOP3.LUT R4, R4, 0xffff, RZ, 0xc0, !PT ;  /* 0x0000ffff04047812 */ /* 0x000fe200078ec0ff */
[----:B------:R-:W-:Y:S01]  /*5cc0*/  @!P4 FADD.FTZ R86, -R86, -RZ ;  /* 0x800000ff5656c221 */ /* 0x000fe20000010100 */
[----:B------:R-:W-:Y:S02]  /*5cd0*/  SHF.R.U32.HI R5, RZ, 0x8, R70 ;  /* 0x00000008ff057819 */ /* 0x000fe40000011646 */
[----:B------:R-:W-:Y:S02]  /*5ce0*/  F2FP.RELU.BF16.F32.PACK_AB R6, R95, R97 ;  /* 0x000000615f06723e */ /* 0x000fe400000018ff */
[----:B------:R-:W-:Y:S02]  /*5cf0*/  ISETP.LE.U32.AND P6, PT, R4, UR17, PT ;  /* 0x0000001104007c0c */ /* 0x000fe4000bfc3070 */
[----:B------:R-:W-:Y:S01]  /*5d00*/  LOP3.LUT R4, R5, 0xffff, RZ, 0xc0, !PT ;  /* 0x0000ffff05047812 */ /* 0x000fe200078ec0ff */
[----:B------:R2:W-:Y:S01]  /*5d10*/  STS [R245+0x14000], R6 ;  /* 0x01400006f5007388 */ /* 0x0005e20000000800 */
[----:B------:R-:W-:Y:S01]  /*5d20*/  F2FP.RELU.BF16.F32.PACK_AB R5, R94, R96 ;  /* 0x000000605e05723e */ /* 0x000fe200000018ff */
[----:B------:R-:W-:Y:S01]  /*5d30*/  @!P5 FADD.FTZ R90, -R90, -RZ ;  /* 0x800000ff5a5ad221 */ /* 0x000fe20000010100 */
[----:B------:R-:W-:Y:S01]  /*5d40*/  SHF.R.U32.HI R7, RZ, 0x10, R7 ;  /* 0x00000010ff077819 */ /* 0x000fe20000011607 */
[----:B-1----:R-:W-:Y:S01]  /*5d50*/  @!P0 FADD.FTZ R82, -R82, -RZ ;  /* 0x800000ff52528221 */ /* 0x002fe20000010100 */
[----:B------:R-:W-:Y:S01]  /*5d60*/  ISETP.LE.U32.AND P2, PT, R4, UR17, PT ;  /* 0x0000001104007c0c */ /* 0x000fe2000bf43070 */
[----:B------:R1:W-:Y:S01]  /*5d70*/  STS [R245+0x14400], R5 ;  /* 0x01440005f5007388 */ /* 0x0003e20000000800 */
[----:B------:R-:W-:Y:S01]  /*5d80*/  F2FP.RELU.BF16.F32.PACK_AB R4, R91, R93 ;  /* 0x0000005d5b04723e */ /* 0x000fe200000018ff */
[----:B------:R-:W-:Y:S01]  /*5d90*/  @!P1 FADD.FTZ R84, -R84, -RZ ;  /* 0x800000ff54549221 */ /* 0x000fe20000010100 */
[----:B------:R-:W-:Y:S01]  /*5da0*/  LOP3.LUT R7, R7, 0xff, RZ, 0xc0, !PT ;  /* 0x000000ff07077812 */ /* 0x000fe200078ec0ff */
[----:B------:R-:W-:Y:S01]  /*5db0*/  @!P6 FADD.FTZ R87, -R87, -RZ ;  /* 0x800000ff5757e221 */ /* 0x000fe20000010100 */
[----:B------:R-:W-:Y:S01]  /*5dc0*/  F2FP.RELU.BF16.F32.PACK_AB R8, R90, R92 ;  /* 0x0000005c5a08723e */ /* 0x000fe200000018ff */
[----:B------:R4:W-:Y:S01]  /*5dd0*/  STS [R244+0x14000], R4 ;  /* 0x01400004f4007388 */ /* 0x0009e20000000800 */
[----:B------:R-:W-:Y:S02]  /*5de0*/  ISETP.LE.U32.AND P5, PT, R7, UR17, PT ;  /* 0x0000001107007c0c */ /* 0x000fe4000bfa3070 */
[----:B------:R-:W-:Y:S02]  /*5df0*/  F2FP.RELU.BF16.F32.PACK_AB R7, R87, R89 ;  /* 0x000000595707723e */ /* 0x000fe400000018ff */
[----:B------:R-:W-:Y:S01]  /*5e00*/  STS [R244+0x14400], R8 ;  /* 0x01440008f4007388 */ /* 0x000fe20000000800 */
[----:B------:R-:W-:Y:S01]  /*5e10*/  FSETP.GE.FTZ.AND P3, PT, R89, RZ, PT ;  /* 0x000000ff5900720b */ /* 0x000fe20003f76000 */
[----:B------:R-:W-:Y:S01]  /*5e20*/  @!P2 FADD.FTZ R83, -R83, -RZ ;  /* 0x800000ff5353a221 */ /* 0x000fe20000010100 */
[----:B------:R-:W-:Y:S02]  /*5e30*/  FSETP.GE.FTZ.AND P2, PT, R97, RZ, PT ;  /* 0x000000ff6100720b */ /* 0x000fe40003f56000 */
[----:B------:R-:W-:Y:S01]  /*5e40*/  STS [R99+0x14000], R7 ;  /* 0x0140000763007388 */ /* 0x000fe20000000800 */
[----:B------:R-:W-:Y:S03]  /*5e50*/  FSETP.GE.FTZ.AND P1, PT, R95, RZ, PT ;  /* 0x000000ff5f00720b */ /* 0x000fe60003f36000 */
[----:B------:R-:W-:Y:S05]  /*5e60*/  @!P5 FADD.FTZ R88, -R88, -RZ ;  /* 0x800000ff5858d221 */ /* 0x000fea0000010100 */
[----:B--2---:R-:W-:Y:S02]  /*5e70*/  F2FP.RELU.BF16.F32.PACK_AB R6, R86, R88 ;  /* 0x000000585606723e */ /* 0x004fe400000018ff */
[----:B-1----:R-:W-:Y:S03]  /*5e80*/  F2FP.RELU.BF16.F32.PACK_AB R5, R83, R85 ;  /* 0x000000555305723e */ /* 0x002fe600000018ff */
[----:B------:R-:W-:Y:S01]  /*5e90*/  STS [R99+0x14400], R6 ;  /* 0x0144000663007388 */ /* 0x000fe20000000800 */
[----:B----4-:R-:W-:Y:S04]  /*5ea0*/  F2FP.RELU.BF16.F32.PACK_AB R4, R82, R84 ;  /* 0x000000545204723e */ /* 0x010fe800000018ff */
[----:B---3--:R1:W-:Y:S05]  /*5eb0*/  STS [R98+0x14000], R5 ;  /* 0x0140000562007388 */ /* 0x0083ea0000000800 */
        /* <DEDUP_REMOVED lines=114> */
[----:B------:R-:W-:Y:S01]  /*65e0*/  FADD.FTZ R4, -R80, R10 ;  /* 0x0000000a50047221 */ /* 0x000fe20000010100 */
[----:B------:R-:W-:Y:S01]  /*65f0*/  FSETP.GE.FTZ.AND P0, PT, R92, RZ, PT ;  /* 0x000000ff5c00720b */ /* 0x000fe20003f16000 */
        /* <DEDUP_REMOVED lines=106> */
[----:B------:R-:W3:Y:S03]  /*6ca0*/  LDC R10, c[0x0][0x424] ;  /* 0x00010900ff0a7b82 */ /* 0x000ee60000000800 */
[----:B------:R-:W3:Y:S01]  /*6cb0*/  LDL R97, [R1+0x2c] ;  /* 0x00002c0001617983 */ /* 0x000ee20000100800 */
[C---:B-1----:R-:W-:Y:S05]  /*6cc0*/  IMAD.U32 R6, R9.reuse, -0x40, RZ ;  /* 0xffffffc009067824 */ /* 0x042fea00078e00ff */
[----:B------:R-:W-:Y:S02]  /*6cd0*/  SHF.R.S32.HI R7, RZ, 0x1f, R6 ;  /* 0x0000001fff077819 */ /* 0x000fe40000011406 */
[----:B--2---:R-:W-:Y:S02]  /*6ce0*/  ISETP.GE.AND P3, PT, R246, UR22, PT ;  /* 0x00000016f6007c0c */ /* 0x004fe4000bf66270 */
[C---:B----4-:R-:W-:Y:S04]  /*6cf0*/  LEA R4, P1, R6.reuse, R98, 0x1 ;  /* 0x0000006206047211 */ /* 0x050fe800078208ff */
[----:B------:R-:W-:Y:S07]  /*6d00*/  LEA.HI.X.SX32 R5, R6, R99, 0x1, P1 ;  /* 0x0000006306057211 */ /* 0x000fee00008f0eff */
[----:B---3--:R1:W-:Y:S01]  /*6d10*/  @P3 STS.128 [R97+0x6000], RZ ;  /* 0x006000ff61003388 */ /* 0x0083e20000000c00 */
[----:B------:R-:W-:Y:S02]  /*6d20*/  ISETP.GE.AND P1, PT, R244, UR22, PT ;  /* 0x00000016f4007c0c */ /* 0x000fe4000bf26270 */
[C---:B------:R-:W-:Y:S01]  /*6d30*/  @!P3 LEA R8, P4, R9.reuse, R4, 0x6 ;  /* 0x000000040908b211 */ /* 0x040fe200078830ff */
[----:B------:R-:W-:Y:S01]  /*6d40*/  @!PT LDS RZ, [RZ] ;  /* 0x00000000fffff984 */ /* 0x000fe20000000800 */
[----:B------:R-:W-:Y:S01]  /*6d50*/  @!PT LDS RZ, [RZ] ;  /* 0x00000000fffff984 */ /* 0x000fe20000000800 */
[----:B------:R-:W-:Y:S01]  /*6d60*/  @!PT LDS RZ, [RZ] ;  /* 0x00000000fffff984 */ /* 0x000fe20000000800 */
[----:B------:R-:W-:Y:S01]  /*6d70*/  @!P3 LDGSTS.E.BYPASS.LTC128B.128 [R97+0x6000], desc[UR4][R4.64] ;  /* 0x060000000461bfae */ /* 0x000fe2000b901d44 */
[C---:B------:R-:W-:Y:S03]  /*6d80*/  LEA R6, P5, R9.reuse, R6, 0x5 ;  /* 0x0000000609067211 */ /* 0x040fe600078a28ff */
[----:B------:R1:W-:Y:S01]  /*6d90*/  @P2 STS.128 [R97+0x8000], RZ ;  /* 0x008000ff61002388 */ /* 0x0003e20000000c00 */
[C-C-:B------:R-:W-:Y:S02]  /*6da0*/  LEA.HI.X R7, R9.reuse, R7, R10.reuse, 0x5, P5 ;  /* 0x0000000709077211 */ /* 0x140fe400028f2c0a */
[----:B------:R-:W-:Y:S01]  /*6db0*/  @!P3 LEA.HI.X R9, R9, R5, R10, 0x6, P4 ;  /* 0x000000050909b211 */ /* 0x000fe200020f340a */
[----:B------:R-:W-:Y:S01]  /*6dc0*/  @!PT LDS RZ, [RZ] ;  /* 0x00000000fffff984 */ /* 0x000fe20000000800 */
[----:B------:R-:W-:Y:S01]  /*6dd0*/  @!PT LDS RZ, [RZ] ;  /* 0x00000000fffff984 */ /* 0x000fe20000000800 */
[----:B------:R-:W-:Y:S01]  /*6de0*/  @!PT LDS RZ, [RZ] ;  /* 0x00000000fffff984 */ /* 0x000fe20000000800 */
[----:B------:R-:W-:Y:S04]  /*6df0*/  @!P2 LDGSTS.E.BYPASS.LTC128B.128 [R97+0x8000], desc[UR4][R4.64+0x80] ;  /* 0x080000800461afae */ /* 0x000fe8000b901d44 */
[----:B------:R1:W-:Y:S04]  /*6e00*/  @P1 STS.128 [R97+0xa000], RZ ;  /* 0x00a000ff61001388 */ /* 0x0003e80000000c00 */
        /* <DEDUP_REMOVED lines=8> */
[----:B------:R2:W-:Y:S04]  /*6e90*/  @!P3 LDGSTS.E.BYPASS.LTC128B.128 [R97+0x7000], desc[UR4][R8.64] ;  /* 0x070000000861bfae */ /* 0x0005e8000b901d44 */
[----:B------:R1:W-:Y:S04]  /*6ea0*/  @P2 STS.128 [R97+0x9000], RZ ;  /* 0x009000ff61002388 */ /* 0x0003e80000000c00 */
[----:B------:R1:W-:Y:S01]  /*6eb0*/  STL.64 [R1+0x40], R4 ;  /* 0x0000400401007387 */ /* 0x0003e20000100a00 */
[CC--:B--2---:R-:W-:Y:S04]  /*6ec0*/  @!P2 LEA R8, P3, R6.reuse, R98.reuse, 0x1 ;  /* 0x000000620608a211 */ /* 0x0c4fe800078608ff */
[CCC-:B------:R-:W-:Y:S05]  /*6ed0*/  @!P2 LEA.HI.X R9, R6.reuse, R99.reuse, R7.reuse, 0x1, P3 ;  /* 0x000000630609a211 */ /* 0x1c0fea00018f0c07 */
[----:B------:R-:W-:Y:S01]  /*6ee0*/  @!PT LDS RZ, [RZ] ;  /* 0x00000000fffff984 */ /* 0x000fe20000000800 */
[----:B------:R-:W-:Y:S01]  /*6ef0*/  @!PT LDS RZ, [RZ] ;  /* 0x00000000fffff984 */ /* 0x000fe20000000800 */
[----:B------:R-:W-:Y:S01]  /*6f00*/  @!PT LDS RZ, [RZ] ;  /* 0x00000000fffff984 */ /* 0x000fe20000000800 */
[----:B------:R2:W-:Y:S04]  /*6f10*/  @!P2 LDGSTS.E.BYPASS.LTC128B.128 [R97+0x9000], desc[UR4][R8.64+0x80] ;  /* 0x090000800861afae */ /* 0x0005e8000b901d44 */
[----:B------:R1:W-:Y:S01]  /*6f20*/  @P1 STS.128 [R97+0xb000], RZ ;  /* 0x00b000ff61001388 */ /* 0x0003e20000000c00 */
[C---:B--2---:R-:W-:Y:S04]  /*6f30*/  @!P1 LEA R8, P2, R6.reuse, R98, 0x1 ;  /* 0x0000006206089211 */ /* 0x044fe800078408ff */
[----:B------:R-:W-:Y:S05]  /*6f40*/  @!P1 LEA.HI.X R9, R6, R99, R7, 0x1, P2 ;  /* 0x0000006306099211 */ /* 0x000fea00010f0c07 */
[----:B------:R-:W-:Y:S01]  /*6f50*/  @!PT LDS RZ, [RZ] ;  /* 0x00000000fffff984 */ /* 0x000fe20000000800 */
[----:B------:R-:W-:Y:S01]  /*6f60*/  @!PT LDS RZ, [RZ] ;  /* 0x00000000fffff984 */ /* 0x000fe20000000800 */
[----:B------:R-:W-:Y:S01]  /*6f70*/  @!PT LDS RZ, [RZ] ;  /* 0x00000000fffff984 */ /* 0x000fe20000000800 */
[----:B------:R1:W-:Y:S04]  /*6f80*/  @!P1 LDGSTS.E.BYPASS.LTC128B.128 [R97+0xb000], desc[UR4][R8.64+0x100] ;  /* 0x0b00010008619fae */ /* 0x0003e8000b901d44 */
[----:B------:R-:W0:Y:S02]  /*6f90*/  LDGDEPBAR ;  /* 0x00000000000079af */ /* 0x000e240000000000 */
.L_x_438:
        /* <DEDUP_REMOVED lines=385> */
[----:B------:R-:W-:Y:S11]  /*87b0*/  ISETP.GE.AND P1, PT, R246, UR22, PT ;  /* 0x00000016f6007c0c */ /* 0x000ff6000bf26270 */
[----:B------:R3:W-:Y:S01]  /*87c0*/  @P2 STS.128 [R96], RZ ;  /* 0x000000ff60002388 */ /* 0x0007e20000000c00 */
[----:B------:R-:W4:Y:S01]  /*87d0*/  LDC R10, c[0x0][0x244] ;  /* 0x00009100ff0a7b82 */ /* 0x000f220000000800 */
[----:B-1----:R-:W-:Y:S05]  /*87e0*/  IMAD.U32 R6, R9, -0x40, RZ ;  /* 0xffffffc009067824 */ /* 0x002fea00078e00ff */
[----:B------:R-:W-:Y:S02]  /*87f0*/  SHF.R.S32.HI R7, RZ, 0x1f, R6 ;  /* 0x0000001fff077819 */ /* 0x000fe40000011406 */
[C---:B--2---:R-:W-:Y:S04]  /*8800*/  LEA R4, P0, R6.reuse, R98, 0x1 ;  /* 0x0000006206047211 */ /* 0x044fe800078008ff */
[----:B------:R-:W-:Y:S02]  /*8810*/  LEA.HI.X.SX32 R5, R6, R99, 0x1, P0 ;  /* 0x0000006306057211 */ /* 0x000fe400000f0eff */
[----:B------:R-:W-:Y:S02]  /*8820*/  ISETP.GE.AND P0, PT, R247, UR22, PT ;  /* 0x00000016f7007c0c */ /* 0x000fe4000bf06270 */
[C---:B------:R-:W-:Y:S01]  /*8830*/  @!P2 LEA R8, P3, R9.reuse, R4, 0x6 ;  /* 0x000000040908a211 */ /* 0x040fe200078630ff */
[----:B------:R-:W-:Y:S01]  /*8840*/  @!PT LDS RZ, [RZ] ;  /* 0x00000000fffff984 */ /* 0x000fe20000000800 */
[----:B------:R-:W-:Y:S01]  /*8850*/  @!PT LDS RZ, [RZ] ;  /* 0x00000000fffff984 */ /* 0x000fe20000000800 */
[----:B------:R-:W-:Y:S01]  /*8860*/  @!PT LDS RZ, [RZ] ;  /* 0x00000000fffff984 */ /* 0x000fe20000000800 */
[----:B------:R-:W-:Y:S01]  /*8870*/  @!P2 LDGSTS.E.BYPASS.LTC128B.128 [R96], desc[UR4][R4.64] ;  /* 0x000000000460afae */ /* 0x000fe2000b901d44 */
[C---:B------:R-:W-:Y:S03]  /*8880*/  LEA R6, P4, R9.reuse, R6, 0x5 ;  /* 0x0000000609067211 */ /* 0x040fe600078828ff */
[----:B------:R3:W-:Y:S01]  /*8890*/  @P1 STS.128 [R96+0x2000], RZ ;  /* 0x002000ff60001388 */ /* 0x0007e20000000c00 */
[C-C-:B----4-:R-:W-:Y:S02]  /*88a0*/  LEA.HI.X R7, R9.reuse, R7, R10.reuse, 0x5, P4 ;  /* 0x0000000709077211 */ /* 0x150fe400020f2c0a */
        /* <DEDUP_REMOVED lines=17> */
[CC--:B-1----:R-:W-:Y:S04]  /*89c0*/  @!P1 LEA R8, P2, R6.reuse, R98.reuse, 0x1 ;  /* 0x0000006206089211 */ /* 0x0c2fe800078408ff */
[CCC-:B------:R-:W-:Y:S05]  /*89d0*/  @!P1 LEA.HI.X R9, R6.reuse, R99.reuse, R7.reuse, 0x1, P2 ;  /* 0x0000006306099211 */ /* 0x1c0fea00010f0c07 */
[----:B------:R-:W-:Y:S01]  /*89e0*/  @!PT LDS RZ, [RZ] ;  /* 0x00000000fffff984 */ /* 0x000fe20000000800 */
[----:B------:R-:W-:Y:S01]  /*89f0*/  @!PT LDS RZ, [RZ] ;  /* 0x00000000fffff984 */ /* 0x000fe20000000800 */
[----:B------:R-:W-:Y:S01]  /*8a00*/  @!PT LDS RZ, [RZ] ;  /* 0x00000000fffff984 */ /* 0x000fe20000000800 */
[----:B------:R1:W-:Y:S04]  /*8a10*/  @!P1 LDGSTS.E.BYPASS.LTC128B.128 [R96+0x3000], desc[UR4][R8.64+0x80] ;  /* 0x0300008008609fae */ /* 0x0003e8000b901d44 */
[----:B------:R3:W-:Y:S01]  /*8a20*/  @P0 STS.128 [R96+0x5000], RZ ;  /* 0x005000ff60000388 */ /* 0x0007e20000000c00 */
[C---:B-1----:R-:W-:Y:S04]  /*8a30*/  @!P0 LEA R8, P1, R6.reuse, R98, 0x1 ;  /* 0x0000006206088211 */ /* 0x042fe800078208ff */
[----:B------:R-:W-:Y:S05]  /*8a40*/  @!P0 LEA.HI.X R9, R6, R99, R7, 0x1, P1 ;  /* 0x0000006306098211 */ /* 0x000fea00008f0c07 */
[----:B------:R-:W-:Y:S01]  /*8a50*/  @!PT LDS RZ, [RZ] ;  /* 0x00000000fffff984 */ /* 0x000fe20000000800 */
[----:B------:R-:W-:Y:S01]  /*8a60*/  @!PT LDS RZ, [RZ] ;  /* 0x00000000fffff984 */ /* 0x000fe20000000800 */
[----:B------:R-:W-:Y:S01]  /*8a70*/  @!PT LDS RZ, [RZ] ;  /* 0x00000000fffff984 */ /* 0x000fe20000000800 */
[----:B------:R3:W-:Y:S04]  /*8a80*/  @!P0 LDGSTS.E.BYPASS.LTC128B.128 [R96+0x5000], desc[UR4][R8.64+0x100] ;  /* 0x0500010008608fae */ /* 0x0007e8000b901d44 */
[----:B------:R-:W0:Y:S02]  /*8a90*/  LDGDEPBAR ;  /* 0x00000000000079af */ /* 0x000e240000000000 */
.L_x_439:
        /* <DEDUP_REMOVED lines=131> */
[----:B---3--:R-:W-:Y:S01]  /*92d0*/  FMUL.FTZ R9, R57, UR7 ;  /* 0x0000000739097c20 */ /* 0x008fe20008410000 */
        /* <DEDUP_REMOVED lines=93> */
.L_x_441:
[----:B------:R-:W-:Y:S01]  /*98b0*/  @UP0 UIADD3 UR13, UR24, UR36, URZ ;  /* 0x00000024180d0290 */ /* 0x000fe2000fffe03f */
[----:B------:R-:W-:Y:S01]  /*98c0*/  @UP0 ULDC.64 UR6, c[0x0][0x458] ;  /* 0x0001160000060ab9 */ /* 0x000fe20000000a00 */
[----:B------:R-:W-:Y:S02]  /*98d0*/  USHF.L.U32 UR12, UR43, 0x6, URZ ;  /* 0x000000062b0c7899 */ /* 0x000fe4000800063f */
[----:B------:R-:W-:Y:S02]  /*98e0*/  @UP0 UIMAD.WIDE.U32 UR8, UR13, UR6, URZ ;  /* 0x000000060d0802a5 */ /* 0x000fe4000f8e003f */
[----:B------:R-:W-:-:S04]  /*98f0*/  @UP0 UIMAD UR13, UR13, UR7, URZ ;  /* 0x000000070d0d02a4 */ /* 0x000fc8000f8e023f */
[----:B------:R-:W-:-:S03]  /*9900*/  @UP0 UIADD3 UR17, UR9, UR13, URZ ;  /* 0x0000000d09110290 */ /* 0x000fc6000fffe03f */
[----:B------:R-:W-:Y:S01]  /*9910*/  @UP0 UMOV UR13, UR8 ;  /* 0x00000008000d0c82 */ /* 0x000fe20008000000 */
[----:B------:R-:W-:Y:S08]  /*9920*/  @P0 BRA `(.L_x_442) ;  /* 0x0000000000340947 */ /* 0x000ff00003800000 */
        /* <DEDUP_REMOVED lines=11> */
[----:B------:R-:W-:-:S03]  /*99e0*/  UIADD3 UR17, UR9, UR13, URZ ;  /* 0x0000000d09117290 */ /* 0x000fc6000fffe03f */
[----:B------:R-:W-:-:S09]  /*99f0*/  UMOV UR13, UR8 ;  /* 0x00000008000d7c82 */ /* 0x000fd20008000000 */
.L_x_442:
        /* <DEDUP_REMOVED lines=8> */
[----:B------:R-:W-:Y:S01]  /*9a80*/  USHF.R.S32.HI UR20, URZ, 0x1f, UR58 ;  /* 0x0000001f3f147899 */ /* 0x000fe2000801143a */
[----:B------:R-:W-:Y:S01]  /*9a90*/  BSSY B0, `(.L_x_443) ;  /* 0x000002c000007945 */ /* 0x000fe20003800000 */
[----:B------:R-:W-:Y:S01]  /*9aa0*/  UIMAD UR8, UR12, UR11, UR8 ;  /* 0x0000000b0c0872a4 */ /* 0x000fe2000f8e0208 */
[----:B------:R-:W-:Y:S01]  /*9ab0*/  IMAD.WIDE.U32 R6, R6, UR12, R8 ;  /* 0x0000000c06067c25 */ /* 0x000fe2000f8e0008 */
[----:B------:R-:W-:Y:S01]  /*9ac0*/  SHF.R.S32.HI R4, RZ, 0x3, R4 ;  /* 0x00000003ff047819 */ /* 0x000fe20000011404 */
[----:B------:R-:W-:-:S03]  /*9ad0*/  ULDC.64 UR14, c[0x0][0x468] ;  /* 0x00011a00000e7ab9 */ /* 0x000fc60000000a00 */
[----:B------:R-:W-:Y:S01]  /*9ae0*/  IMAD.U32 R5, RZ, RZ, UR8 ;  /* 0x00000008ff057e24 */ /* 0x000fe2000f8e00ff */
[----:B------:R-:W-:Y:S01]  /*9af0*/  UIMAD UR8, UR43, -0x40, UR19 ;  /* 0xffffffc02b0878a4 */ /* 0x000fe2000f8e0213 */
[----:B------:R-:W-:Y:S01]  /*9b00*/  IADD3 R6, P0, R6, UR16, RZ ;  /* 0x0000001006067c10 */ /* 0x000fe2000ff1e0ff */
[C---:B------:R-:W-:Y:S01]  /*9b10*/  VIADD R10, R4.reuse, 0x20 ;  /* 0x00000020040a7836 */ /* 0x040fe20000000000 */
[----:B------:R-:W-:Y:S01]  /*9b20*/  UIMAD UR16, UR20, UR14, URZ ;  /* 0x0000000e141072a4 */ /* 0x000fe2000f8e023f */
[----:B------:R-:W-:Y:S02]  /*9b30*/  SHF.R.S32.HI R52, RZ, 0x1f, R4 ;  /* 0x0000001fff347819 */ /* 0x000fe40000011404 */
[----:B------:R-:W-:Y:S01]  /*9b40*/  ISETP.GE.AND P4, PT, R4, UR8, PT ;  /* 0x0000000804007c0c */ /* 0x000fe2000bf86270 */
[----:B------:R1:W2:Y:S01]  /*9b50*/  LDS.128 R36, [R96+0xd000] ;  /* 0x00d0000060247984 */ /* 0x0002a20000000c00 */
[----:B------:R-:W-:Y:S01]  /*9b60*/  IADD3.X R7, R7, UR18, R5, P0, !PT ;  /* 0x0000001207077c10 */ /* 0x000fe200087fe405 */
[----:B------:R-:W-:Y:S01]  /*9b70*/  IMAD.U32 R5, RZ, RZ, UR14 ;  /* 0x0000000eff057e24 */ /* 0x000fe2000f8e00ff */
[----:B------:R-:W-:Y:S01]  /*9b80*/  UIMAD UR15, UR58, UR15, UR16 ;  /* 0x0000000f3a0f72a4 */ /* 0x000fe2000f8e0210 */
[----:B------:R1:W3:Y:S01]  /*9b90*/  LDS.128 R32, [R96+0xf000] ;  /* 0x00f0000060207984 */ /* 0x0002e20000000c00 */
[----:B------:R-:W-:Y:S01]  /*9ba0*/  ISETP.GE.AND P3, PT, R10, UR8, PT ;  /* 0x000000080a007c0c */ /* 0x000fe2000bf66270 */
[----:B------:R-:W-:-:S02]  /*9bb0*/  IMAD.WIDE.U32 R10, R5, UR58, R6 ;  /* 0x0000003a050a7c25 */ /* 0x000fc4000f8e0006 */
[----:B------:R1:W4:Y:S02]  /*9bc0*/  LDS.128 R28, [R96+0x11000] ;  /* 0x01100000601c7984 */ /* 0x0003240000000c00 */
[----:B------:R-:W-:Y:S02]  /*9bd0*/  VIADD R14, R11, UR15 ;  /* 0x0000000f0b0e7c36 */ /* 0x000fe40008000000 */
        /* <DEDUP_REMOVED lines=23> */
.L_x_444:
[----:B------:R-:W-:Y:S05]  /*9d50*/  BSYNC B0 ;  /* 0x0000000000007941 */ /* 0x000fea0003800000 */
.L_x_443:
        /* <DEDUP_REMOVED lines=20> */
.L_x_446:
[----:B------:R-:W-:Y:S05]  /*9ea0*/  BSYNC B0 ;  /* 0x0000000000007941 */ /* 0x000fea0003800000 */
.L_x_445:
[----:B--2---:R2:W2:Y:S01]  /*9eb0*/  LDS.128 R20, [R96+0x12000] ;  /* 0x0120000060147984 */ /* 0x0044a20000000c00 */
[----:B------:R-:W-:Y:S01]  /*9ec0*/  UIMAD UR8, UR9, UR6, URZ ;  /* 0x00000006090872a4 */ /* 0x000fe2000f8e023f */
[----:B-1----:R-:W-:Y:S01]  /*9ed0*/  IMAD.U32 R6, RZ, RZ, UR6 ;  /* 0x00000006ff067e24 */ /* 0x002fe2000f8e00ff */
        /* <DEDUP_REMOVED lines=32> */
.L_x_448:
[----:B------:R-:W-:Y:S05]  /*a0e0*/  BSYNC B0 ;  /* 0x0000000000007941 */ /* 0x000fea0003800000 */
.L_x_447:
        /* <DEDUP_REMOVED lines=19> */
.L_x_421:
[----:B------:R-:W-:Y:S05]  /*a220*/  BSYNC B1 ;  /* 0x0000000000017941 */ /* 0x000fea0003800000 */
.L_x_407:
        /* <DEDUP_REMOVED lines=8> */
.L_x_449:
[----:B------:R-:W-:Y:S05]  /*a2b0*/  EXIT ;  /* 0x000000000000794d */ /* 0x000fea0003800000 */
.L_x_451:
        /* <DEDUP_REMOVED lines=12> */
.L_x_813:


//--------------------- .text._ZN5flash44flash_bwd_dq_dk_dv_loop_seqk_parallel_kernelI23Flash_bwd_kernel_traitsILi192ELi64ELi64ELi8ELi4ELi2ELi2ELb1ELb1EN7cutlass10bfloat16_tE19Flash_kernel_traitsILi192ELi64ELi64ELi8ES3_EELb0ELb1ELb0ELb1ELb0ELb0ELb1EEEvNS_16Flash_bwd_paramsE --------------------------
	.section	.text._ZN5flash44flash_bwd_dq_dk_dv_loop_seqk_parallel_kernelI23Flash_bwd_kernel_traitsILi192ELi64ELi64ELi8ELi4ELi2ELi2ELb1ELb1EN7cutlass10bfloat16_tE19Flash_kernel_traitsILi192ELi64ELi64ELi8ES3_EELb0ELb1ELb0ELb1ELb0ELb0ELb1EEEvNS_16Flash_bwd_paramsE,"ax",@progbits
	.align	128
        .global         _ZN5flash44flash_bwd_dq_dk_dv_loop_seqk_parallel_kernelI23Flash_bwd_kernel_traitsILi192ELi64ELi64ELi8ELi4ELi2ELi2ELb1ELb1EN7cutlass10bfloat16_tE19Flash_kernel_traitsILi192ELi64ELi64ELi8ES3_EELb0ELb1ELb0ELb1ELb0ELb0ELb1EEEvNS_16Flash_bwd_paramsE
        .type           _ZN5flash44flash_bwd_dq_dk_dv_loop_seqk_parallel_kernelI23Flash_bwd_kernel_traitsILi192ELi64ELi64ELi8ELi4ELi2ELi2ELb1ELb1EN7cutlass10bfloat16_tE19Flash_kernel_traitsILi192ELi64ELi64ELi8ES3_EELb0ELb1ELb0ELb1ELb0ELb0ELb1EEEvNS_16Flash_bwd_paramsE,@function
        .size           _ZN5flash44flash_bwd_dq_dk_dv_loop_seqk_parallel_kernelI23Flash_bwd_kernel_traitsILi192ELi64ELi64ELi8ELi4ELi2ELi2ELb1ELb1EN7cutlass10bfloat16_tE19Flash_kernel_traitsILi192ELi64ELi64ELi8ES3_EELb0ELb1ELb0ELb1ELb0ELb0ELb1EEEvNS_16Flash_bwd_paramsE,(.L_x_814 - _ZN5flash44flash_bwd_dq_dk_dv_loop_seqk_parallel_kernelI23Flash_bwd_kernel_traitsILi192ELi64ELi64ELi8ELi4ELi2ELi2ELb1ELb1EN7cutlass10bfloat16_tE19Flash_kernel_traitsILi192ELi64ELi64ELi8ES3_EELb0ELb1ELb0ELb1ELb0ELb0ELb1EEEvNS_16Flash_bwd_paramsE)
        .other          _ZN5flash44flash_bwd_dq_dk_dv_loop_seqk_parallel_kernelI23Flash_bwd_kernel_traitsILi192ELi64ELi64ELi8ELi4ELi2ELi2ELb1ELb1EN7cutlass10bfloat16_tE19Flash_kernel_traitsILi192ELi64ELi64ELi8ES3_EELb0ELb1ELb0ELb1ELb0ELb0ELb1EEEvNS_16Flash_bwd_paramsE,@"STO_CUDA_ENTRY STV_DEFAULT"
_ZN5flash44flash_bwd_dq_dk_dv_loop_seqk_parallel_kernelI23Flash_bwd_kernel_traitsILi192ELi64ELi64ELi8ELi4ELi2ELi2ELb1ELb1EN7cutlass10bfloat16_tE19Flash_kernel_traitsILi192ELi64ELi64ELi8ES3_EELb0ELb1ELb0ELb1ELb0ELb0ELb1EEEvNS_16Flash_bwd_paramsE:
.text._ZN5flash44flash_bwd_dq_dk_dv_loop_seqk_parallel_kernelI23Flash_bwd_kernel_traitsILi192ELi64ELi64ELi8ELi4ELi2ELi2ELb1ELb1EN7cutlass10bfloat16_tE19Flash_kernel_traitsILi192ELi64ELi64ELi8ES3_EELb0ELb1ELb0ELb1ELb0ELb0ELb1EEEvNS_16Flash_bwd_paramsE:
        /* <DEDUP_REMOVED lines=181> */
.L_x_496:
        /* <DEDUP_REMOVED lines=67> */
.L_x_452:
        /* <DEDUP_REMOVED lines=15> */
[----:B------:R-:W-:-:S02]  /*1070*/  UIMAD UR30, UR46, UR9, UR8 ;  /* 0x000000092e1e72a4 */ /* 0x000fc4000f8e0208 */
[----:B------:R-:W-:Y:S01]  /*1080*/  UIADD3 UR16, UR35, 0x3f, URZ ;  /* 0x0000003f23107890 */ /* 0x000fe2000fffe03f */
[----:B------:R-:W-:Y:S01]  /*1090*/  @!UP1 ULDC.64 UR8, c[0x0][0x418] ;  /* 0x0001060000089ab9 */ /* 0x000fe20000000a00 */
[----:B------:R-:W-:Y:S01]  /*10a0*/  ULDC UR61, c[0x0][0x2d4] ;  /* 0x0000b500003d7ab9 */ /* 0x000fe20000000800 */
[----:B------:R-:W-:Y:S01]  /*10b0*/  ULDC UR28, c[0x0][0x2dc] ;  /* 0x0000b700001c7ab9 */ /* 0x000fe20000000800 */
[----:B------:R-:W-:Y:S01]  /*10c0*/  ULDC UR47, c[0x0][0x270] ;  /* 0x00009c00002f7ab9 */ /* 0x000fe20000000800 */
[----:B------:R-:W-:Y:S02]  /*10d0*/  USHF.L.U64.HI UR17, UR46, 0x7, UR60 ;  /* 0x000000072e117899 */ /* 0x000fe4000801023c */
[----:B------:R-:W-:Y:S02]  /*10e0*/  USHF.R.S32.HI UR20, URZ, 0x1f, UR16 ;  /* 0x0000001f3f147899 */ /* 0x000fe40008011410 */
[----:B------:R-:W-:Y:S01]  /*10f0*/  @!UP1 UIMAD.WIDE.U32 UR38, UR46, UR8, URZ ;  /* 0x000000082e2692a5 */ /* 0x000fe2000f8e003f */
[----:B-1----:R-:W-:Y:S01]  /*1100*/  IABS R8, R9 ;  /* 0x0000000900087213 */ /* 0x002fe20000000000 */
[----:B------:R-:W-:Y:S01]  /*1110*/  USHF.R.S32.HI UR37, URZ, 0x1f, UR61 ;  /* 0x0000001f3f257899 */ /* 0x000fe2000801143d */
[----:B------:R-:W-:Y:S01]  /*1120*/  ISETP.NE.AND P3, PT, R9, RZ, PT ;  /* 0x000000ff0900720c */ /* 0x000fe20003f65270 */
[----:B------:R-:W-:Y:S01]  /*1130*/  UIMAD UR51, UR58, UR28, URZ ;  /* 0x0000001c3a3372a4 */ /* 0x000fe2000f8e023f */
[----:B------:R-:W1:Y:S01]  /*1140*/  I2F.RP R4, R8 ;  /* 0x0000000800047306 */ /* 0x000e620000209400 */
[----:B------:R-:W-:-:S02]  /*1150*/  USHF.L.U32 UR14, UR46, 0x7, URZ ;  /* 0x000000072e0e7899 */ /* 0x000fc4000800063f */
[----:B------:R-:W-:Y:S02]  /*1160*/  USEL UR36, UR17, URZ, UP2 ;  /* 0x0000003f11247287 */ /* 0x000fe40009000000 */
[----:B--2---:R-:W-:Y:S02]  /*1170*/  UIMAD.WIDE.U32 UR24, UR5, UR12, URZ ;  /* 0x0000000c051872a5 */ /* 0x004fe4000f8e003f */
[----:B------:R-:W-:Y:S02]  /*1180*/  ULEA.HI UR20, UR20, UR16, URZ, 0x6 ;  /* 0x0000001014147291 */ /* 0x000fe4000f8f303f */
        /* <DEDUP_REMOVED lines=10> */
[----:B------:R-:W-:Y:S01]  /*1230*/  ULDC.64 UR32, c[0x0][0x240] ;  /* 0x0000900000207ab9 */ /* 0x000fe20000000a00 */
[----:B------:R-:W-:Y:S02]  /*1240*/  @UP0 UIMAD.WIDE.U32 UR16, UR5, UR28, URZ ;  /* 0x0000001c051002a5 */ /* 0x000fe4000f8e003f */
[----:B------:R-:W-:Y:S02]  /*1250*/  @UP0 UIMAD UR19, UR5, UR29, URZ ;  /* 0x0000001d051302a4 */ /* 0x000fe4000f8e023f */
[----:B------:R-:W-:Y:S01]  /*1260*/  UIMAD UR5, UR37, UR46, URZ ;  /* 0x0000002e250572a4 */ /* 0x000fe2000f8e023f */
[----:B-1----:R-:W-:Y:S01]  /*1270*/  VIADD R4, R4, 0xffffffe ;  /* 0x0ffffffe04047836 */ /* 0x002fe20000000000 */
[----:B------:R-:W-:-:S02]  /*1280*/  USEL UR31, UR14, URZ, UP2 ;  /* 0x0000003f0e1f7287 */ /* 0x000fc40009000000 */
[----:B------:R-:W-:Y:S01]  /*1290*/  @UP1 UIMAD UR50, UR11, UR13, UR43 ;  /* 0x0000000d0b3212a4 */ /* 0x000fe2000f8e022b */
[----:B------:R-:W1:Y:S01]  /*12a0*/  F2I.FTZ.U32.TRUNC.NTZ R5, R4 ;  /* 0x0000000400057305 */ /* 0x000e62000021f000 */
[----:B------:R-:W-:Y:S02]  /*12b0*/  UIMAD.WIDE.U32 UR14, UR11, UR32, URZ ;  /* 0x000000200b0e72a5 */ /* 0x000fe4000f8e003f */
[----:B------:R-:W-:Y:S02]  /*12c0*/  UIMAD.WIDE.U32 UR12, UR46, UR61, URZ ;  /* 0x0000003d2e0c72a5 */ /* 0x000fe4000f8e003f */
[----:B------:R-:W-:Y:S02]  /*12d0*/  UIMAD UR5, UR60, UR61, UR5 ;  /* 0x0000003d3c0572a4 */ /* 0x000fe4000f8e0205 */
[----:B------:R-:W-:Y:S02]  /*12e0*/  UIMAD UR25, UR11, UR33, URZ ;  /* 0x000000210b1972a4 */ /* 0x000fe4000f8e023f */
[----:B------:R-:W-:-:S02]  /*12f0*/  USEL UR59, UR18, UR14, !UP1 ;  /* 0x0000000e123b7287 */ /* 0x000fc4000c800000 */
[----:B------:R-:W-:Y:S02]  /*1300*/  UIMAD UR18, UR9, UR12, URZ ;  /* 0x0000000c091272a4 */ /* 0x000fe4000f8e023f */
[----:B------:R-:W-:Y:S01]  /*1310*/  UIADD3 UR5, UR13, UR5, URZ ;  /* 0x000000050d057290 */ /* 0x000fe2000fffe03f */
        /* <DEDUP_REMOVED lines=26> */
[----:B------:R-:W-:Y:S01]  /*14c0*/  ULDC UR53, c[0x0][0x2c4] ;  /* 0x0000b10000357ab9 */ /* 0x000fe20000000800 */
[----:B------:R-:W-:-:S02]  /*14d0*/  @UP0 UIADD3 UR21, UR22, UR34, URZ ;  /* 0x0000002216150290 */ /* 0x000fc4000fffe03f */
[----:B------:R-:W-:-:S03]  /*14e0*/  UISETP.NE.AND UP4, UPT, UR27, URZ, UPT ;  /* 0x0000003f1b00728c */ /* 0x000fc6000bf85270 */
[----:B------:R-:W-:Y:S01]  /*14f0*/  @!P1 IMAD.IADD R5, R5, 0x1, -R8 ;  /* 0x0000000105059824 */ /* 0x000fe200078e0a08 */
[----:B------:R-:W-:Y:S01]  /*1500*/  @!P1 IADD3 R4, R4, 0x1, RZ ;  /* 0x0000000104049810 */ /* 0x000fe20007ffe0ff */
[----:B------:R-:W-:Y:S01]  /*1510*/  UIMAD UR14, UR8, UR14, UR9 ;  /* 0x0000000e080e72a4 */ /* 0x000fe2000f8e0209 */
[----:B------:R-:W-:Y:S01]  /*1520*/  PLOP3.LUT P1, PT, PT, PT, UP0, 0x80, 0x0 ;  /* 0x000000000000781c */ /* 0x000fe20003f2f008 */
[----:B------:R-:W-:Y:S01]  /*1530*/  @UP3 UIMAD UR9, UR46, UR53, URZ ;  /* 0x000000352e0932a4 */ /* 0x000fe2000f8e023f */
[----:B------:R-:W-:Y:S01]  /*1540*/  ISETP.GE.U32.AND P0, PT, R5, R8, PT ;  /* 0x000000080500720c */ /* 0x000fe20003f06070 */
[----:B------:R-:W-:Y:S01]  /*1550*/  @UP0 ULDC.64 UR26, c[0x0][0x250] ;  /* 0x00009400001a0ab9 */ /* 0x000fe20000000a00 */
[----:B------:R-:W-:Y:S01]  /*1560*/  LOP3.LUT R5, R9, UR58, RZ, 0x3c, !PT ;  /* 0x0000003a09057c12 */ /* 0x000fe2000f8e3cff */
[----:B------:R-:W-:Y:S02]  /*1570*/  @UP0 UIMAD.WIDE.U32 UR12, UR21, UR26, URZ ;  /* 0x0000001a150c02a5 */ /* 0x000fe4000f8e003f */
[----:B------:R-:W-:Y:S01]  /*1580*/  USEL UR56, UR24, URZ, UP4 ;  /* 0x0000003f18387287 */ /* 0x000fe2000a000000 */
[----:B------:R-:W-:Y:S01]  /*1590*/  ISETP.GE.AND P2, PT, R5, RZ, PT ;  /* 0x000000ff0500720c */ /* 0x000fe20003f46270 */
[----:B------:R-:W-:-:S02]  /*15a0*/  UIMAD.WIDE.U32 UR24, UR8, UR5, URZ ;  /* 0x00000005081872a5 */ /* 0x000fc4000f8e003f */
[----:B------:R-:W-:Y:S02]  /*15b0*/  @UP3 USEL UR9, UR9, UR11, !UP1 ;  /* 0x0000000b09093287 */ /* 0x000fe4000c800000 */
[----:B------:R-:W-:Y:S02]  /*15c0*/  @!UP3 UIMAD UR8, UR46, UR47, UR58 ;  /* 0x0000002f2e08b2a4 */ /* 0x000fe4000f8e023a */
[----:B------:R-:W-:Y:S01]  /*15d0*/  @P0 VIADD R4, R4, 0x1 ;  /* 0x0000000104040836 */ /* 0x000fe20000000000 */
[----:B------:R-:W-:Y:S01]  /*15e0*/  @UP0 UIMAD UR21, UR21, UR27, URZ ;  /* 0x0000001b151502a4 */ /* 0x000fe2000f8e023f */
[----:B------:R-:W-:Y:S01]  /*15f0*/  PLOP3.LUT P0, PT, PT, PT, UP3, 0x80, 0x0 ;  /* 0x000000000000781c */ /* 0x000fe20003f0f038 */
[----:B------:R-:W-:Y:S01]  /*1600*/  @UP3 ULDC UR5, c[0x0][0x2e4] ;  /* 0x0000b90000053ab9 */ /* 0x000fe20000000800 */
[----:B------:R-:W-:Y:S01]  /*1610*/  IMAD.MOV.U32 R18, RZ, RZ, R4 ;  /* 0x000000ffff127224 */ /* 0x000fe200078e0004 */
[----:B------:R-:W-:Y:S02]  /*1620*/  @UP3 UIMAD UR18, UR58, UR5, UR9 ;  /* 0x000000053a1232a4 */ /* 0x000fe4000f8e0209 */
[----:B------:R-:W-:-:S02]  /*1630*/  USEL UR54, UR44, URZ, UP4 ;  /* 0x0000003f2c367287 */ /* 0x000fc4000a000000 */
[----:B------:R-:W-:Y:S01]  /*1640*/  @!UP3 UIMAD UR18, UR8, UR53, URZ ;  /* 0x000000350812b2a4 */ /* 0x000fe2000f8e023f */
[----:B------:R-:W-:Y:S01]  /*1650*/  @!P2 IADD3 R18, -R18, RZ, RZ ;  /* 0x000000ff1212a210 */ /* 0x000fe20007ffe1ff */
[----:B------:R-:W-:Y:S01]  /*1660*/  USHF.R.S32.HI UR40, URZ, 0x1f, UR23 ;  /* 0x0000001f3f287899 */ /* 0x000fe20008011417 */
[----:B------:R-:W-:Y:S01]  /*1670*/  @!P3 LOP3.LUT R18, RZ, R9, RZ, 0x33, !PT ;  /* 0x00000009ff12b212 */ /* 0x000fe200078e33ff */
[----:B------:R-:W-:Y:S02]  /*1680*/  @!UP1 UIADD3 UR50, UR39, UR41, URZ ;  /* 0x0000002927329290 */ /* 0x000fe4000fffe03f */
[----:B------:R-:W-:Y:S02]  /*1690*/  USHF.R.S32.HI UR55, URZ, 0x1f, UR51 ;  /* 0x0000001f3f377899 */ /* 0x000fe40008011433 */
[----:B------:R-:W-:Y:S02]  /*16a0*/  USHF.R.S32.HI UR48, URZ, 0x6, UR20 ;  /* 0x000000063f307899 */ /* 0x000fe40008011414 */
[----:B------:R-:W-:-:S02]  /*16b0*/  @UP0 UIADD3 UR47, UR13, UR21, URZ ;  /* 0x000000150d2f0290 */ /* 0x000fc4000fffe03f */
[----:B------:R-:W-:Y:S02]  /*16c0*/  UIADD3 UR53, UR25, UR14, URZ ;  /* 0x0000000e19357290 */ /* 0x000fe4000fffe03f */
        /* <DEDUP_REMOVED lines=15> */
.L_x_454:
        /* <DEDUP_REMOVED lines=13> */
.L_x_455:
        /* <DEDUP_REMOVED lines=11> */
.L_x_456:
[----:B------:R-:W-:Y:S02]  /*1940*/  ULDC UR5, c[0x0][0x270] ;  /* 0x00009c0000057ab9 */ /* 0x000fe40000000800 */
[----:B------:R-:W-:-:S04]  /*1950*/  UIMAD UR5, UR46, UR5, UR58 ;  /* 0x000000052e0572a4 */ /* 0x000fc8000f8e023a */
[----:B------:R-:W-:-:S12]  /*1960*/  UIMAD UR5, UR5, UR61, URZ ;  /* 0x0000003d050572a4 */ /* 0x000fd8000f8e023f */
.L_x_457:
        /* <DEDUP_REMOVED lines=8> */
[----:B------:R-:W-:Y:S01]  /*19f0*/  ULDC.64 UR12, c[0x0][0x428] ;  /* 0x00010a00000c7ab9 */ /* 0x000fe20000000a00 */
[----:B------:R-:W-:Y:S01]  /*1a00*/  ULDC UR8, c[0x0][0x2dc] ;  /* 0x0000b70000087ab9 */ /* 0x000fe20000000800 */
[----:B------:R-:W-:Y:S01]  /*1a10*/  ULDC UR11, c[0x0][0x270] ;  /* 0x00009c00000b7ab9 */ /* 0x000fe20000000800 */
[----:B------:R-:W-:Y:S01]  /*1a20*/  UIMAD.WIDE UR30, UR5, 0x4, UR30 ;  /* 0x00000004051e78a5 */ /* 0x000fe2000f8e021e */
[----:B------:R-:W-:Y:S01]  /*1a30*/  IMAD.U32 R12, RZ, RZ, UR12 ;  /* 0x0000000cff0c7e24 */ /* 0x000fe2000f8e00ff */
[----:B------:R-:W-:-:S02]  /*1a40*/  UIMAD UR5, UR61, UR12, URZ ;  /* 0x0000000c3d0572a4 */ /* 0x000fc4000f8e023f */
[----:B------:R-:W-:Y:S02]  /*1a50*/  UIMAD UR14, UR8, UR11, URZ ;  /* 0x0000000b080e72a4 */ /* 0x000fe4000f8e023f */
[----:B------:R-:W-:Y:S02]  /*1a60*/  UIADD3 UR11, -UR10, UR35, UR23 ;  /* 0x000000230a0b7290 */ /* 0x000fe4000fffe117 */
[----:B------:R-:W-:Y:S02]  /*1a70*/  UIMAD UR13, UR58, UR13, UR5 ;  /* 0x0000000d3a0d72a4 */ /* 0x000fe4000f8e0205 */
[----:B------:R-:W-:Y:S01]  /*1a80*/  USHF.L.U32 UR5, UR14, 0x6, URZ ;  /* 0x000000060e057899 */ /* 0x000fe2000800063f */
[----:B-1----:R-:W-:Y:S01]  /*1a90*/  IMAD R6, R20, UR37, RZ ;  /* 0x0000002514067c24 */ /* 0x002fe2000f8e02ff */
[----:B------:R-:W-:Y:S01]  /*1aa0*/  ULDC UR17, c[0x0][0x398] ;  /* 0x0000e60000117ab9 */ /* 0x000fe20000000800 */
[----:B------:R-:W-:Y:S01]  /*1ab0*/  ULDC.64 UR38, c[0x0][0x258] ;  /* 0x0000960000267ab9 */ /* 0x000fe20000000a00 */
[----:B------:R-:W-:Y:S01]  /*1ac0*/  UIADD3 UR41, UR15, UR18, URZ ;  /* 0x000000120f297290 */ /* 0x000fe2000fffe03f */
[----:B------:R-:W-:Y:S01]  /*1ad0*/  IMAD R8, R21, UR15, R6 ;  /* 0x0000000f15087c24 */ /* 0x000fe2000f8e0206 */
[----:B------:R-:W-:Y:S01]  /*1ae0*/  UIMAD UR12, UR61, UR38, URZ ;  /* 0x000000263d0c72a4 */ /* 0x000fe2000f8e023f */
[----:B------:R-:W-:Y:S01]  /*1af0*/  ULDC.64 UR18, c[0x0][0x3e0] ;  /* 0x0000f80000127ab9 */ /* 0x000fe20000000a00 */
[----:B------:R-:W-:Y:S01]  /*1b00*/  ULDC.64 UR20, c[0x0][0x210] ;  /* 0x0000840000147ab9 */ /* 0x000fe20000000a00 */
[----:B------:R-:W-:Y:S01]  /*1b10*/  ULDC.64 UR42, c[0x0][0x2b0] ;  /* 0x0000ac00002a7ab9 */ /* 0x000fe20000000a00 */
[----:B------:R-:W-:Y:S01]  /*1b20*/  UIADD3 UR8, UR48, -0x1, URZ ;  /* 0xffffffff30087890 */ /* 0x000fe2000fffe03f */
[----:B----4-:R-:W-:-:S04]  /*1b30*/  SHF.R.S32.HI R33, RZ, 0x1f, R31 ;  /* 0x0000001fff217819 */ /* 0x010fc8000001141f */
[CC--:B------:R-:W-:Y:S02]  /*1b40*/  LEA.HI R28, R33.reuse, R31.reuse, RZ, 0x3 ;  /* 0x0000001f211c7211 */ /* 0x0c0fe400078f18ff */
[----:B------:R-:W-:-:S04]  /*1b50*/  LEA.HI R27, R33, R31, RZ, 0x5 ;  /* 0x0000001f211b7211 */ /* 0x000fc800078f28ff */
[----:B------:R-:W-:Y:S01]  /*1b60*/  SHF.R.S32.HI R25, RZ, 0x5, R27 ;  /* 0x00000005ff197819 */ /* 0x000fe2000001141b */
[----:B--2---:R-:W-:-:S05]  /*1b70*/  IMAD.MOV.U32 R36, RZ, RZ, R4 ;  /* 0x000000ffff247224 */ /* 0x004fca00078e0004 */
[----:B------:R-:W-:Y:S02]  /*1b80*/  SHF.R.S32.HI R37, RZ, 0x1f, R36 ;  /* 0x0000001fff257819 */ /* 0x000fe40000011424 */
[----:B------:R-:W-:Y:S01]  /*1b90*/  IADD3 R4, P0, R36, UR9, RZ ;  /* 0x0000000924047c10 */ /* 0x000fe2000ff1e0ff */
[----:B------:R-:W-:Y:S02]  /*1ba0*/  UIADD3 UR9, UR11, -UR17, URZ ;  /* 0x800000110b097290 */ /* 0x000fe4000fffe03f */
[----:B------:R-:W-:Y:S01]  /*1bb0*/  UIADD3 UR11, UP2, UP1, UR24, UR5, UR51 ;  /* 0x00000005180b7290 */ /* 0x000fe2000f95e033 */
[----:B------:R-:W-:Y:S01]  /*1bc0*/  IADD3.X R5, R37, UR50, RZ, P0, !PT ;  /* 0x0000003225057c10 */ /* 0x000fe200087fe4ff */
[----:B------:R-:W-:Y:S01]  /*1bd0*/  USHF.R.S32.HI UR5, URZ, 0x1f, UR5 ;  /* 0x0000001f3f057899 */ /* 0x000fe20008011405 */
[----:B------:R3:W-:Y:S01]  /*1be0*/  STL [R1+0x54], R37 ;  /* 0x0000542501007387 */ /* 0x0007e20000100800 */
[----:B------:R-:W-:Y:S01]  /*1bf0*/  ULDC.64 UR24, c[0x0][0x400] ;  /* 0x0001000000187ab9 */ /* 0x000fe20000000a00 */
[----:B------:R-:W-:Y:S01]  /*1c00*/  USHF.R.S32.HI UR17, URZ, 0x1f, UR9 ;  /* 0x0000001f3f117899 */ /* 0x000fe20008011409 */
[----:B------:R-:W-:Y:S01]  /*1c10*/  IMAD.WIDE.U32 R6, R20, UR15, R4 ;  /* 0x0000000f14067c25 */ /* 0x000fe2000f8e0004 */
[----:B------:R-:W-:Y:S01]  /*1c20*/  SHF.R.S32.HI R4, RZ, 0x3, R28 ;  /* 0x00000003ff047819 */ /* 0x000fe2000001141c */
[----:B------:R-:W-:-:S02]  /*1c30*/  UIADD3.X UR5, UR53, UR5, UR55, UP2, UP1 ;  /* 0x0000000535057290 */ /* 0x000fc400097e2437 */
[----:B------:R-:W-:Y:S01]  /*1c40*/  IMAD.IADD R7, R7, 0x1, R8 ;  /* 0x0000000107077824 */ /* 0x000fe200078e0208 */
[----:B------:R-:W-:Y:S01]  /*1c50*/  SHF.R.S32.HI R32, RZ, 0x1f, R4 ;  /* 0x0000001fff207819 */ /* 0x000fe20000011404 */
[----:B------:R-:W-:Y:S01]  /*1c60*/  UIADD3 UR11, UP2, UP1, UR56, UR11, UR57 ;  /* 0x0000000b380b7290 */ /* 0x000fe2000f95e039 */
[----:B------:R-:W-:Y:S01]  /*1c70*/  IADD3 R5, P0, R4, UR15, RZ ;  /* 0x0000000f04057c10 */ /* 0x000fe2000ff1e0ff */
[----:B------:R-:W-:Y:S01]  /*1c80*/  IMAD.WIDE.U32 R6, R12, UR58, R6 ;  /* 0x0000003a0c067c25 */ /* 0x000fe2000f8e0006 */
[----:B------:R-:W-:Y:S01]  /*1c90*/  LOP3.LUT R8, R27, 0xffffffe0, RZ, 0xc0, !PT ;  /* 0xffffffe01b087812 */ /* 0x000fe200078ec0ff */
[----:B------:R-:W-:Y:S01]  /*1ca0*/  UIADD3.X UR5, UR54, UR5, UR49, UP2, UP1 ;  /* 0x0000000536057290 */ /* 0x000fe200097e2431 */
[----:B------:R-:W-:Y:S01]  /*1cb0*/  IADD3.X R9, R32, UR37, RZ, P0, !PT ;  /* 0x0000002520097c10 */ /* 0x000fe200087fe4ff */
[----:B------:R-:W-:Y:S01]  /*1cc0*/  IMAD.WIDE.U32 R10, R5, UR32, R36 ;  /* 0x00000020050a7c25 */ /* 0x000fe2000f8e0024 */
[----:B------:R-:W-:-:S03]  /*1cd0*/  ULEA.HI UR17, UR17, UR9, URZ, 0x6 ;  /* 0x0000000911117291 */ /* 0x000fc6000f8f303f */
[----:B------:R-:W-:Y:S01]  /*1ce0*/  IMAD.IADD R22, R31, 0x1, -R8 ;  /* 0x000000011f167824 */ /* 0x000fe200078e0a08 */
[----:B------:R-:W-:Y:S01]  /*1cf0*/  IADD3 R10, P2, R10, UR59, RZ ;  /* 0x0000003b0a0a7c10 */ /* 0x000fe2000ff5e0ff */
[----:B------:R-:W-:Y:S01]  /*1d00*/  IMAD R9, R9, UR32, RZ ;  /* 0x0000002009097c24 */ /* 0x000fe2000f8e02ff */
[----:B------:R-:W-:Y:S01]  /*1d10*/  USHF.R.S32.HI UR17, URZ, 0x6, UR17 ;  /* 0x000000063f117899 */ /* 0x000fe20008011411 */
[----:B------:R-:W-:Y:S01]  /*1d20*/  IMAD R8, R25, UR14, R22 ;  /* 0x0000000e19087c24 */ /* 0x000fe2000f8e0216 */
[----:B------:R-:W-:Y:S01]  /*1d30*/  UMOV UR14, UR30 ;  /* 0x0000001e000e7c82 */ /* 0x000fe20008000000 */
[----:B------:R-:W-:Y:S01]  /*1d40*/  IMAD R13, R5, UR33, R9 ;  /* 0x00000021050d7c24 */ /* 0x000fe2000f8e0209 */
[----:B------:R-:W-:Y:S01]  /*1d50*/  UISETP.LT.AND UP1, UPT, URZ, UR17, UPT ;  /* 0x000000113f00728c */ /* 0x000fe2000bf21270 */
[----:B------:R-:W-:Y:S01]  /*1d60*/  VIADD R9, R7, UR13 ;  /* 0x0000000d07097c36 */ /* 0x000fe20008000000 */
[C---:B------:R-:W-:Y:S01]  /*1d70*/  IADD3 R5, P0, R8.reuse, UR11, RZ ;  /* 0x0000000b08057c10 */ /* 0x040fe2000ff1e0ff */
[----:B------:R-:W-:Y:S01]  /*1d80*/  UMOV UR13, UR31 ;  /* 0x0000001f000d7c82 */ /* 0x000fe20008000000 */
[----:B------:R-:W-:Y:S01]  /*1d90*/  IADD3.X R11, R11, UR52, R13, P2, !PT ;  /* 0x000000340b0b7c10 */ /* 0x000fe200097fe40d */
[----:B------:R-:W-:Y:S01]  /*1da0*/  USEL UR17, URZ, UR17, !UP1 ;  /* 0x000000113f117287 */ /* 0x000fe2000c800000 */
        /* <DEDUP_REMOVED lines=44> */
.L_x_459:
        /* <DEDUP_REMOVED lines=19> */
.L_x_460:
        /* <DEDUP_REMOVED lines=38> */
.L_x_462:
[----:B------:R-:W-:Y:S05]  /*2400*/  BSYNC B0 ;  /* 0x0000000000007941 */ /* 0x000fea0003800000 */
.L_x_461:
        /* <DEDUP_REMOVED lines=19> */
.L_x_464:
[----:B------:R-:W-:Y:S05]  /*2540*/  BSYNC B0 ;  /* 0x0000000000007941 */ /* 0x000fea0003800000 */
.L_x_463:
        /* <DEDUP_REMOVED lines=32> */
.L_x_466:
[----:B------:R-:W-:Y:S05]  /*2750*/  BSYNC B0 ;  /* 0x0000000000007941 */ /* 0x000fea0003800000 */
.L_x_465:
        /* <DEDUP_REMOVED lines=21> */
.L_x_458:
        /* <DEDUP_REMOVED lines=64> */
.L_x_469:
[----:B------:R-:W-:Y:S05]  /*2cb0*/  BSYNC B0 ;  /* 0x0000000000007941 */ /* 0x000fea0003800000 */
.L_x_468:
        /* <DEDUP_REMOVED lines=44> */
.L_x_471:
[----:B------:R-:W-:Y:S05]  /*2f80*/  BSYNC B0 ;  /* 0x0000000000007941 */ /* 0x000fea0003800000 */
.L_x_470:
        /* <DEDUP_REMOVED lines=32> */
.L_x_473:
[----:B------:R-:W-:Y:S05]  /*3190*/  BSYNC B0 ;  /* 0x0000000000007941 */ /* 0x000fea0003800000 */
.L_x_472:
        /* <DEDUP_REMOVED lines=37> */
.L_x_475:
[----:B------:R-:W-:Y:S05]  /*33f0*/  BSYNC B0 ;  /* 0x0000000000007941 */ /* 0x000fea0003800000 */
.L_x_474:
        /* <DEDUP_REMOVED lines=29> */
.L_x_477:
[----:B------:R-:W-:Y:S05]  /*35d0*/  BSYNC B0 ;  /* 0x0000000000007941 */ /* 0x000fea0003800000 */
.L_x_476:
        /* <DEDUP_REMOVED lines=40> */
.L_x_479:
[----:B------:R-:W-:Y:S05]  /*3860*/  BSYNC B0 ;  /* 0x0000000000007941 */ /* 0x000fea0003800000 */
.L_x_478:
        /* <DEDUP_REMOVED lines=8> */
[----:B------:R-:W-:Y:S01]  /*38f0*/  ULDC.64 UR18, c[0x0][0x260] ;  /* 0x0000980000127ab9 */ /* 0x000fe20000000a00 */
[----:B------:R2:W-:Y:S01]  /*3900*/  @P0 STS.128 [R34+0x10000], RZ ;  /* 0x010000ff22000388 */ /* 0x0005e20000000c00 */
[----:B------:R-:W-:Y:S01]  /*3910*/  IMAD.U32 R9, RZ, RZ, UR9 ;  /* 0x00000009ff097e24 */ /* 0x000fe2000f8e00ff */
[----:B------:R-:W-:Y:S01]  /*3920*/  IADD3 R8, P1, R6, UR16, RZ ;  /* 0x0000001006087c10 */ /* 0x000fe2000ff3e0ff */
[----:B------:R-:W-:Y:S01]  /*3930*/  IMAD R11, R26, UR18, RZ ;  /* 0x000000121a0b7c24 */ /* 0x000fe2000f8e02ff */
[----:B------:R-:W-:Y:S01]  /*3940*/  IADD3 R6, R5, 0x8, RZ ;  /* 0x0000000805067810 */ /* 0x000fe20007ffe0ff */
[----:B------:R-:W-:Y:S01]  /*3950*/  BSSY B0, `(.L_x_480) ;  /* 0x000002d000007945 */ /* 0x000fe20003800000 */
[----:B------:R-:W-:Y:S01]  /*3960*/  IADD3.X R9, R7, UR36, R9, P1, !PT ;  /* 0x0000002407097c10 */ /* 0x000fe20008ffe409 */
[----:B------:R-:W-:Y:S01]  /*3970*/  IMAD R11, R18, UR19, R11 ;  /* 0x00000013120b7c24 */ /* 0x000fe2000f8e020b */
[----:B------:R-:W-:-:S02]  /*3980*/  ISETP.GE.AND P5, PT, R6, UR5, PT ;  /* 0x0000000506007c0c */ /* 0x000fc4000bfa6270 */
        /* <DEDUP_REMOVED lines=41> */
.L_x_481:
[----:B------:R-:W-:Y:S05]  /*3c20*/  BSYNC B0 ;  /* 0x0000000000007941 */ /* 0x000fea0003800000 */
.L_x_480:
        /* <DEDUP_REMOVED lines=44> */
.L_x_483:
[----:B------:R-:W-:Y:S05]  /*3ef0*/  BSYNC B0 ;  /* 0x0000000000007941 */ /* 0x000fea0003800000 */
.L_x_482:
        /* <DEDUP_REMOVED lines=11> */
[----:B------:R-:W-:Y:S01]  /*3fb0*/  UISETP.NE.AND.EX UP1, UPT, UR21, URZ, UPT, UP1 ;  /* 0x0000003f1500728c */ /* 0x000fe2000bf25310 */
[----:B------:R-:W-:Y:S01]  /*3fc0*/  IMAD.MOV.U32 R240, RZ, RZ, 0x20 ;  /* 0x00000020fff07424 */ /* 0x000fe200078e00ff */
        /* <DEDUP_REMOVED lines=8> */
[----:B------:R-:W-:Y:S01]  /*4050*/  CS2R R126, SRZ ;  /* 0x00000000007e7805 */ /* 0x000fe2000001ff00 */
        /* <DEDUP_REMOVED lines=17> */
[----:B------:R-:W-:Y:S02]  /*4170*/  CS2R R124, SRZ ;  /* 0x00000000007c7805 */ /* 0x000fe4000001ff00 */
[----:B------:R-:W-:Y:S01]  /*4180*/  CS2R R130, SRZ ;  /* 0x0000000000827805 */ /* 0x000fe2000001ff00 */
[----:B------:R-:W-:Y:S01]  /*4190*/  BAR.SYNC.DEFER_BLOCKING 0x0 ;  /* 0x0000000000007b1d */ /* 0x000fe20000010000 */
        /* <DEDUP_REMOVED lines=27> */
[----:B------:R1:W5:Y:S01]  /*4350*/  @P0 LDG.E R13, desc[UR6][R6.64] ;  /* 0x00000006060d0981 */ /* 0x000362000c1e1900 */
[----:B------:R-:W-:Y:S02]  /*4360*/  CS2R R42, SRZ ;  /* 0x00000000002a7805 */ /* 0x000fe4000001ff00 */
[----:B--2---:R-:W-:Y:S02]  /*4370*/  CS2R R40, SRZ ;  /* 0x0000000000287805 */ /* 0x004fe4000001ff00 */
[----:B------:R-:W-:-:S02]  /*4380*/  CS2R R38, SRZ ;  /* 0x0000000000267805 */ /* 0x000fc4000001ff00 */
[----:B------:R-:W-:Y:S02]  /*4390*/  CS2R R36, SRZ ;  /* 0x0000000000247805 */ /* 0x000fe4000001ff00 */
[----:B----4-:R-:W-:Y:S02]  /*43a0*/  CS2R R34, SRZ ;  /* 0x0000000000227805 */ /* 0x010fe4000001ff00 */
[----:B------:R-:W-:Y:S02]  /*43b0*/  CS2R R26, SRZ ;  /* 0x00000000001a7805 */ /* 0x000fe4000001ff00 */
[----:B------:R-:W-:Y:S02]  /*43c0*/  CS2R R24, SRZ ;  /* 0x0000000000187805 */ /* 0x000fe4000001ff00 */
[----:B------:R-:W-:Y:S02]  /*43d0*/  CS2R R22, SRZ ;  /* 0x0000000000167805 */ /* 0x000fe4000001ff00 */
[----:B------:R-:W-:Y:S01]  /*43e0*/  CS2R R20, SRZ ;  /* 0x0000000000147805 */ /* 0x000fe2000001ff00 */
[----:B------:R-:W-:Y:S01]  /*43f0*/  ULDC UR23, c[0x0][0x2dc] ;  /* 0x0000b70000177ab9 */ /* 0x000fe20000000800 */
[----:B------:R-:W-:Y:S01]  /*4400*/  ULDC UR9, c[0x0][0x39c] ;  /* 0x0000e70000097ab9 */ /* 0x000fe20000000800 */
[----:B------:R-:W-:Y:S01]  /*4410*/  ULDC UR16, c[0x0][0x2ec] ;  /* 0x0000bb0000107ab9 */ /* 0x000fe20000000800 */
[----:B---3--:R2:W-:Y:S01]  /*4420*/  STL [R1+0x68], R4 ;  /* 0x0000680401007387 */ /* 0x0085e20000100800 */
[CC--:B-1----:R-:W-:Y:S01]  /*4430*/  LEA.HI R6, R33.reuse, R31.reuse, RZ, 0x4 ;  /* 0x0000001f21067211 */ /* 0x0c2fe200078f20ff */
[----:B------:R-:W1:Y:S01]  /*4440*/  @P0 MUFU.RCP R12, UR5 ;  /* 0x00000005000c0d08 */ /* 0x000e620008001000 */
[----:B------:R-:W-:Y:S01]  /*4450*/  USHF.L.U32 UR19, UR45, 0x6, URZ ;  /* 0x000000062d137899 */ /* 0x000fe2000800063f */
[----:B-----5:R3:W-:Y:S01]  /*4460*/  STL [R1+0x64], R8 ;  /* 0x0000640801007387 */ /* 0x0207e20000100800 */
[----:B------:R-:W-:Y:S01]  /*4470*/  LEA.HI R7, R33, R31, RZ, 0x7 ;  /* 0x0000001f21077211 */ /* 0x000fe200078f38ff */
[----:B------:R-:W-:-:S02]  /*4480*/  ULDC UR21, c[0x0][0x2d0] ;  /* 0x0000b40000157ab9 */ /* 0x000fc40000000800 */
[----:B------:R-:W4:Y:S04]  /*4490*/  LDSM.16.M88.4 R164, [R252] ;  /* 0x00000000fca4783b */ /* 0x000f280000000200 */
[----:B------:R-:W1:Y:S04]  /*44a0*/  LDSM.16.M88.4 R168, [R252+0x800] ;  /* 0x00080000fca8783b */ /* 0x000e680000000200 */
[----:B------:R-:W1:Y:S04]  /*44b0*/  LDSM.16.M88.4 R196, [R252+0x2000] ;  /* 0x00200000fcc4783b */ /* 0x000e680000000200 */
[----:B------:R-:W1:Y:S04]  /*44c0*/  LDSM.16.M88.4 R200, [R252+0x2800] ;  /* 0x00280000fcc8783b */ /* 0x000e680000000200 */
[----:B------:R-:W1:Y:S01]  /*44d0*/  LDSM.16.M88.4 R228, [R252+0x4000] ;  /* 0x00400000fce4783b */ /* 0x000e620000000200 */
[----:B--2---:R-:W-:-:S03]  /*44e0*/  LOP3.LUT R4, R28, 0xfffffff8, RZ, 0xc0, !PT ;  /* 0xfffffff81c047812 */ /* 0x004fc600078ec0ff */
[----:B------:R-:W2:Y:S01]  /*44f0*/  LDSM.16.M88.4 R232, [R252+0x4800] ;  /* 0x00480000fce8783b */ /* 0x000ea20000000200 */
[----:B---3--:R-:W-:Y:S01]  /*4500*/  SHF.R.S32.HI R8, RZ, 0x4, R6 ;  /* 0x00000004ff087819 */ /* 0x008fe20000011406 */
        /* <DEDUP_REMOVED lines=21> */
[----:B---3--:R-:W3:Y:S01]  /*4660*/  LDL R5, [R1+0x4] ;  /* 0x0000040001057983 */ /* 0x008ee20000100800 */
[----:B------:R-:W-:Y:S01]  /*4670*/  LOP3.LUT P1, RZ, R4, 0x2, RZ, 0xc0, !PT ;  /* 0x0000000204ff7812 */ /* 0x000fe2000782c0ff */
[----:B------:R-:W-:-:S05]  /*4680*/  IMAD.IADD R4, R9, 0x1, R10 ;  /* 0x0000000109047824 */ /* 0x000fca00078e020a */
[----:B------:R-:W-:Y:S01]  /*4690*/  LEA R4, R4, UR4, 0x1 ;  /* 0x0000000404047c11 */ /* 0x000fe2000f8e08ff */
[----:B-1----:R-:W-:Y:S01]  /*46a0*/  @P0 FMUL.FTZ R8, R13, R12 ;  /* 0x0000000c0d080220 */ /* 0x002fe20000410000 */
[----:B------:R-:W-:-:S03]  /*46b0*/  VIADD R6, R14, 0x11 ;  /* 0x000000110e067836 */ /* 0x000fc60000000000 */
[----:B------:R-:W-:Y:S04]  /*46c0*/  STL [R1], R4 ;  /* 0x0000000401007387 */ /* 0x000fe80000100800 */
[----:B------:R-:W1:Y:S04]  /*46d0*/  LDSM.16.M88.4 R148, [R4+0x12000] ;  /* 0x012000000494783b */ /* 0x000e680000000200 */
[----:B------:R-:W1:Y:S04]  /*46e0*/  LDSM.16.M88.4 R152, [R4+0x12800] ;  /* 0x012800000498783b */ /* 0x000e680000000200 */
        /* <DEDUP_REMOVED lines=14> */
[----:B-----5:R-:W-:-:S03]  /*47d0*/  VIADD R4, R14, 0x19 ;  /* 0x000000190e047836 */ /* 0x020fc60000000000 */
[----:B------:R-:W1:Y:S02]  /*47e0*/  LDSM.16.M88.4 R208, [R240+0x2800] ;  /* 0x00280000f0d0783b */ /* 0x000e640000000200 */
[----:B------:R-:W-:Y:S02]  /*47f0*/  I2FP.F32.S32 R11, R4 ;  /* 0x00000004000b7245 */ /* 0x000fe40000201400 */
[----:B------:R-:W1:Y:S01]  /*4800*/  LDSM.16.M88.4 R236, [R240+0x4000] ;  /* 0x00400000f0ec783b */ /* 0x000e620000000200 */
[----:B------:R-:W-:-:S03]  /*4810*/  I2FP.F32.S32 R4, R6 ;  /* 0x0000000600047245 */ /* 0x000fc60000201400 */
[----:B------:R-:W-:Y:S04]  /*4820*/  STL [R1+0x98], R11 ;  /* 0x0000980b01007387 */ /* 0x000fe80000100800 */
[----:B------:R-:W1:Y:S01]  /*4830*/  LDSM.16.M88.4 R240, [R240+0x4800] ;  /* 0x00480000f0f0783b */ /* 0x000e620000000200 */
[----:B------:R-:W-:Y:S01]  /*4840*/  UIADD3 UR20, UR35, 0x40, UR19 ;  /* 0x0000004023147890 */ /* 0x000fe2000fffe013 */
[----:B------:R-:W-:Y:S02]  /*4850*/  CS2R R30, SRZ ;  /* 0x00000000001e7805 */ /* 0x000fe4000001ff00 */
[----:B------:R-:W-:Y:S02]  /*4860*/  CS2R R28, SRZ ;  /* 0x00000000001c7805 */ /* 0x000fe4000001ff00 */
[----:B------:R-:W-:Y:S01]  /*4870*/  CS2R R32, SRZ ;  /* 0x0000000000207805 */ /* 0x000fe2000001ff00 */
[----:B------:R-:W-:Y:S01]  /*4880*/  UMOV UR5, URZ ;  /* 0x0000003f00057c82 */ /* 0x000fe20008000000 */
[----:B------:R-:W-:-:S02]  /*4890*/  UIADD3 UR19, UR19, 0x40, URZ ;  /* 0x0000004013137890 */ /* 0x000fc4000fffe03f */
[----:B------:R-:W-:Y:S01]  /*48a0*/  UIADD3 UR20, UR20, -UR10, URZ ;  /* 0x8000000a14147290 */ /* 0x000fe2000fffe03f */
[----:B------:R-:W-:Y:S01]  /*48b0*/  @UP1 UMOV UR5, UR15 ;  /* 0x0000000f00051c82 */ /* 0x000fe20008000000 */
[----:B---3--:R-:W3:Y:S04]  /*48c0*/  LDSM.16.M88.4 R156, [R5] ;  /* 0x00000000059c783b */ /* 0x008ee80000000200 */
        /* <DEDUP_REMOVED lines=10> */
[----:B----4-:R-:W-:-:S03]  /*4970*/  I2FP.F32.S32 R4, R8 ;  /* 0x0000000800047245 */ /* 0x010fc60000201400 */
[----:B------:R4:W-:Y:S04]  /*4980*/  STL [R1+0x8c], R5 ;  /* 0x00008c0501007387 */ /* 0x0009e80000100800 */
[----:B------:R5:W-:Y:S01]  /*4990*/  STL [R1+0x88], R4 ;  /* 0x0000880401007387 */ /* 0x000be20000100800 */
[----:B----4-:R-:W-:Y:S02]  /*49a0*/  I2FP.F32.S32 R5, R9 ;  /* 0x0000000900057245 */ /* 0x010fe40000201400 */
[----:B-----5:R-:W-:-:S03]  /*49b0*/  I2FP.F32.S32 R4, R10 ;  /* 0x0000000a00047245 */ /* 0x020fc60000201400 */
[----:B------:R-:W-:Y:S04]  /*49c0*/  STL [R1+0x84], R5 ;  /* 0x0000840501007387 */ /* 0x000fe80000100800 */
[----:B------:R4:W-:Y:S02]  /*49d0*/  STL [R1+0x80], R4 ;  /* 0x0000800401007387 */ /* 0x0009e40000100800 */
[----:B----4-:R-:W-:-:S05]  /*49e0*/  I2FP.F32.S32 R4, R14 ;  /* 0x0000000e00047245 */ /* 0x010fca0000201400 */
[----:B-123--:R4:W-:Y:S02]  /*49f0*/  STL [R1+0x7c], R4 ;  /* 0x00007c0401007387 */ /* 0x00e9e40000100800 */
.L_x_486:
        /* <DEDUP_REMOVED lines=118> */
[----:B------:R-:W1:Y:S04]  /*5160*/  LDSM.16.M88.4 R68, [R244+0x4800] ;  /* 0x00480000f444783b */ /* 0x000e680000000200 */
[----:B------:R-:W4:Y:S01]  /*5170*/  LDL R77, [R1+0xa4] ;  /* 0x0000a400014d7983 */ /* 0x000f220000100800 */
[C---:B---3--:R-:W-:Y:S03]  /*5180*/  HMMA.16816.F32.BF16 R4, R84.reuse, R88, R4 ;  /* 0x000000585404723c */ /* 0x048fe60000041804 */
[----:B------:R-:W3:Y:S03]  /*5190*/  LDL R76, [R1+0x64] ;  /* 0x00006400014c7983 */ /* 0x000ee60000100800 */
[C---:B------:R-:W-:Y:S11]  /*51a0*/  HMMA.16816.F32.BF16 R8, R84.reuse, R90, R8 ;  /* 0x0000005a5408723c */ /* 0x040ff60000041808 */
[----:B------:R-:W-:Y:S07]  /*51b0*/  @!UPT UIADD3 URZ, URZ, URZ, URZ ;  /* 0x0000003f3f3ff290 */ /* 0x000fee000fffe03f */
[----:B------:R-:W-:Y:S01]  /*51c0*/  FMUL.FTZ R7, R7, UR9 ;  /* 0x0000000907077c20 */ /* 0x000fe20008410000 */
[----:B------:R-:W-:Y:S01]  /*51d0*/  FMUL.FTZ R4, R4, UR9 ;  /* 0x0000000904047c20 */ /* 0x000fe20008410000 */
[----:B------:R-:W-:Y:S01]  /*51e0*/  FMUL.FTZ R5, R5, UR9 ;  /* 0x0000000905057c20 */ /* 0x000fe20008410000 */
[----:B------:R-:W-:Y:S01]  /*51f0*/  FMUL.FTZ R6, R6, UR9 ;  /* 0x0000000906067c20 */ /* 0x000fe20008410000 */
[----:B------:R-:W-:Y:S02]  /*5200*/  MUFU.TANH R96, R7 ;  /* 0x0000000700607308 */ /* 0x000fe40000002400 */
[----:B------:R-:W-:Y:S01]  /*5210*/  FMUL.FTZ R9, R9, UR9 ;  /* 0x0000000909097c20 */ /* 0x000fe20008410000 */
[----:B------:R-:W-:Y:S01]  /*5220*/  FMUL.FTZ R8, R8, UR9 ;  /* 0x0000000908087c20 */ /* 0x000fe20008410000 */
[----:B------:R-:W-:Y:S01]  /*5230*/  FMUL.FTZ R10, R10, UR9 ;  /* 0x000000090a0a7c20 */ /* 0x000fe20008410000 */
[----:B------:R-:W-:Y:S01]  /*5240*/  FMUL.FTZ R11, R11, UR9 ;  /* 0x000000090b0b7c20 */ /* 0x000fe20008410000 */
[C---:B-1----:R-:W-:Y:S04]  /*5250*/  HMMA.16816.F32.BF16 R12, R84.reuse, R68, R12 ;  /* 0x00000044540c723c */ /* 0x042fe8000004180c */
[----:B------:R-:W-:Y:S02]  /*5260*/  MUFU.TANH R88, R9 ;  /* 0x0000000900587308 */ /* 0x000fe40000002400 */
[----:B------:R-:W-:Y:S08]  /*5270*/  HMMA.16816.F32.BF16 R16, R84, R70, R16 ;  /* 0x000000465410723c */ /* 0x000ff00000041810 */
[----:B------:R-:W-:Y:S10]  /*5280*/  MUFU.TANH R91, R4 ;  /* 0x00000004005b7308 */ /* 0x000ff40000002400 */
[----:B------:R-:W4:Y:S01]  /*5290*/  MUFU.TANH R90, R5 ;  /* 0x00000005005a7308 */ /* 0x000f220000002400 */
[----:B------:R-:W-:Y:S01]  /*52a0*/  FMUL.FTZ R12, R12, UR9 ;  /* 0x000000090c0c7c20 */ /* 0x000fe20008410000 */
[----:B------:R-:W-:Y:S08]  /*52b0*/  FMUL.FTZ R14, R14, UR9 ;  /* 0x000000090e0e7c20 */ /* 0x000ff00008410000 */
[----:B------:R-:W1:Y:S01]  /*52c0*/  MUFU.TANH R99, R6 ;  /* 0x0000000600637308 */ /* 0x000e620000002400 */
[----:B------:R-:W-:Y:S01]  /*52d0*/  FMUL.FTZ R15, R15, UR9 ;  /* 0x000000090f0f7c20 */ /* 0x000fe20008410000 */
[----:B------:R-:W-:Y:S01]  /*52e0*/  FMUL.FTZ R13, R13, UR9 ;  /* 0x000000090d0d7c20 */ /* 0x000fe20008410000 */
[----:B------:R-:W-:Y:S01]  /*52f0*/  FMUL.FTZ R16, R16, UR9 ;  /* 0x0000000910107c20 */ /* 0x000fe20008410000 */
[----:B------:R-:W-:Y:S01]  /*5300*/  FMUL.FTZ R18, R18, UR9 ;  /* 0x0000000912127c20 */ /* 0x000fe20008410000 */
[----:B------:R-:W-:Y:S01]  /*5310*/  FMUL.FTZ R17, R17, UR9 ;  /* 0x0000000911117c20 */ /* 0x000fe20008410000 */
[----:B------:R-:W-:Y:S04]  /*5320*/  FMUL.FTZ R19, R19, UR9 ;  /* 0x0000000913137c20 */ /* 0x000fe80008410000 */
[----:B------:R1:W-:Y:S10]  /*5330*/  MUFU.TANH R92, R12 ;  /* 0x0000000c005c7308 */ /* 0x0003f40000002400 */
[----:B------:R1:W-:Y:S10]  /*5340*/  MUFU.TANH R95, R14 ;  /* 0x0000000e005f7308 */ /* 0x0003f40000002400 */
[----:B------:R-:W3:Y:S01]  /*5350*/  MUFU.TANH R89, R8 ;  /* 0x0000000800597308 */ /* 0x000ee20000002400 */
[----:B-1----:R-:W3:Y:S09]  /*5360*/  LDL R12, [R1+0x84] ;  /* 0x00008400010c7983 */ /* 0x002ef20000100800 */
[----:B------:R-:W1:Y:S01]  /*5370*/  MUFU.TANH R98, R10 ;  /* 0x0000000a00627308 */ /* 0x000e620000002400 */
[----:B------:R-:W3:Y:S09]  /*5380*/  LDL R14, [R1+0x88] ;  /* 0x00008800010e7983 */ /* 0x000ef20000100800 */
[----:B------:R1:W-:Y:S10]  /*5390*/  MUFU.TANH R94, R15 ;  /* 0x0000000f005e7308 */ /* 0x0003f40000002400 */
[----:B------:R-:W3:Y:S10]  /*53a0*/  MUFU.TANH R97, R11 ;  /* 0x0000000b00617308 */ /* 0x000ef40000002400 */
[----:B------:R1:W3:Y:S02]  /*53b0*/  MUFU.TANH R86, R13 ;  /* 0x0000000d00567308 */ /* 0x0002e40000002400 */
[----:B-1----:R-:W3:Y:S08]  /*53c0*/  LDL R15, [R1+0x8c] ;  /* 0x00008c00010f7983 */ /* 0x002ef00000100800 */
[----:B------:R-:W1:Y:S10]  /*53d0*/  MUFU.TANH R85, R16 ;  /* 0x0000001000557308 */ /* 0x000e740000002400 */
[----:B------:R-:W-:Y:S01]  /*53e0*/  MUFU.TANH R93, R18 ;  /* 0x00000012005d7308 */ /* 0x000fe20000002400 */
[----:B------:R-:W3:Y:S09]  /*53f0*/  LDL R13, [R1+0x90] ;  /* 0x00009000010d7983 */ /* 0x000ef20000100800 */
[----:B------:R-:W1:Y:S10]  /*5400*/  MUFU.TANH R84, R17 ;  /* 0x0000001100547308 */ /* 0x000e740000002400 */
[----:B------:R-:W1:Y:S01]  /*5410*/  MUFU.TANH R87, R19 ;  /* 0x0000001300577308 */ /* 0x000e620000002400 */
[----:B--2---:R-:W-:Y:S01]  /*5420*/  @!P0 IADD3 R10, R72, 0x1, RZ ;  /* 0x00000001480a8810 */ /* 0x004fe20007ffe0ff */
[----:B----4-:R-:W-:Y:S01]  /*5430*/  FFMA.FTZ R4, R73, UR5, R90 ;  /* 0x0000000549047c23 */ /* 0x010fe2000801005a */
[----:B------:R-:W-:Y:S01]  /*5440*/  FFMA.FTZ R6, R74, UR5, R91 ;  /* 0x000000054a067c23 */ /* 0x000fe2000801005b */
[----:B------:R-:W-:Y:S04]  /*5450*/  @!P0 IADD3 R7, R77, UR15, RZ ;  /* 0x0000000f4d078c10 */ /* 0x000fe8000fffe0ff */
[----:B------:R-:W-:Y:S01]  /*5460*/  @!P0 VIMNMX R9, R7, UR10, PT ;  /* 0x0000000a07098c48 */ /* 0x000fe2000bfe0100 */
[C---:B---3--:R-:W-:Y:S01]  /*5470*/  FMUL.FTZ R5, R76.reuse, 1.4426950216293334961 ;  /* 0x3fb8aa3b4c057820 */ /* 0x048fe20000410000 */
[----:B------:R-:W-:Y:S02]  /*5480*/  FSETP.NEU.FTZ.AND P1, PT, R76, -INF , PT ;  /* 0xff8000004c00780b */ /* 0x000fe40003f3d000 */
[-C--:B------:R-:W-:Y:S02]  /*5490*/  @!P0 ISETP.GE.AND P2, PT, R72, R9.reuse, PT ;  /* 0x000000094800820c */ /* 0x080fe40003f46270 */
[----:B------:R-:W-:Y:S02]  /*54a0*/  FSEL R5, R5, RZ, P1 ;  /* 0x000000ff05057208 */ /* 0x000fe40000800000 */
[----:B------:R-:W-:Y:S02]  /*54b0*/  @!P0 FSEL R6, R6, -INF , !P2 ;  /* 0xff80000006068808 */ /* 0x000fe40005000000 */
[----:B------:R-:W-:Y:S02]  /*54c0*/  MOV R76, 0x8 ;  /* 0x00000008004c7802 */ /* 0x000fe40000000f00 */
[-C--:B------:R-:W-:Y:S01]  /*54d0*/  @!P0 ISETP.GE.AND P2, PT, R10, R9.reuse, PT ;  /* 0x000000090a00820c */ /* 0x080fe20003f46270 */
[--C-:B------:R-:W-:Y:S01]  /*54e0*/  FFMA.FTZ R8, R6, UR16, -R5.reuse ;  /* 0x0000001006087c23 */ /* 0x100fe20008010805 */
[----:B------:R-:W-:Y:S01]  /*54f0*/  @!P0 VIADDMNMX R6, R7, R76, UR10, PT ;  /* 0x0000000a07068e46 */ /* 0x000fe2000b80014c */
[C---:B------:R-:W-:Y:S01]  /*5500*/  FMUL.FTZ R7, R75.reuse, 1.4426950216293334961 ;  /* 0x3fb8aa3b4b077820 */ /* 0x040fe20000410000 */
[----:B------:R-:W-:Y:S01]  /*5510*/  @!P0 FSEL R4, R4, -INF , !P2 ;  /* 0xff80000004048808 */ /* 0x000fe20005000000 */
[----:B------:R2:W-:Y:S01]  /*5520*/  MUFU.EX2 R251, R8 ;  /* 0x0000000800fb7308 */ /* 0x0005e20000000800 */
[----:B------:R-:W-:Y:S02]  /*5530*/  FSETP.NEU.FTZ.AND P1, PT, R75, -INF , PT ;  /* 0xff8000004b00780b */ /* 0x000fe40003f3d000 */
[-C--:B------:R-:W-:Y:S01]  /*5540*/  @!P0 ISETP.GE.AND P2, PT, R72, R6.reuse, PT ;  /* 0x000000064800820c */ /* 0x080fe20003f46270 */
[----:B------:R-:W-:Y:S01]  /*5550*/  FFMA.FTZ R11, R4, UR16, -R5 ;  /* 0x00000010040b7c23 */ /* 0x000fe20008010805 */
[----:B------:R-:W-:Y:S01]  /*5560*/  FSEL R4, R7, RZ, P1 ;  /* 0x000000ff07047208 */ /* 0x000fe20000800000 */
[----:B------:R-:W-:Y:S01]  /*5570*/  FFMA.FTZ R7, R73, UR5, R96 ;  /* 0x0000000549077c23 */ /* 0x000fe20008010060 */
[-C--:B------:R-:W-:Y:S03]  /*5580*/  @!P0 ISETP.GE.AND P1, PT, R10, R6.reuse, PT ;  /* 0x000000060a00820c */ /* 0x080fe60003f26270 */
[----:B------:R3:W-:Y:S01]  /*5590*/  MUFU.EX2 R249, R11 ;  /* 0x0000000b00f97308 */ /* 0x0007e20000000800 */
[----:B------:R-:W-:Y:S02]  /*55a0*/  @!P0 IADD3 R10, R72, 0x8, RZ ;  /* 0x00000008480a8810 */ /* 0x000fe40007ffe0ff */
[----:B------:R-:W-:Y:S02]  /*55b0*/  @!P0 FSEL R7, R7, -INF , !P1 ;  /* 0xff80000007078808 */ /* 0x000fe40004800000 */
[-C--:B------:R-:W-:Y:S03]  /*55c0*/  @!P0 ISETP.GE.AND P1, PT, R10, R9.reuse, PT ;  /* 0x000000090a00820c */ /* 0x080fe60003f26270 */
[--C-:B------:R-:W-:Y:S01]  /*55d0*/  FFMA.FTZ R7, R7, UR16, -R4.reuse ;  /* 0x0000001007077c23 */ /* 0x100fe20008010804 */
[----:B--2---:R-:W-:Y:S03]  /*55e0*/  FFMA.FTZ R8, R74, UR5, R99 ;  /* 0x000000054a087c23 */ /* 0x004fe60008010063 */
[----:B------:R-:W-:Y:S02]  /*55f0*/  MUFU.EX2 R110, R7 ;  /* 0x00000007006e7308 */ /* 0x000fe40000000800 */
[----:B------:R-:W-:Y:S02]  /*5600*/  @!P0 FSEL R8, R8, -INF , !P2 ;  /* 0xff80000008088808 */ /* 0x000fe40005000000 */
[----:B---3--:R-:W-:Y:S03]  /*5610*/  @!P0 IADD3 R11, R72, 0x9, RZ ;  /* 0x00000009480b8810 */ /* 0x008fe60007ffe0ff */
[----:B------:R-:W-:Y:S04]  /*5620*/  FFMA.FTZ R8, R8, UR16, -R4 ;  /* 0x0000001008087c23 */ /* 0x000fe80008010804 */
[----:B------:R2:W-:Y:S02]  /*5630*/  MUFU.EX2 R111, R8 ;  /* 0x00000008006f7308 */ /* 0x0005e40000000800 */
[----:B--2---:R-:W-:Y:S05]  /*5640*/  FFMA.FTZ R8, R12, UR5, R89 ;  /* 0x000000050c087c23 */ /* 0x004fea0008010059 */
[----:B------:R-:W-:Y:S02]  /*5650*/  @!P0 FSEL R8, R8, -INF , !P1 ;  /* 0xff80000008088808 */ /* 0x000fe40004800000 */
[-C--:B------:R-:W-:Y:S01]  /*5660*/  @!P0 ISETP.GE.AND P1, PT, R11, R9.reuse, PT ;  /* 0x000000090b00820c */ /* 0x080fe20003f26270 */
[----:B------:R-:W-:Y:S02]  /*5670*/  FFMA.FTZ R7, R14, UR5, R88 ;  /* 0x000000050e077c23 */ /* 0x000fe40008010058 */
[--C-:B------:R-:W-:Y:S03]  /*5680*/  FFMA.FTZ R8, R8, UR16, -R5.reuse ;  /* 0x0000001008087c23 */ /* 0x100fe60008010805 */
[----:B------:R-:W-:Y:S01]  /*5690*/  @!P0 FSEL R7, R7, -INF , !P1 ;  /* 0xff80000007078808 */ /* 0x000fe20004800000 */
[----:B------:R2:W-:Y:S01]  /*56a0*/  MUFU.EX2 R248, R8 ;  /* 0x0000000800f87308 */ /* 0x0005e20000000800 */
[-C--:B------:R-:W-:Y:S02]  /*56b0*/  @!P0 ISETP.GE.AND P1, PT, R10, R6.reuse, PT ;  /* 0x000000060a00820c */ /* 0x080fe40003f26270 */
[----:B------:R-:W-:Y:S01]  /*56c0*/  @!P0 IADD3 R10, R72, 0x10, RZ ;  /* 0x00000010480a8810 */ /* 0x000fe20007ffe0ff */
[----:B------:R-:W-:Y:S06]  /*56d0*/  FFMA.FTZ R7, R7, UR16, -R5 ;  /* 0x0000001007077c23 */ /* 0x000fec0008010805 */
[----:B------:R3:W-:Y:S01]  /*56e0*/  MUFU.EX2 R246, R7 ;  /* 0x0000000700f67308 */ /* 0x0007e20000000800 */
[----:B--2---:R-:W-:Y:S02]  /*56f0*/  FFMA.FTZ R8, R12, UR5, R98 ;  /* 0x000000050c087c23 */ /* 0x004fe40008010062 */
[----:B------:R-:W1:Y:S03]  /*5700*/  LDL R12, [R1+0x94] ;  /* 0x00009400010c7983 */ /* 0x000e660000100800 */
[----:B------:R-:W-:Y:S02]  /*5710*/  @!P0 FSEL R8, R8, -INF , !P1 ;  /* 0xff80000008088808 */ /* 0x000fe40004800000 */
[-C--:B------:R-:W-:Y:S01]  /*5720*/  @!P0 ISETP.GE.AND P1, PT, R11, R6.reuse, PT ;  /* 0x000000060b00820c */ /* 0x080fe20003f26270 */
[----:B---3--:R-:W-:Y:S01]  /*5730*/  FFMA.FTZ R7, R14, UR5, R97 ;  /* 0x000000050e077c23 */ /* 0x008fe20008010061 */
[----:B------:R-:W-:Y:S01]  /*5740*/  @!P0 IADD3 R11, R72, 0x11, RZ ;  /* 0x00000011480b8810 */ /* 0x000fe20007ffe0ff */
[----:B------:R-:W2:Y:S01]  /*5750*/  LDL R14, [R1+0x98] ;  /* 0x00009800010e7983 */ /* 0x000ea20000100800 */
[--C-:B------:R-:W-:Y:S02]  /*5760*/  FFMA.FTZ R8, R8, UR16, -R4.reuse ;  /* 0x0000001008087c23 */ /* 0x100fe40008010804 */
[----:B------:R-:W-:Y:S02]  /*5770*/  @!P0 FSEL R7, R7, -INF , !P1 ;  /* 0xff80000007078808 */ /* 0x000fe40004800000 */
[----:B------:R3:W-:Y:S01]  /*5780*/  MUFU.EX2 R109, R8 ;  /* 0x00000008006d7308 */ /* 0x0007e20000000800 */
[-C--:B------:R-:W-:Y:S02]  /*5790*/  @!P0 ISETP.GE.AND P1, PT, R10, R9.reuse, PT ;  /* 0x000000090a00820c */ /* 0x080fe40003f26270 */
[----:B------:R-:W-:Y:S07]  /*57a0*/  FFMA.FTZ R7, R7, UR16, -R4 ;  /* 0x0000001007077c23 */ /* 0x000fee0008010804 */
[----:B------:R4:W-:Y:S01]  /*57b0*/  MUFU.EX2 R108, R7 ;  /* 0x00000007006c7308 */ /* 0x0009e20000000800 */
[----:B---3--:R-:W-:Y:S05]  /*57c0*/  FFMA.FTZ R8, R15, UR5, R92 ;  /* 0x000000050f087c23 */ /* 0x008fea000801005c */
[----:B------:R-:W-:Y:S02]  /*57d0*/  @!P0 FSEL R8, R8, -INF , !P1 ;  /* 0xff80000008088808 */ /* 0x000fe40004800000 */
[-C--:B------:R-:W-:Y:S01]  /*57e0*/  @!P0 ISETP.GE.AND P1, PT, R11, R9.reuse, PT ;  /* 0x000000090b00820c */ /* 0x080fe20003f26270 */
[----:B----4-:R-:W-:Y:S02]  /*57f0*/  FFMA.FTZ R7, R13, UR5, R86 ;  /* 0x000000050d077c23 */ /* 0x010fe40008010056 */
[--C-:B------:R-:W-:Y:S03]  /*5800*/  FFMA.FTZ R8, R8, UR16, -R5.reuse ;  /* 0x0000001008087c23 */ /* 0x100fe60008010805 */
[----:B------:R-:W-:Y:S01]  /*5810*/  @!P0 FSEL R7, R7, -INF , !P1 ;  /* 0xff80000007078808 */ /* 0x000fe20004800000 */
[----:B------:R3:W-:Y:S01]  /*5820*/  MUFU.EX2 R250, R8 ;  /* 0x0000000800fa7308 */ /* 0x0007e20000000800 */
[-C--:B------:R-:W-:Y:S02]  /*5830*/  @!P0 ISETP.GE.AND P1, PT, R10, R6.reuse, PT ;  /* 0x000000060a00820c */ /* 0x080fe40003f26270 */
[----:B------:R-:W-:Y:S01]  /*5840*/  @!P0 IADD3 R10, R72, 0x19, RZ ;  /* 0x00000019480a8810 */ /* 0x000fe20007ffe0ff */
[----:B------:R-:W-:Y:S06]  /*5850*/  FFMA.FTZ R7, R7, UR16, -R5 ;  /* 0x0000001007077c23 */ /* 0x000fec0008010805 */
[----:B------:R4:W2:Y:S01]  /*5860*/  MUFU.EX2 R247, R7 ;  /* 0x0000000700f77308 */ /* 0x0008a20000000800 */
[----:B---3--:R-:W-:Y:S05]  /*5870*/  FFMA.FTZ R8, R15, UR5, R95 ;  /* 0x000000050f087c23 */ /* 0x008fea000801005f */
[----:B------:R-:W-:Y:S02]  /*5880*/  @!P0 FSEL R8, R8, -INF , !P1 ;  /* 0xff80000008088808 */ /* 0x000fe40004800000 */
[-C--:B------:R-:W-:Y:S01]  /*5890*/  @!P0 ISETP.GE.AND P1, PT, R11, R6.reuse, PT ;  /* 0x000000060b00820c */ /* 0x080fe20003f26270 */
[----:B----4-:R-:W-:Y:S01]  /*58a0*/  FFMA.FTZ R7, R13, UR5, R94 ;  /* 0x000000050d077c23 */ /* 0x010fe2000801005e */
[----:B------:R-:W-:Y:S01]  /*58b0*/  @!P0 IADD3 R11, R72, 0x18, RZ ;  /* 0x00000018480b8810 */ /* 0x000fe20007ffe0ff */
[--C-:B------:R-:W-:Y:S01]  /*58c0*/  FFMA.FTZ R8, R8, UR16, -R4.reuse ;  /* 0x0000001008087c23 */ /* 0x100fe20008010804 */
[----:B------:R-:W3:Y:S02]  /*58d0*/  LDL R13, [R1+0x78] ;  /* 0x00007800010d7983 */ /* 0x000ee40000100800 */
[----:B------:R-:W-:Y:S01]  /*58e0*/  @!P0 FSEL R7, R7, -INF , !P1 ;  /* 0xff80000007078808 */ /* 0x000fe20004800000 */
[----:B------:R1:W-:Y:S01]  /*58f0*/  MUFU.EX2 R107, R8 ;  /* 0x00000008006b7308 */ /* 0x0003e20000000800 */
[CC--:B------:R-:W-:Y:S02]  /*5900*/  @!P0 ISETP.GE.AND P1, PT, R11.reuse, R9.reuse, PT ;  /* 0x000000090b00820c */ /* 0x0c0fe40003f26270 */
[-C--:B------:R-:W-:Y:S01]  /*5910*/  @!P0 ISETP.GE.AND P2, PT, R11, R6.reuse, PT ;  /* 0x000000060b00820c */ /* 0x080fe20003f46270 */
[----:B------:R-:W-:Y:S06]  /*5920*/  FFMA.FTZ R7, R7, UR16, -R4 ;  /* 0x0000001007077c23 */ /* 0x000fec0008010804 */
[----:B------:R2:W4:Y:S01]  /*5930*/  MUFU.EX2 R106, R7 ;  /* 0x00000007006a7308 */ /* 0x0005220000000800 */
[----:B-1----:R-:W-:Y:S05]  /*5940*/  FFMA.FTZ R8, R12, UR5, R85 ;  /* 0x000000050c087c23 */ /* 0x002fea0008010055 */
[----:B------:R-:W-:Y:S02]  /*5950*/  @!P0 FSEL R8, R8, -INF , !P1 ;  /* 0xff80000008088808 */ /* 0x000fe40004800000 */
[----:B------:R-:W-:Y:S01]  /*5960*/  @!P0 ISETP.GE.AND P1, PT, R10, R9, PT ;  /* 0x000000090a00820c */ /* 0x000fe20003f26270 */
[----:B--2---:R-:W-:Y:S02]  /*5970*/  FFMA.FTZ R7, R14, UR5, R84 ;  /* 0x000000050e077c23 */ /* 0x004fe40008010054 */
[----:B------:R-:W-:Y:S01]  /*5980*/  FFMA.FTZ R9, R8, UR16, -R5 ;  /* 0x0000001008097c23 */ /* 0x000fe20008010805 */
[----:B------:R-:W-:Y:S02]  /*5990*/  FFMA.FTZ R8, R12, UR5, R93 ;  /* 0x000000050c087c23 */ /* 0x000fe4000801005d */
[----:B------:R-:W2:Y:S01]  /*59a0*/  LDL R12, [R1+0x74] ;  /* 0x00007400010c7983 */ /* 0x000ea20000100800 */
[----:B------:R-:W-:Y:S01]  /*59b0*/  @!P0 FSEL R7, R7, -INF , !P1 ;  /* 0xff80000007078808 */ /* 0x000fe20004800000 */
[----:B------:R-:W-:Y:S01]  /*59c0*/  MUFU.EX2 R245, R9 ;  /* 0x0000000900f57308 */ /* 0x000fe20000000800 */
[----:B------:R-:W-:Y:S01]  /*59d0*/  @!P0 ISETP.GE.AND P1, PT, R10, R6, PT ;  /* 0x000000060a00820c */ /* 0x000fe20003f26270 */
[----:B------:R-:W-:Y:S01]  /*59e0*/  FFMA.FTZ R6, R14, UR5, R87 ;  /* 0x000000050e067c23 */ /* 0x000fe20008010057 */
[----:B------:R-:W-:Y:S01]  /*59f0*/  @!P0 FSEL R8, R8, -INF , !P2 ;  /* 0xff80000008088808 */ /* 0x000fe20005000000 */
[----:B------:R-:W-:Y:S01]  /*5a00*/  FFMA.FTZ R5, R7, UR16, -R5 ;  /* 0x0000001007057c23 */ /* 0x000fe20008010805 */
[----:B------:R-:W-:Y:S02]  /*5a10*/  F2FP.BF16.F32.PACK_AB R7, R247, R250 ;  /* 0x000000faf707723e */ /* 0x000fe400000010ff */
[----:B------:R-:W-:Y:S01]  /*5a20*/  @!P0 FSEL R6, R6, -INF , !P1 ;  /* 0xff80000006068808 */ /* 0x000fe20004800000 */
[--C-:B------:R-:W-:Y:S02]  /*5a30*/  FFMA.FTZ R8, R8, UR16, -R4.reuse ;  /* 0x0000001008087c23 */ /* 0x100fe40008010804 */
[----:B------:R1:W4:Y:S02]  /*5a40*/  MUFU.EX2 R244, R5 ;  /* 0x0000000500f47308 */ /* 0x0003240000000800 */
[----:B------:R-:W-:Y:S01]  /*5a50*/  FFMA.FTZ R4, R6, UR16, -R4 ;  /* 0x0000001006047c23 */ /* 0x000fe20008010804 */
[----:B------:R-:W-:Y:S07]  /*5a60*/  F2FP.BF16.F32.PACK_AB R6, R249, R251 ;  /* 0x000000fbf906723e */ /* 0x000fee00000010ff */
[----:B------:R4:W-:Y:S01]  /*5a70*/  MUFU.EX2 R104, R4 ;  /* 0x0000000400687308 */ /* 0x0009e20000000800 */
[----:B------:R4:W-:Y:S09]  /*5a80*/  STS [R103+0x14000], R6 ;  /* 0x0140000667007388 */ /* 0x0009f20000000800 */
[----:B------:R4:W3:Y:S01]  /*5a90*/  MUFU.EX2 R105, R8 ;  /* 0x0000000800697308 */ /* 0x0008e20000000800 */
[----:B-1----:R-:W-:Y:S05]  /*5aa0*/  F2FP.BF16.F32.PACK_AB R5, R110, R111 ;  /* 0x0000006f6e05723e */ /* 0x002fea00000010ff */
[----:B------:R1:W-:Y:S01]  /*5ab0*/  STS [R103+0x14400], R5 ;  /* 0x0144000567007388 */ /* 0x0003e20000000800 */
[----:B----4-:R-:W-:Y:S05]  /*5ac0*/  F2FP.BF16.F32.PACK_AB R4, R246, R248 ;  /* 0x000000f8f604723e */ /* 0x010fea00000010ff */
[----:B------:R4:W-:Y:S01]  /*5ad0*/  STS [R102+0x14000], R4 ;  /* 0x0140000466007388 */ /* 0x0009e20000000800 */
[----:B------:R-:W-:Y:S02]  /*5ae0*/  F2FP.BF16.F32.PACK_AB R8, R108, R109 ;  /* 0x0000006d6c08723e */ /* 0x000fe400000010ff */
[----:B------:R-:W-:Y:S03]  /*5af0*/  F2FP.BF16.F32.PACK_AB R6, R106, R107 ;  /* 0x0000006b6a06723e */ /* 0x000fe600000010ff */
[----:B------:R-:W-:Y:S04]  /*5b00*/  STS [R102+0x14400], R8 ;  /* 0x0144000866007388 */ /* 0x000fe80000000800 */
[----:B------:R-:W-:Y:S04]  /*5b10*/  STS [R101+0x14000], R7 ;  /* 0x0140000765007388 */ /* 0x000fe80000000800 */
[----:B------:R-:W-:Y:S01]  /*5b20*/  STS [R101+0x14400], R6 ;  /* 0x0144000665007388 */ /* 0x000fe20000000800 */
[----:B-1----:R-:W-:Y:S02]  /*5b30*/  F2FP.BF16.F32.PACK_AB R5, R244, R245 ;  /* 0x000000f5f405723e */ /* 0x002fe400000010ff */
[----:B---3--:R-:W-:Y:S03]  /*5b40*/  IADD3 R82, P0, R13, UR14, RZ ;  /* 0x0000000e0d527c10 */ /* 0x008fe6000ff1e0ff */
[----:B------:R-:W-:Y:S01]  /*5b50*/  STS [R100+0x14000], R5 ;  /* 0x0140000564007388 */ /* 0x000fe20000000800 */
[----:B----4-:R-:W-:Y:S05]  /*5b60*/  F2FP.BF16.F32.PACK_AB R4, R104, R105 ;  /* 0x000000696804723e */ /* 0x010fea00000010ff */
[----:B------:R-:W-:Y:S04]  /*5b70*/  STS [R100+0x14400], R4 ;  /* 0x0144000464007388 */ /* 0x000fe80000000800 */
[----:B------:R-:W1:Y:S04]  /*5b80*/  LDSM.16.M88.4 R16, [R115+0x6000] ;  /* 0x006000007310783b */ /* 0x000e680000000200 */
[----:B------:R-:W3:Y:S04]  /*5b90*/  LDSM.16.M88.4 R68, [R114+0x6000] ;  /* 0x006000007244783b */ /* 0x000ee80000000200 */
[----:B------:R-:W4:Y:S04]  /*5ba0*/  LDSM.16.M88.4 R72, [R113+0x6000] ;  /* 0x006000007148783b */ /* 0x000f280000000200 */
[----:B------:R-:W4:Y:S01]  /*5bb0*/  LDSM.16.M88.4 R76, [R112+0x6000] ;  /* 0x00600000704c783b */ /* 0x000f220000000200 */
[C---:B-1----:R-:W-:Y:S06]  /*5bc0*/  HMMA.16816.F32.BF16 R4, R16.reuse, R148, RZ ;  /* 0x000000941004723c */ /* 0x042fec00000418ff */
[C---:B------:R-:W-:Y:S01]  /*5bd0*/  HMMA.16816.F32.BF16 R8, R16.reuse, R150, RZ ;  /* 0x000000961008723c */ /* 0x040fe200000418ff */
[----:B--2---:R-:W-:Y:S05]  /*5be0*/  IADD3.X R83, R12, UR13, RZ, P0, !PT ;  /* 0x0000000d0c537c10 */ /* 0x004fea00087fe4ff */
[C---:B------:R-:W-:Y:S01]  /*5bf0*/  HMMA.16816.F32.BF16 R12, R16.reuse, R152, RZ ;  /* 0x00000098100c723c */ /* 0x040fe200000418ff */
[----:B------:R-:W-:Y:S01]  /*5c00*/  PLOP3.LUT P0, PT, PT, PT, UP0, 0x80, 0x0 ;  /* 0x000000000000781c */ /* 0x000fe20003f0f008 */
[----:B------:R-:W2:Y:S04]  /*5c10*/  LDG.E R81, desc[UR6][R82.64] ;  /* 0x0000000652517981 */ /* 0x000ea8000c1e1900 */
[----:B------:R-:W-:Y:S01]  /*5c20*/  HMMA.16816.F32.BF16 R16, R16, R154, RZ ;  /* 0x0000009a1010723c */ /* 0x000fe200000418ff */
[----:B------:R-:W2:Y:S05]  /*5c30*/  LDG.E R80, desc[UR6][R82.64+0x20] ;  /* 0x0000200652507981 */ /* 0x000eaa000c1e1900 */
[C---:B---3--:R-:W-:Y:S06]  /*5c40*/  HMMA.16816.F32.BF16 R4, R68.reuse, R156, R4 ;  /* 0x0000009c4404723c */ /* 0x048fec0000041804 */
[C---:B------:R-:W-:Y:S06]  /*5c50*/  HMMA.16816.F32.BF16 R8, R68.reuse, R158, R8 ;  /* 0x0000009e4408723c */ /* 0x040fec0000041808 */
[C---:B------:R-:W-:Y:S06]  /*5c60*/  HMMA.16816.F32.BF16 R12, R68.reuse, R160, R12 ;  /* 0x000000a0440c723c */ /* 0x040fec000004180c */
[----:B------:R-:W-:Y:S01]  /*5c70*/  HMMA.16816.F32.BF16 R16, R68, R162, R16 ;  /* 0x000000a24410723c */ /* 0x000fe20000041810 */
[----:B------:R-:W1:Y:S05]  /*5c80*/  LDSM.16.M88.4 R68, [R115+0x8000] ;  /* 0x008000007344783b */ /* 0x000e6a0000000200 */
[C---:B----4-:R-:W-:Y:S06]  /*5c90*/  HMMA.16816.F32.BF16 R4, R72.reuse, R164, R4 ;  /* 0x000000a44804723c */ /* 0x050fec0000041804 */
        /* <DEDUP_REMOVED lines=18> */
[----:B------:R3:W1:Y:S05]  /*5dc0*/  LDSM.16.M88.4 R72, [R115+0xa000] ;  /* 0x00a000007348783b */ /* 0x00066a0000000200 */
[C---:B----4-:R-:W-:Y:S06]  /*5dd0*/  HMMA.16816.F32.BF16 R4, R76.reuse, R196, R4 ;  /* 0x000000c44c04723c */ /* 0x050fec0000041804 */
[C---:B------:R-:W-:Y:S06]  /*5de0*/  HMMA.16816.F32.BF16 R8, R76.reuse, R198, R8 ;  /* 0x000000c64c08723c */ /* 0x040fec0000041808 */
[C---:B------:R-:W-:Y:S06]  /*5df0*/  HMMA.16816.F32.BF16 R12, R76.reuse, R200, R12 ;  /* 0x000000c84c0c723c */ /* 0x040fec000004180c */
[----:B------:R-:W-:Y:S01]  /*5e00*/  HMMA.16816.F32.BF16 R16, R76, R202, R16 ;  /* 0x000000ca4c10723c */ /* 0x000fe20000041810 */
[----:B------:R4:W4:Y:S04]  /*5e10*/  LDSM.16.M88.4 R76, [R114+0xa000] ;  /* 0x00a00000724c783b */ /* 0x0009280000000200 */
[----:B---3-5:R3:W5:Y:S01]  /*5e20*/  LDL.LU R115, [R1+0xe8] ;  /* 0x0000e80001737983 */ /* 0x0287620000300800 */
[C---:B-1----:R-:W-:Y:S06]  /*5e30*/  HMMA.16816.F32.BF16 R4, R68.reuse, R204, R4 ;  /* 0x000000cc4404723c */ /* 0x042fec0000041804 */
[C---:B------:R-:W-:Y:S06]  /*5e40*/  HMMA.16816.F32.BF16 R8, R68.reuse, R206, R8 ;  /* 0x000000ce4408723c */ /* 0x040fec0000041808 */
[C---:B------:R-:W-:Y:S06]  /*5e50*/  HMMA.16816.F32.BF16 R12, R68.reuse, R208, R12 ;  /* 0x000000d0440c723c */ /* 0x040fec000004180c */
[----:B------:R-:W-:Y:S01]  /*5e60*/  HMMA.16816.F32.BF16 R16, R68, R210, R16 ;  /* 0x000000d24410723c */ /* 0x000fe20000041810 */
[----:B------:R1:W3:Y:S04]  /*5e70*/  LDSM.16.M88.4 R68, [R113+0xa000] ;  /* 0x00a000007144783b */ /* 0x0002e80000000200 */
[----:B----4-:R4:W5:Y:S01]  /*5e80*/  LDL.LU R114, [R1+0xe4] ;  /* 0x0000e40001727983 */ /* 0x0109620000300800 */
[C---:B------:R-:W-:Y:S06]  /*5e90*/  HMMA.16816.F32.BF16 R4, R72.reuse, R212, R4 ;  /* 0x000000d44804723c */ /* 0x040fec0000041804 */
        /* <DEDUP_REMOVED lines=10> */
[C---:B---3--:R-:W-:Y:S06]  /*5f40*/  HMMA.16816.F32.BF16 R4, R68.reuse, R228, R4 ;  /* 0x000000e44404723c */ /* 0x048fec0000041804 */
[C---:B------:R-:W-:Y:S06]  /*5f50*/  HMMA.16816.F32.BF16 R8, R68.reuse, R230, R8 ;  /* 0x000000e64408723c */ /* 0x040fec0000041808 */
[C---:B------:R-:W-:Y:S06]  /*5f60*/  HMMA.16816.F32.BF16 R12, R68.reuse, R232, R12 ;  /* 0x000000e8440c723c */ /* 0x040fec000004180c */
[----:B------:R-:W-:Y:S06]  /*5f70*/  HMMA.16816.F32.BF16 R16, R68, R234, R16 ;  /* 0x000000ea4410723c */ /* 0x000fec0000041810 */
[C---:B------:R-:W-:Y:S06]  /*5f80*/  HMMA.16816.F32.BF16 R4, R72.reuse, R236, R4 ;  /* 0x000000ec4804723c */ /* 0x040fec0000041804 */
[C---:B------:R-:W-:Y:S06]  /*5f90*/  HMMA.16816.F32.BF16 R8, R72.reuse, R238, R8 ;  /* 0x000000ee4808723c */ /* 0x040fec0000041808 */
[C---:B------:R-:W-:Y:S06]  /*5fa0*/  HMMA.16816.F32.BF16 R12, R72.reuse, R240, R12 ;  /* 0x000000f0480c723c */ /* 0x040fec000004180c */
[----:B------:R-:W-:Y:S06]  /*5fb0*/  HMMA.16816.F32.BF16 R16, R72, R242, R16 ;  /* 0x000000f24810723c */ /* 0x000fec0000041810 */
[C---:B--2---:R-:W-:Y:S01]  /*5fc0*/  FADD.FTZ R4, -R81.reuse, R4 ;  /* 0x0000000451047221 */ /* 0x044fe20000010100 */
[C---:B------:R-:W-:Y:S05]  /*5fd0*/  FADD.FTZ R5, -R81.reuse, R5 ;  /* 0x0000000551057221 */ /* 0x040fea0000010100 */
[C---:B------:R-:W-:Y:S01]  /*5fe0*/  FADD.FTZ R70, -R81.reuse, R8 ;  /* 0x0000000851467221 */ /* 0x040fe20000010100 */
[----:B------:R-:W-:Y:S01]  /*5ff0*/  FADD.FTZ R9, -R81, R9 ;  /* 0x0000000951097221 */ /* 0x000fe20000010100 */
[----:B------:R-:W-:Y:S01]  /*6000*/  FMUL.FTZ R68, R251, R4 ;  /* 0x00000004fb447220 */ /* 0x000fe20000410000 */
[----:B------:R-:W-:Y:S01]  /*6010*/  FFMA.FTZ R4, -R91, R91, 1 ;  /* 0x3f8000005b047423 */ /* 0x000fe2000001015b */
[----:B------:R-:W-:Y:S01]  /*6020*/  FMUL.FTZ R69, R249, R5 ;  /* 0x00000005f9457220 */ /* 0x000fe20000410000 */
[----:B------:R-:W-:Y:S01]  /*6030*/  FFMA.FTZ R5, -R90, R90, 1 ;  /* 0x3f8000005a057423 */ /* 0x000fe2000001015a */
[----:B------:R-:W-:Y:S01]  /*6040*/  FMUL.FTZ R71, R246, R9 ;  /* 0x00000009f6477220 */ /* 0x000fe20000410000 */
[----:B------:R-:W-:Y:S01]  /*6050*/  FMUL.FTZ R8, R4, UR9 ;  /* 0x0000000904087c20 */ /* 0x000fe20008410000 */
[----:B------:R-:W-:Y:S01]  /*6060*/  FFMA.FTZ R9, -R88, R88, 1 ;  /* 0x3f80000058097423 */ /* 0x000fe20000010158 */
[----:B------:R-:W-:Y:S01]  /*6070*/  FMUL.FTZ R4, R5, UR9 ;  /* 0x0000000905047c20 */ /* 0x000fe20008410000 */
[----:B------:R-:W-:Y:S01]  /*6080*/  FFMA.FTZ R5, -R89, R89, 1 ;  /* 0x3f80000059057423 */ /* 0x000fe20000010159 */
[----:B------:R-:W-:Y:S01]  /*6090*/  FMUL.FTZ R8, R8, R68 ;  /* 0x0000004408087220 */ /* 0x000fe20000410000 */
[C---:B------:R-:W-:Y:S01]  /*60a0*/  FADD.FTZ R12, -R81.reuse, R12 ;  /* 0x0000000c510c7221 */ /* 0x040fe20000010100 */
[----:B------:R-:W-:Y:S01]  /*60b0*/  FMUL.FTZ R4, R4, R69 ;  /* 0x0000004504047220 */ /* 0x000fe20000410000 */
[C---:B------:R-:W-:Y:S01]  /*60c0*/  FADD.FTZ R16, -R81.reuse, R16 ;  /* 0x0000001051107221 */ /* 0x040fe20000010100 */
[----:B------:R-:W-:Y:S01]  /*60d0*/  FMUL.FTZ R70, R248, R70 ;  /* 0x00000046f8467220 */ /* 0x000fe20000410000 */
[----:B------:R-:W-:Y:S01]  /*60e0*/  FADD.FTZ R69, -R81, R17 ;  /* 0x0000001151457221 */ /* 0x000fe20000010100 */
[----:B------:R-:W-:Y:S01]  /*60f0*/  FMUL.FTZ R5, R5, UR9 ;  /* 0x0000000905057c20 */ /* 0x000fe20008410000 */
[----:B------:R-:W-:Y:S01]  /*6100*/  F2FP.BF16.F32.PACK_AB R4, R4, R8 ;  /* 0x000000080404723e */ /* 0x000fe200000010ff */
[----:B------:R-:W-:Y:S01]  /*6110*/  FMUL.FTZ R9, R9, UR9 ;  /* 0x0000000909097c20 */ /* 0x000fe20008410000 */
[----:B------:R-:W-:Y:S01]  /*6120*/  FMUL.FTZ R68, R245, R16 ;  /* 0x00000010f5447220 */ /* 0x000fe20000410000 */
[----:B------:R-:W-:Y:S01]  /*6130*/  FMUL.FTZ R17, R250, R12 ;  /* 0x0000000cfa117220 */ /* 0x000fe20000410000 */
[----:B------:R-:W-:Y:S01]  /*6140*/  FFMA.FTZ R12, -R85, R85, 1 ;  /* 0x3f800000550c7423 */ /* 0x000fe20000010155 */
[----:B------:R2:W-:Y:S01]  /*6150*/  STS [R103+0x12000], R4 ;  /* 0x0120000467007388 */ /* 0x0005e20000000800 */
        /* <DEDUP_REMOVED lines=13> */
[C---:B------:R-:W-:Y:S01]  /*6230*/  FADD.FTZ R6, -R80.reuse, R6 ;  /* 0x0000000650067221 */ /* 0x040fe20000010100 */
[----:B------:R-:W-:Y:S01]  /*6240*/  FADD.FTZ R16, -R80, R10 ;  /* 0x0000000a50107221 */ /* 0x000fe20000010100 */
[----:B------:R-:W-:Y:S01]  /*6250*/  FMUL.FTZ R13, R13, UR9 ;  /* 0x000000090d0d7c20 */ /* 0x000fe20008410000 */
[----:B------:R-:W-:Y:S01]  /*6260*/  FMUL.FTZ R8, R8, UR9 ;  /* 0x0000000908087c20 */ /* 0x000fe20008410000 */
[----:B------:R-:W-:Y:S01]  /*6270*/  FMUL.FTZ R6, R111, R6 ;  /* 0x000000066f067220 */ /* 0x000fe20000410000 */
[----:B------:R-:W-:Y:S01]  /*6280*/  FADD.FTZ R14, -R80, R14 ;  /* 0x0000000e500e7221 */ /* 0x000fe20000010100 */
[----:B------:R-:W-:Y:S01]  /*6290*/  FMUL.FTZ R13, R13, R17 ;  /* 0x000000110d0d7220 */ /* 0x000fe20000410000 */
[----:B------:R-:W-:Y:S01]  /*62a0*/  FMUL.FTZ R8, R8, R72 ;  /* 0x0000004808087220 */ /* 0x000fe20000410000 */
[C---:B------:R-:W-:Y:S01]  /*62b0*/  FADD.FTZ R15, -R80.reuse, R15 ;  /* 0x0000000f500f7221 */ /* 0x040fe20000010100 */
[C---:B------:R-:W-:Y:S01]  /*62c0*/  FADD.FTZ R18, -R80.reuse, R18 ;  /* 0x0000001250127221 */ /* 0x040fe20000010100 */
        /* <DEDUP_REMOVED lines=19> */
[----:B------:R-:W-:Y:S01]  /*6400*/  FFMA.FTZ R12, -R87, R87, 1 ;  /* 0x3f800000570c7423 */ /* 0x000fe20000010157 */
        /* <DEDUP_REMOVED lines=12> */
[----:B------:R-:W-:Y:S01]  /*64d0*/  FMUL.FTZ R11, R11, R16 ;  /* 0x000000100b0b7220 */ /* 0x000fe20000410000 */
[----:B------:R-:W-:Y:S01]  /*64e0*/  FMUL.FTZ R10, R10, R17 ;  /* 0x000000110a0a7220 */ /* 0x000fe20000410000 */
[----:B------:R-:W-:Y:S01]  /*64f0*/  FMUL.FTZ R14, R105, R18 ;  /* 0x00000012690e7220 */ /* 0x000fe20000410000 */
[----:B------:R-:W-:Y:S01]  /*6500*/  FMUL.FTZ R15, R104, R19 ;  /* 0x00000013680f7220 */ /* 0x000fe20000410000 */
[----:B------:R-:W-:Y:S01]  /*6510*/  STS [R102+0x12400], R6 ;  /* 0x0124000666007388 */ /* 0x000fe20000000800 */
        /* <DEDUP_REMOVED lines=149> */
.L_x_484:
        /* <DEDUP_REMOVED lines=430> */
.L_x_485:
        /* <DEDUP_REMOVED lines=176> */
.L_x_487:
        /* <DEDUP_REMOVED lines=19> */
.L_x_488:
        /* <DEDUP_REMOVED lines=53> */
.L_x_490:
[----:B------:R-:W-:Y:S05]  /*98d0*/  BSYNC B0 ;  /* 0x0000000000007941 */ /* 0x000fea0003800000 */
.L_x_489:
        /* <DEDUP_REMOVED lines=20> */
.L_x_492:
[----:B------:R-:W-:Y:S05]  /*9a20*/  BSYNC B0 ;  /* 0x0000000000007941 */ /* 0x000fea0003800000 */
.L_x_491:
        /* <DEDUP_REMOVED lines=35> */
.L_x_494:
[----:B------:R-:W-:Y:S05]  /*9c60*/  BSYNC B0 ;  /* 0x0000000000007941 */ /* 0x000fea0003800000 */
.L_x_493:
        /* <DEDUP_REMOVED lines=19> */
.L_x_467:
[----:B------:R-:W-:Y:S05]  /*9da0*/  BSYNC B1 ;  /* 0x0000000000017941 */ /* 0x000fea0003800000 */
.L_x_453:
        /* <DEDUP_REMOVED lines=8> */
.L_x_495:
[----:B------:R-:W-:Y:S05]  /*9e30*/  EXIT ;  /* 0x000000000000794d */ /* 0x000fea0003800000 */
.L_x_497:
        /* <DEDUP_REMOVED lines=12> */
.L_x_814:


//--------------------- .text._ZN5flash25flash_bwd_dot_do_o_kernelILb0E23Flash_bwd_kernel_traitsILi192ELi64ELi64ELi8ELi4ELi2ELi2ELb1ELb1EN7cutlass10bfloat16_tE19Flash_kernel_traitsILi192ELi64ELi64ELi8ES3_EEEEvNS_16Flash_bwd_paramsE --------------------------
	.section	.text._ZN5flash25flash_bwd_dot_do_o_kernelILb0E23Flash_bwd_kernel_traitsILi192ELi64ELi64ELi8ELi4ELi2ELi2ELb1ELb1EN7cutlass10bfloat16_tE19Flash_kernel_traitsILi192ELi64ELi64ELi8ES3_EEEEvNS_16Flash_bwd_paramsE,"ax",@progbits
	.align	128
        .global         _ZN5flash25flash_bwd_dot_do_o_kernelILb0E23Flash_bwd_kernel_traitsILi192ELi64ELi64ELi8ELi4ELi2ELi2ELb1ELb1EN7cutlass10bfloat16_tE19Flash_kernel_traitsILi192ELi64ELi64ELi8ES3_EEEEvNS_16Flash_bwd_paramsE
        .type           _ZN5flash25flash_bwd_dot_do_o_kernelILb0E23Flash_bwd_kernel_traitsILi192ELi64ELi64ELi8ELi4ELi2ELi2ELb1ELb1EN7cutlass10bfloat16_tE19Flash_kernel_traitsILi192ELi64ELi64ELi8ES3_EEEEvNS_16Flash_bwd_paramsE,@function
        .size           _ZN5flash25flash_bwd_dot_do_o_kernelILb0E23Flash_bwd_kernel_traitsILi192ELi64ELi64ELi8ELi4ELi2ELi2ELb1ELb1EN7cutlass10bfloat16_tE19Flash_kernel_traitsILi192ELi64ELi64ELi8ES3_EEEEvNS_16Flash_bwd_paramsE,(.L_x_815 - _ZN5flash25flash_bwd_dot_do_o_kernelILb0E23Flash_bwd_kernel_traitsILi192ELi64ELi64ELi8ELi4ELi2ELi2ELb1ELb1EN7cutlass10bfloat16_tE19Flash_kernel_traitsILi192ELi64ELi64ELi8ES3_EEEEvNS_16Flash_bwd_paramsE)
        .other          _ZN5flash25flash_bwd_dot_do_o_kernelILb0E23Flash_bwd_kernel_traitsILi192ELi64ELi64ELi8ELi4ELi2ELi2ELb1ELb1EN7cutlass10bfloat16_tE19Flash_kernel_traitsILi192ELi64ELi64ELi8ES3_EEEEvNS_16Flash_bwd_paramsE,@"STO_CUDA_ENTRY STV_DEFAULT"
_ZN5flash25flash_bwd_dot_do_o_kernelILb0E23Flash_bwd_kernel_traitsILi192ELi64ELi64ELi8ELi4ELi2ELi2ELb1ELb1EN7cutlass10bfloat16_tE19Flash_kernel_traitsILi192ELi64ELi64ELi8ES3_EEEEvNS_16Flash_bwd_paramsE:
.text._ZN5flash25flash_bwd_dot_do_o_kernelILb0E23Flash_bwd_kernel_traitsILi192ELi64ELi64ELi8ELi4ELi2ELi2ELb1ELb1EN7cutlass10bfloat16_tE19Flash_kernel_traitsILi192ELi64ELi64ELi8ES3_EEEEvNS_16Flash_bwd_paramsE:
[----:B------:R-:W-:Y:S08]  /*0000*/  LDC R1, c[0x0][0x28] ;  /* 0x00000a00ff017b82 */ /* 0x000ff00000000800 */
[----:B------:R-:W0:Y:S01]  /*0010*/  LDC.64 R2, c[0x0][0x2f0] ;  /* 0x0000bc00ff027b82 */ /* 0x000e220000000a00 */
[----:B------:R-:W1:Y:S01]  /*0020*/  S2R R9, SR_CTAID.Y ;  /* 0x0000000000097919 */ /* 0x000e620000002600 */
[----:B------:R-:W-:Y:S01]  /*0030*/  IMAD.MOV.U32 R11, RZ, RZ, -0x1 ;  /* 0xffffffffff0b7424 */ /* 0x000fe200078e00ff */
[----:B------:R-:W-:Y:S01]  /*0040*/  ULDC.64 UR6, c[0x0][0x208] ;  /* 0x0000820000067ab9 */ /* 0x000fe20000000a00 */
[----:B0-----:R-:W-:-:S04]  /*0050*/  ISETP.NE.U32.AND P0, PT, R2, RZ, PT ;  /* 0x000000ff0200720c */ /* 0x001fc80003f05070 */
[----:B------:R-:W-:-:S13]  /*0060*/  ISETP.NE.AND.EX P0, PT, R3, RZ, PT, P0 ;  /* 0x000000ff0300720c */ /* 0x000fda0003f05300 */
[----:B------:R-:W0:Y:S01]  /*0070*/  @P0 LDC.64 R4, c[0x0][0x2f0] ;  /* 0x0000bc00ff040b82 */ /* 0x000e220000000a00 */
[----:B-1----:R-:W-:-:S07]  /*0080*/  @P0 VIADD R7, R9, 0x1 ;  /* 0x0000000109070836 */ /* 0x002fce0000000000 */
[----:B------:R-:W1:Y:S01]  /*0090*/  @P0 LDC.64 R2, c[0x0][0x2f0] ;  /* 0x0000bc00ff020b82 */ /* 0x000e620000000a00 */
[----:B0-----:R-:W-:-:S06]  /*00a0*/  @P0 IMAD.WIDE R4, R7, 0x4, R4 ;  /* 0x0000000407040825 */ /* 0x001fcc00078e0204 */
[----:B------:R-:W2:Y:S01]  /*00b0*/  @P0 LDG.E R4, desc[UR6][R4.64] ;  /* 0x0000000604040981 */ /* 0x000ea2000c1e1900 */
[----:B-1----:R-:W-:-:S05]  /*00c0*/  @P0 IMAD.WIDE R2, R9, 0x4, R2 ;  /* 0x0000000409020825 */ /* 0x002fca00078e0202 */
[----:B------:R-:W2:Y:S01]  /*00d0*/  @P0 LDG.E R11, desc[UR6][R2.64] ;  /* 0x00000006020b0981 */ /* 0x000ea2000c1e1900 */
[----:B------:R-:W0:Y:S02]  /*00e0*/  S2UR UR4, SR_CTAID.X ;  /* 0x00000000000479c3 */ /* 0x000e240000002500 */
[----:B0-----:R-:W-:Y:S01]  /*00f0*/  USHF.L.U32 UR4, UR4, 0x6, URZ ;  /* 0x0000000604047899 */ /* 0x001fe2000800063f */
[----:B--2---:R-:W-:-:S06]  /*0100*/  @P0 IADD3 R0, R4, -R11, RZ ;  /* 0x8000000b04000210 */ /* 0x004fcc0007ffe0ff */
[----:B------:R-:W0:Y:S02]  /*0110*/  @!P0 LDC R0, c[0x0][0x2c4] ;  /* 0x0000b100ff008b82 */ /* 0x000e240000000800 */
[----:B0-----:R-:W-:-:S13]  /*0120*/  ISETP.GT.AND P0, PT, R0, UR4, PT ;  /* 0x0000000400007c0c */ /* 0x001fda000bf04270 */
[----:B------:R-:W-:Y:S05]  /*0130*/  @!P0 EXIT ;  /* 0x000000000000894d */ /* 0x000fea0003800000 */
[----:B------:R-:W-:Y:S01]  /*0140*/  ISETP.NE.AND P1, PT, R11, -0x1, PT ;  /* 0xffffffff0b00780c */ /* 0x000fe20003f25270 */
[----:B------:R-:W0:Y:S01]  /*0150*/  S2R R13, SR_TID.X ;  /* 0x00000000000d7919 */ /* 0x000e220000002100 */
[----:B------:R-:W-:Y:S01]  /*0160*/  ULDC.U8 UR8, c[0x0][0x3d8] ;  /* 0x0000f60000087ab9 */ /* 0x000fe20000000000 */
[----:B------:R-:W1:Y:S01]  /*0170*/  S2UR UR5, SR_CTAID.Z ;  /* 0x00000000000579c3 */ /* 0x000e620000002700 */
[----:B------:R-:W-:-:S09]  /*0180*/  ISETP.NE.AND P0, PT, RZ, UR8, PT ;  /* 0x00000008ff007c0c */ /* 0x000fd2000bf05270 */
[----:B------:R-:W2:Y:S01]  /*0190*/  @!P1 LDC.64 R18, c[0x0][0x418] ;  /* 0x00010600ff129b82 */ /* 0x000ea20000000a00 */
[--C-:B------:R-:W-:Y:S02]  /*01a0*/  @!P1 SHF.R.S32.HI R3, RZ, 0x1f, R9.reuse ;  /* 0x0000001fff039819 */ /* 0x100fe40000011409 */
[----:B------:R-:W-:-:S05]  /*01b0*/  @!P1 SHF.R.S32.HI R5, RZ, 0x1f, R9 ;  /* 0x0000001fff059819 */ /* 0x000fca0000011409 */
[----:B------:R-:W3:Y:S08]  /*01c0*/  @P1 LDC.64 R16, c[0x0][0x420] ;  /* 0x00010800ff101b82 */ /* 0x000ef00000000a00 */
[----:B------:R-:W4:Y:S08]  /*01d0*/  @!P1 LDC.64 R20, c[0x0][0x290] ;  /* 0x0000a400ff149b82 */ /* 0x000f300000000a00 */
[----:B------:R-:W5:Y:S01]  /*01e0*/  @P1 LDC.64 R14, c[0x0][0x298] ;  /* 0x0000a600ff0e1b82 */ /* 0x000f620000000a00 */
[----:B--2---:R-:W-:-:S04]  /*01f0*/  @!P1 IMAD R4, R3, R18, RZ ;  /* 0x0000001203049224 */ /* 0x004fc800078e02ff */
[----:B------:R-:W-:Y:S02]  /*0200*/  @!P1 IMAD R19, R9, R19, R4 ;  /* 0x0000001309139224 */ /* 0x000fe400078e0204 */
[----:B---3--:R-:W-:-:S04]  /*0210*/  @P1 IMAD.WIDE.U32 R2, R11, R16, RZ ;  /* 0x000000100b021225 */ /* 0x008fc800078e00ff */
[----:B------:R-:W-:Y:S02]  /*0220*/  @P1 IMAD R17, R11, R17, R3 ;  /* 0x000000110b111224 */ /* 0x000fe400078e0203 */
[----:B------:R-:W-:Y:S02]  /*0230*/  @P1 IMAD.MOV.U32 R31, RZ, RZ, R2 ;  /* 0x000000ffff1f1224 */ /* 0x000fe400078e0002 */
[----:B----4-:R-:W-:Y:S02]  /*0240*/  @!P1 IMAD R6, R5, R20, RZ ;  /* 0x0000001405069224 */ /* 0x010fe400078e02ff */
[----:B------:R-:W-:-:S04]  /*0250*/  @!P1 IMAD.WIDE.U32 R2, R9, R18, RZ ;  /* 0x0000001209029225 */ /* 0x000fc800078e00ff */
[----:B------:R-:W-:Y:S01]  /*0260*/  @!P1 IMAD R21, R9, R21, R6 ;  /* 0x0000001509159224 */ /* 0x000fe200078e0206 */
[----:B------:R-:W-:Y:S01]  /*0270*/  @!P1 IADD3 R17, R3, R19, RZ ;  /* 0x0000001303119210 */ /* 0x000fe20007ffe0ff */
[----:B-----5:R-:W-:-:S04]  /*0280*/  @P1 IMAD.WIDE.U32 R4, R11, R14, RZ ;  /* 0x0000000e0b041225 */ /* 0x020fc800078e00ff */
[----:B------:R-:W-:-:S04]  /*0290*/  @!P1 IMAD.WIDE.U32 R6, R9, R20, RZ ;  /* 0x0000001409069225 */ /* 0x000fc800078e00ff */
[----:B------:R-:W-:Y:S02]  /*02a0*/  @P1 IMAD R15, R11, R15, R5 ;  /* 0x0000000f0b0f1224 */ /* 0x000fe400078e0205 */
[----:B------:R-:W-:Y:S01]  /*02b0*/  @P1 IMAD.MOV.U32 R57, RZ, RZ, R4 ;  /* 0x000000ffff391224 */ /* 0x000fe200078e0004 */
[----:B------:R-:W-:Y:S01]  /*02c0*/  @!P1 MOV R57, R6 ;  /* 0x0000000600399202 */ /* 0x000fe20000000f00 */
[----:B------:R-:W-:Y:S02]  /*02d0*/  @!P1 IMAD.MOV.U32 R31, RZ, RZ, R2 ;  /* 0x000000ffff1f9224 */ /* 0x000fe400078e0002 */
[----:B------:R-:W-:Y:S01]  /*02e0*/  @!P1 IMAD.IADD R15, R7, 0x1, R21 ;  /* 0x00000001070f9824 */ /* 0x000fe200078e0215 */
[----:B01----:R-:W-:Y:S06]  /*02f0*/  @!P0 BRA `(.L_x_498) ;  /* 0x0000000000208947 */ /* 0x003fec0003800000 */
[----:B------:R-:W0:Y:S08]  /*0300*/  LDC R4, c[0x0][0x2d4] ;  /* 0x0000b500ff047b82 */ /* 0x000e300000000800 */
[----:B------:R-:W1:Y:S08]  /*0310*/  LDC R2, c[0x0][0x2c0] ;  /* 0x0000b000ff027b82 */ /* 0x000e700000000800 */
[----:B------:R-:W1:Y:S01]  /*0320*/  LDC R3, c[0x0][0x2e4] ;  /* 0x0000b900ff037b82 */ /* 0x000e620000000800 */
[----:B0-----:R-:W-:-:S02]  /*0330*/  @!P1 IMAD R11, R9, R4, RZ ;  /* 0x00000004090b9224 */ /* 0x001fc400078e02ff */
[----:B-1----:R-:W-:Y:S02]  /*0340*/  IMAD R2, R2, 0x80, R3 ;  /* 0x0000008002027824 */ /* 0x002fe400078e0203 */
[----:B------:R-:W-:-:S04]  /*0350*/  IMAD R3, R9, 0x80, R11 ;  /* 0x0000008009037824 */ /* 0x000fc800078e020b */
[----:B------:R-:W-:Y:S01]  /*0360*/  IMAD R6, R2, UR5, R3 ;  /* 0x0000000502067c24 */ /* 0x000fe2000f8e0203 */
[----:B------:R-:W-:Y:S06]  /*0370*/  BRA `(.L_x_499) ;  /* 0x0000000000107947 */ /* 0x000fec0003800000 */
.L_x_498:
[----:B------:R-:W0:Y:S08]  /*0380*/  LDC R6, c[0x0][0x270] ;  /* 0x00009c00ff067b82 */ /* 0x000e300000000800 */
[----:B------:R-:W1:Y:S01]  /*0390*/  LDC R3, c[0x0][0x2d4] ;  /* 0x0000b500ff037b82 */ /* 0x000e620000000800 */
[----:B0-----:R-:W-:-:S04]  /*03a0*/  IMAD R6, R9, R6, UR5 ;  /* 0x0000000509067e24 */ /* 0x001fc8000f8e0206 */
[----:B-1----:R-:W-:-:S07]  /*03b0*/  IMAD R6, R6, R3, RZ ;  /* 0x0000000306067224 */ /* 0x002fce00078e02ff */
.L_x_499:
[----:B------:R-:W-:Y:S01]  /*03c0*/  SHF.R.S32.HI R2, RZ, 0x1f, R13 ;  /* 0x0000001fff027819 */ /* 0x000fe2000001140d */
[----:B------:R-:W0:Y:S01]  /*03d0*/  LDC.64 R28, c[0x0][0x420] ;  /* 0x00010800ff1c7b82 */ /* 0x000e220000000a00 */
[----:B------:R-:W-:Y:S01]  /*03e0*/  USHF.R.S32.HI UR8, URZ, 0x1f, UR4 ;  /* 0x0000001f3f087899 */ /* 0x000fe20008011404 */
[----:B------:R-:W-:Y:S01]  /*03f0*/  BSSY B0, `(.L_x_500) ;  /* 0x0000040000007945 */ /* 0x000fe20003800000 */
[----:B------:R-:W-:Y:S01]  /*0400*/  LEA.HI R61, R2, R13, RZ, 0x3 ;  /* 0x0000000d023d7211 */ /* 0x000fe200078f18ff */
[----:B------:R-:W-:Y:S01]  /*0410*/  USHF.R.S32.HI UR9, URZ, 0x1f, UR5 ;  /* 0x0000001f3f097899 */ /* 0x000fe20008011405 */
[----:B------:R-:W-:Y:S02]  /*0420*/  CS2R R10, SRZ ;  /* 0x00000000000a7805 */ /* 0x000fe4000001ff00 */
[----:B------:R-:W-:Y:S02]  /*0430*/  CS2R R18, SRZ ;  /* 0x0000000000127805 */ /* 0x000fe4000001ff00 */
[----:B------:R-:W-:Y:S01]  /*0440*/  LOP3.LUT R2, R61, 0x1ffffff8, RZ, 0xc0, !PT ;  /* 0x1ffffff83d027812 */ /* 0x000fe200078ec0ff */
[----:B------:R-:W1:Y:S01]  /*0450*/  LDC.64 R54, c[0x0][0x298] ;  /* 0x0000a600ff367b82 */ /* 0x000e620000000a00 */
[----:B------:R-:W-:-:S02]  /*0460*/  SHF.R.S32.HI R61, RZ, 0x3, R61 ;  /* 0x00000003ff3d7819 */ /* 0x000fc4000001143d */
[----:B------:R-:W-:Y:S02]  /*0470*/  CS2R R26, SRZ ;  /* 0x00000000001a7805 */ /* 0x000fe4000001ff00 */
[----:B------:R-:W-:Y:S02]  /*0480*/  IADD3 R2, -R2, R13, RZ ;  /* 0x0000000d02027210 */ /* 0x000fe40007ffe1ff */
[----:B------:R-:W-:Y:S02]  /*0490*/  CS2R R12, SRZ ;  /* 0x00000000000c7805 */ /* 0x000fe4000001ff00 */
[----:B------:R-:W-:Y:S02]  /*04a0*/  CS2R R22, SRZ ;  /* 0x0000000000167805 */ /* 0x000fe4000001ff00 */
[----:B------:R-:W-:Y:S02]  /*04b0*/  CS2R R20, SRZ ;  /* 0x0000000000147805 */ /* 0x000fe4000001ff00 */
[----:B------:R-:W-:Y:S01]  /*04c0*/  CS2R R24, SRZ ;  /* 0x0000000000187805 */ /* 0x000fe2000001ff00 */
[----:B------:R-:W-:Y:S01]  /*04d0*/  IMAD.SHL.U32 R52, R2, 0x8, RZ ;  /* 0x0000000802347824 */ /* 0x000fe200078e00ff */
[----:B------:R-:W2:Y:S01]  /*04e0*/  LDC.64 R32, c[0x0][0x428] ;  /* 0x00010a00ff207b82 */ /* 0x000ea20000000a00 */
[----:B------:R-:W-:-:S02]  /*04f0*/  SHF.R.S32.HI R59, RZ, 0x1f, R61 ;  /* 0x0000001fff3b7819 */ /* 0x000fc4000001143d */
[----:B------:R-:W-:Y:S01]  /*0500*/  VIADD R58, R52, 0x40 ;  /* 0x00000040343a7836 */ /* 0x000fe20000000000 */
[----:B------:R-:W-:Y:S01]  /*0510*/  SHF.R.S32.HI R53, RZ, 0x1f, R52 ;  /* 0x0000001fff357819 */ /* 0x000fe20000011434 */
[----:B0-----:R-:W-:-:S03]  /*0520*/  IMAD R4, R28, UR8, RZ ;  /* 0x000000081c047c24 */ /* 0x001fc6000f8e02ff */
[----:B------:R-:W0:Y:S01]  /*0530*/  LDC.64 R8, c[0x0][0x2a0] ;  /* 0x0000a800ff087b82 */ /* 0x000e220000000a00 */
[----:B------:R-:W-:-:S04]  /*0540*/  IMAD.WIDE.U32 R2, R28, UR4, R52 ;  /* 0x000000041c027c25 */ /* 0x000fc8000f8e0034 */
[----:B------:R-:W-:Y:S01]  /*0550*/  IMAD R7, R29, UR4, R4 ;  /* 0x000000041d077c24 */ /* 0x000fe2000f8e0204 */
[----:B------:R-:W-:Y:S01]  /*0560*/  IADD3 R30, P0, R31, R2, RZ ;  /* 0x000000021f1e7210 */ /* 0x000fe20007f1e0ff */
[C---:B-1----:R-:W-:Y:S02]  /*0570*/  IMAD R2, R54.reuse, UR8, RZ ;  /* 0x0000000836027c24 */ /* 0x042fe4000f8e02ff */
[----:B------:R-:W-:Y:S01]  /*0580*/  IMAD.WIDE.U32 R4, R54, UR4, R52 ;  /* 0x0000000436047c25 */ /* 0x000fe2000f8e0034 */
[----:B------:R-:W-:Y:S02]  /*0590*/  IADD3.X R31, R17, R3, R7, P0, !PT ;  /* 0x00000003111f7210 */ /* 0x000fe400007fe407 */
[----:B------:R-:W-:Y:S01]  /*05a0*/  CS2R R16, SRZ ;  /* 0x0000000000107805 */ /* 0x000fe2000001ff00 */
[----:B------:R-:W-:Y:S01]  /*05b0*/  VIADD R7, R0, -UR4 ;  /* 0x8000000400077c36 */ /* 0x000fe20008000000 */
[----:B------:R-:W-:Y:S01]  /*05c0*/  IADD3 R0, R61, 0x20, RZ ;  /* 0x000000203d007810 */ /* 0x000fe20007ffe0ff */
[----:B------:R-:W-:Y:S01]  /*05d0*/  IMAD R3, R55, UR4, R2 ;  /* 0x0000000437037c24 */ /* 0x000fe2000f8e0202 */
[----:B------:R-:W-:Y:S01]  /*05e0*/  IADD3 R56, P2, R57, R4, RZ ;  /* 0x0000000439387210 */ /* 0x000fe20007f5e0ff */
[C---:B--2---:R-:W-:Y:S01]  /*05f0*/  IMAD R2, R32.reuse, UR9, RZ ;  /* 0x0000000920027c24 */ /* 0x044fe2000f8e02ff */
[-C--:B------:R-:W-:Y:S01]  /*0600*/  ISETP.GE.AND P0, PT, R61, R7.reuse, PT ;  /* 0x000000073d00720c */ /* 0x080fe20003f06270 */
[----:B------:R-:W-:Y:S01]  /*0610*/  IMAD.WIDE.U32 R30, R32, UR5, R30 ;  /* 0x00000005201e7c25 */ /* 0x000fe2000f8e001e */
[----:B------:R-:W-:-:S02]  /*0620*/  ISETP.GE.AND P1, PT, R0, R7, PT ;  /* 0x000000070000720c */ /* 0x000fc40003f26270 */
[----:B------:R-:W-:Y:S01]  /*0630*/  IADD3.X R57, R15, R5, R3, P2, !PT ;  /* 0x000000050f397210 */ /* 0x000fe200017fe403 */
[----:B------:R-:W-:Y:S01]  /*0640*/  IMAD R33, R33, UR5, R2 ;  /* 0x0000000521217c24 */ /* 0x000fe2000f8e0202 */
[----:B------:R-:W-:Y:S01]  /*0650*/  CS2R R14, SRZ ;  /* 0x00000000000e7805 */ /* 0x000fe2000001ff00 */
[C---:B0-----:R-:W-:Y:S01]  /*0660*/  IMAD R0, R8.reuse, UR9, RZ ;  /* 0x0000000908007c24 */ /* 0x041fe2000f8e02ff */
[----:B------:R-:W-:Y:S01]  /*0670*/  CS2R R4, SRZ ;  /* 0x0000000000047805 */ /* 0x000fe2000001ff00 */
[----:B------:R-:W-:Y:S01]  /*0680*/  IMAD.WIDE.U32 R56, R8, UR5, R56 ;  /* 0x0000000508387c25 */ /* 0x000fe2000f8e0038 */
[----:B------:R-:W-:-:S03]  /*0690*/  IADD3 R33, R31, R33, RZ ;  /* 0x000000211f217210 */ /* 0x000fc60007ffe0ff */
[----:B------:R-:W-:Y:S01]  /*06a0*/  IMAD R3, R9, UR5, R0 ;  /* 0x0000000509037c24 */ /* 0x000fe2000f8e0200 */
[----:B------:R-:W-:Y:S01]  /*06b0*/  CS2R R8, SRZ ;  /* 0x0000000000087805 */ /* 0x000fe2000001ff00 */
[----:B------:R-:W-:Y:S01]  /*06c0*/  VIADD R0, R6, UR4 ;  /* 0x0000000406007c36 */ /* 0x000fe20008000000 */
[----:B------:R-:W-:Y:S01]  /*06d0*/  CS2R R6, SRZ ;  /* 0x0000000000067805 */ /* 0x000fe2000001ff00 */
[----:B------:R-:W-:Y:S06]  /*06e0*/  @P0 BRA `(.L_x_501) ;  /* 0x0000000000400947 */ /* 0x000fec0003800000 */
[-C--:B------:R-:W-:Y:S01]  /*06f0*/  IMAD R2, R59, R28.reuse, RZ ;  /* 0x0000001c3b027224 */ /* 0x080fe200078e02ff */
[----:B------:R-:W-:Y:S01]  /*0700*/  ULDC UR10, c[0x0][0x2d0] ;  /* 0x0000b400000a7ab9 */ /* 0x000fe20000000800 */
[C---:B------:R-:W-:Y:S01]  /*0710*/  VIADD R36, R52.reuse, 0x80 ;  /* 0x0000008034247836 */ /* 0x040fe20000000000 */
[----:B------:R-:W-:Y:S01]  /*0720*/  ISETP.GE.AND P2, PT, R52, UR10, PT ;  /* 0x0000000a34007c0c */ /* 0x000fe2000bf46270 */
[----:B------:R-:W-:Y:S01]  /*0730*/  IMAD.MOV.U32 R32, RZ, RZ, R30 ;  /* 0x000000ffff207224 */ /* 0x000fe200078e001e */
[----:B------:R-:W-:Y:S01]  /*0740*/  ISETP.GE.AND P3, PT, R58, UR10, PT ;  /* 0x0000000a3a007c0c */ /* 0x000fe2000bf66270 */
[C---:B------:R-:W-:Y:S01]  /*0750*/  IMAD R37, R61.reuse, R29, R2 ;  /* 0x0000001d3d257224 */ /* 0x040fe200078e0202 */
[----:B------:R-:W-:Y:S01]  /*0760*/  ISETP.GE.AND P4, PT, R36, UR10, PT ;  /* 0x0000000a24007c0c */ /* 0x000fe2000bf86270 */
[----:B------:R-:W-:Y:S01]  /*0770*/  IMAD.WIDE.U32 R34, R61, R28, R32 ;  /* 0x0000001c3d227225 */ /* 0x000fe200078e0020 */
[----:B------:R-:W-:-:S04]  /*0780*/  ULDC.64 UR12, c[0x0][0x3e0] ;  /* 0x0000f800000c7ab9 */ /* 0x000fc80000000a00 */
[----:B------:R-:W-:Y:S02]  /*0790*/  IADD3 R35, R35, R37, RZ ;  /* 0x0000002523237210 */ /* 0x000fe40007ffe0ff */
[----:B------:R-:W-:-:S04]  /*07a0*/  LEA R36, P5, R34, UR12, 0x1 ;  /* 0x0000000c22247c11 */ /* 0x000fc8000f8a08ff */
[----:B------:R-:W-:-:S05]  /*07b0*/  LEA.HI.X R37, R34, UR13, R35, 0x1, P5 ;  /* 0x0000000d22257c11 */ /* 0x000fca000a8f0c23 */
[----:B------:R0:W5:Y:S04]  /*07c0*/  @!P2 LDG.E.128 R8, desc[UR6][R36.64] ;  /* 0x000000062408a981 */ /* 0x000168000c1e1d00 */
[----:B------:R0:W5:Y:S04]  /*07d0*/  @!P3 LDG.E.128 R4, desc[UR6][R36.64+0x80] ;  /* 0x000080062404b981 */ /* 0x000168000c1e1d00 */
[----:B------:R0:W5:Y:S02]  /*07e0*/  @!P4 LDG.E.128 R20, desc[UR6][R36.64+0x100] ;  /* 0x000100062414c981 */ /* 0x000164000c1e1d00 */
.L_x_501:
[----:B------:R-:W-:Y:S05]  /*07f0*/  BSYNC B0 ;  /* 0x0000000000007941 */ /* 0x000fea0003800000 */
.L_x_500:
[----:B------:R-:W-:Y:S04]  /*0800*/  BSSY B0, `(.L_x_502) ;  /* 0x0000014000007945 */ /* 0x000fe80003800000 */
[----:B------:R-:W-:Y:S05]  /*0810*/  @P1 BRA `(.L_x_503) ;  /* 0x0000000000481947 */ /* 0x000fea0003800000 */
[----:B------:R-:W-:Y:S01]  /*0820*/  IADD3 R35, P2, R61, 0x20, RZ ;  /* 0x000000203d237810 */ /* 0x000fe20007f5e0ff */
[----:B------:R-:W-:Y:S01]  /*0830*/  IMAD.MOV.U32 R31, RZ, RZ, R33 ;  /* 0x000000ffff1f7224 */ /* 0x000fe200078e0021 */
[----:B------:R-:W-:Y:S01]  /*0840*/  IADD3 R32, R52, 0x80, RZ ;  /* 0x0000008034207810 */ /* 0x000fe20007ffe0ff */
[----:B------:R-:W-:Y:S01]  /*0850*/  ULDC UR10, c[0x0][0x2d0] ;  /* 0x0000b400000a7ab9 */ /* 0x000fe20000000800 */
[----:B------:R-:W-:Y:S01]  /*0860*/  ULDC.64 UR12, c[0x0][0x3e0] ;  /* 0x0000f800000c7ab9 */ /* 0x000fe20000000a00 */
[----:B0-----:R-:W-:Y:S01]  /*0870*/  IMAD.X R37, RZ, RZ, R59, P2 ;  /* 0x000000ffff257224 */ /* 0x001fe200010e063b */
        /* <DEDUP_REMOVED lines=9> */
[----:B------:R1:W5:Y:S04]  /*0910*/  @!P3 LDG.E.128 R16, desc[UR6][R28.64] ;  /* 0x000000061c10b981 */ /* 0x000368000c1e1d00 */
[----:B------:R1:W5:Y:S04]  /*0920*/  @!P4 LDG.E.128 R12, desc[UR6][R28.64+0x80] ;  /* 0x000080061c0cc981 */ /* 0x000368000c1e1d00 */
[----:B------:R1:W5:Y:S02]  /*0930*/  @!P5 LDG.E.128 R24, desc[UR6][R28.64+0x100] ;  /* 0x000100061c18d981 */ /* 0x000364000c1e1d00 */
.L_x_503:
[----:B------:R-:W-:Y:S05]  /*0940*/  BSYNC B0 ;  /* 0x0000000000007941 */ /* 0x000fea0003800000 */
.L_x_502:
[----:B------:R-:W-:Y:S01]  /*0950*/  BSSY B0, `(.L_x_504) ;  /* 0x000001b000007945 */ /* 0x000fe20003800000 */
[----:B------:R-:W-:Y:S02]  /*0960*/  CS2R R42, SRZ ;  /* 0x00000000002a7805 */ /* 0x000fe4000001ff00 */
[----:B------:R-:W-:Y:S02]  /*0970*/  CS2R R30, SRZ ;  /* 0x00000000001e7805 */ /* 0x000fe4000001ff00 */
[----:B-1----:R-:W-:Y:S02]  /*0980*/  CS2R R28, SRZ ;  /* 0x00000000001c7805 */ /* 0x002fe4000001ff00 */
[----:B------:R-:W-:Y:S02]  /*0990*/  CS2R R34, SRZ ;  /* 0x0000000000227805 */ /* 0x000fe4000001ff00 */
[----:B------:R-:W-:Y:S01]  /*09a0*/  CS2R R32, SRZ ;  /* 0x0000000000207805 */ /* 0x000fe2000001ff00 */
[----:B------:R-:W-:Y:S01]  /*09b0*/  IMAD.MOV.U32 R46, RZ, RZ, RZ ;  /* 0x000000ffff2e7224 */ /* 0x000fe200078e00ff */
[----:B------:R-:W-:-:S02]  /*09c0*/  CS2R R38, SRZ ;  /* 0x0000000000267805 */ /* 0x000fc4000001ff00 */
[----:B0-----:R-:W-:Y:S02]  /*09d0*/  CS2R R36, SRZ ;  /* 0x0000000000247805 */ /* 0x001fe4000001ff00 */
[----:B------:R-:W-:Y:S01]  /*09e0*/  IADD3 R3, R57, R3, RZ ;  /* 0x0000000339037210 */ /* 0x000fe20007ffe0ff */
[----:B------:R-:W-:Y:S06]  /*09f0*/  @P0 BRA `(.L_x_505) ;  /* 0x0000000000400947 */ /* 0x000fec0003800000 */
[-C--:B------:R-:W-:Y:S01]  /*0a00*/  IMAD R44, R59, R54.reuse, RZ ;  /* 0x000000363b2c7224 */ /* 0x080fe200078e02ff */
[----:B------:R-:W-:Y:S01]  /*0a10*/  ULDC UR8, c[0x0][0x2d0] ;  /* 0x0000b40000087ab9 */ /* 0x000fe20000000800 */
[C---:B------:R-:W-:Y:S01]  /*0a20*/  VIADD R47, R52.reuse, 0x80 ;  /* 0x00000080342f7836 */ /* 0x040fe20000000000 */
[----:B------:R-:W-:Y:S01]  /*0a30*/  ISETP.GE.AND P2, PT, R52, UR8, PT ;  /* 0x0000000834007c0c */ /* 0x000fe2000bf46270 */
[----:B------:R-:W-:Y:S01]  /*0a40*/  IMAD.MOV.U32 R2, RZ, RZ, R56 ;  /* 0x000000ffff027224 */ /* 0x000fe200078e0038 */
[----:B------:R-:W-:Y:S01]  /*0a50*/  ISETP.GE.AND P3, PT, R58, UR8, PT ;  /* 0x000000083a007c0c */ /* 0x000fe2000bf66270 */
[----:B------:R-:W-:Y:S01]  /*0a60*/  IMAD R45, R61, R55, R44 ;  /* 0x000000373d2d7224 */ /* 0x000fe200078e022c */
        /* <DEDUP_REMOVED lines=9> */
.L_x_505:
[----:B------:R-:W-:Y:S05]  /*0b00*/  BSYNC B0 ;  /* 0x0000000000007941 */ /* 0x000fea0003800000 */
.L_x_504:
[----:B------:R-:W-:Y:S01]  /*0b10*/  BSSY B0, `(.L_x_506) ;  /* 0x0000019000007945 */ /* 0x000fe20003800000 */
[----:B------:R-:W-:Y:S01]  /*0b20*/  CS2R R40, SRZ ;  /* 0x0000000000287805 */ /* 0x000fe2000001ff00 */
[----:B------:R-:W-:Y:S01]  /*0b30*/  IMAD.MOV.U32 R47, RZ, RZ, RZ ;  /* 0x000000ffff2f7224 */ /* 0x000fe200078e00ff */
[----:B0-----:R-:W-:Y:S02]  /*0b40*/  CS2R R44, SRZ ;  /* 0x00000000002c7805 */ /* 0x001fe4000001ff00 */
[----:B------:R-:W-:Y:S02]  /*0b50*/  CS2R R50, SRZ ;  /* 0x0000000000327805 */ /* 0x000fe4000001ff00 */
[----:B------:R-:W-:Y:S01]  /*0b60*/  CS2R R48, SRZ ;  /* 0x0000000000307805 */ /* 0x000fe2000001ff00 */
[----:B------:R-:W-:Y:S06]  /*0b70*/  @P1 BRA `(.L_x_507) ;  /* 0x0000000000481947 */ /* 0x000fec0003800000 */
[----:B------:R-:W-:Y:S01]  /*0b80*/  IADD3 R2, P0, R61, 0x20, RZ ;  /* 0x000000203d027810 */ /* 0x000fe20007f1e0ff */
[----:B------:R-:W-:Y:S01]  /*0b90*/  ULDC UR4, c[0x0][0x2d0] ;  /* 0x0000b40000047ab9 */ /* 0x000fe20000000800 */
[----:B------:R-:W-:Y:S01]  /*0ba0*/  MOV R57, R3 ;  /* 0x0000000300397202 */ /* 0x000fe20000000f00 */
[----:B------:R-:W-:Y:S01]  /*0bb0*/  ULDC.64 UR8, c[0x0][0x280] ;  /* 0x0000a00000087ab9 */ /* 0x000fe20000000a00 */
[----:B------:R-:W-:Y:S01]  /*0bc0*/  ISETP.GE.AND P1, PT, R52, UR4, PT ;  /* 0x0000000434007c0c */ /* 0x000fe2000bf26270 */
[----:B------:R-:W-:Y:S01]  /*0bd0*/  IMAD.X R53, RZ, RZ, R59, P0 ;  /* 0x000000ffff357224 */ /* 0x000fe200000e063b */
[----:B------:R-:W-:Y:S01]  /*0be0*/  ISETP.GE.AND P2, PT, R58, UR4, PT ;  /* 0x000000043a007c0c */ /* 0x000fe2000bf46270 */
[----:B------:R-:W-:-:S04]  /*0bf0*/  IMAD.WIDE.U32 R56, R2, R54, R56 ;  /* 0x0000003602387225 */ /* 0x000fc800078e0038 */
[----:B------:R-:W-:-:S04]  /*0c00*/  IMAD R53, R53, R54, RZ ;  /* 0x0000003635357224 */ /* 0x000fc800078e02ff */
[----:B------:R-:W-:Y:S02]  /*0c10*/  IMAD R3, R2, R55, R53 ;  /* 0x0000003702037224 */ /* 0x000fe400078e0235 */
[----:B------:R-:W-:Y:S02]  /*0c20*/  VIADD R2, R52, 0x80 ;  /* 0x0000008034027836 */ /* 0x000fe40000000000 */
[----:B------:R-:W-:-:S03]  /*0c30*/  IMAD.IADD R3, R57, 0x1, R3 ;  /* 0x0000000139037824 */ /* 0x000fc600078e0203 */
[----:B------:R-:W-:Y:S02]  /*0c40*/  ISETP.GE.AND P3, PT, R2, UR4, PT ;  /* 0x0000000402007c0c */ /* 0x000fe4000bf66270 */
[----:B------:R-:W-:-:S04]  /*0c50*/  LEA R2, P0, R56, UR8, 0x1 ;  /* 0x0000000838027c11 */ /* 0x000fc8000f8008ff */
[----:B------:R-:W-:-:S05]  /*0c60*/  LEA.HI.X R3, R56, UR9, R3, 0x1, P0 ;  /* 0x0000000938037c11 */ /* 0x000fca00080f0c03 */
[----:B------:R0:W5:Y:S04]  /*0c70*/  @!P1 LDG.E.128 R48, desc[UR6][R2.64] ;  /* 0x0000000602309981 */ /* 0x000168000c1e1d00 */
[----:B------:R0:W5:Y:S04]  /*0c80*/  @!P2 LDG.E.128 R40, desc[UR6][R2.64+0x80] ;  /* 0x000080060228a981 */ /* 0x000168000c1e1d00 */
[----:B------:R0:W5:Y:S02]  /*0c90*/  @!P3 LDG.E.128 R44, desc[UR6][R2.64+0x100] ;  /* 0x00010006022cb981 */ /* 0x000164000c1e1d00 */
.L_x_507:
[----:B------:R-:W-:Y:S05]  /*0ca0*/  BSYNC B0 ;  /* 0x0000000000007941 */ /* 0x000fea0003800000 */
.L_x_506:
[----:B0----5:R-:W-:Y:S01]  /*0cb0*/  LOP3.LUT R2, R8, 0xffff0000, RZ, 0xc0, !PT ;  /* 0xffff000008027812 */ /* 0x021fe200078ec0ff */
[C---:B------:R-:W-:Y:S01]  /*0cc0*/  IMAD.U32 R3, R32.reuse, 0x10000, RZ ;  /* 0x0001000020037824 */ /* 0x040fe200078e00ff */
[----:B------:R-:W-:Y:S01]  /*0cd0*/  LOP3.LUT R53, R32, 0xffff0000, RZ, 0xc0, !PT ;  /* 0xffff000020357812 */ /* 0x000fe200078ec0ff */
[----:B------:R-:W-:Y:S01]  /*0ce0*/  IMAD.U32 R54, R18, 0x10000, RZ ;  /* 0x0001000012367824 */ /* 0x000fe200078e00ff */
[----:B------:R-:W-:Y:S01]  /*0cf0*/  LOP3.LUT R52, R48, 0xffff0000, RZ, 0xc0, !PT ;  /* 0xffff000030347812 */ /* 0x000fe200078ec0ff */
[----:B------:R-:W-:Y:S01]  /*0d00*/  ULDC.64 UR4, c[0x0][0x478] ;  /* 0x00011e0000047ab9 */ /* 0x000fe20000000a00 */
[----:B------:R-:W-:Y:S01]  /*0d10*/  LOP3.LUT R55, R16, 0xffff0000, RZ, 0xc0, !PT ;  /* 0xffff000010377812 */ /* 0x000fe200078ec0ff */
[----:B------:R-:W-:Y:S01]  /*0d20*/  FMUL.FTZ R53, R2, R53 ;  /* 0x0000003502357220 */ /* 0x000fe20000410000 */
[----:B------:R-:W-:Y:S01]  /*0d30*/  SHF.L.U32 R8, R8, 0x10, RZ ;  /* 0x0000001008087819 */ /* 0x000fe200000006ff */
[----:B------:R-:W-:Y:S01]  /*0d40*/  IMAD.U32 R2, R11, 0x10000, RZ ;  /* 0x000100000b027824 */ /* 0x000fe200078e00ff */
[----:B------:R-:W-:Y:S01]  /*0d50*/  LOP3.LUT R32, R9, 0xffff0000, RZ, 0xc0, !PT ;  /* 0xffff000009207812 */ /* 0x000fe200078ec0ff */
[----:B------:R-:W-:Y:S01]  /*0d60*/  FMUL.FTZ R52, R52, R55 ;  /* 0x0000003734347220 */ /* 0x000fe20000410000 */
[----:B------:R-:W-:-:S02]  /*0d70*/  IMAD.U32 R55, R48, 0x10000, RZ ;  /* 0x0001000030377824 */ /* 0x000fc400078e00ff */
[----:B------:R-:W-:Y:S01]  /*0d80*/  FFMA.FTZ R8, R8, R3, R53 ;  /* 0x0000000308087223 */ /* 0x000fe20000010035 */
[----:B------:R-:W-:Y:S01]  /*0d90*/  IMAD.U32 R53, R9, 0x10000, RZ ;  /* 0x0001000009357824 */ /* 0x000fe200078e00ff */
[----:B------:R-:W-:Y:S01]  /*0da0*/  SHF.L.U32 R48, R16, 0x10, RZ ;  /* 0x0000001010307819 */ /* 0x000fe200000006ff */
[----:B------:R-:W-:Y:S01]  /*0db0*/  IMAD.U32 R9, R33, 0x10000, RZ ;  /* 0x0001000021097824 */ /* 0x000fe200078e00ff */
[C---:B------:R-:W-:Y:S02]  /*0dc0*/  SHF.L.U32 R16, R10.reuse, 0x10, RZ ;  /* 0x000000100a107819 */ /* 0x040fe400000006ff */
[----:B------:R-:W-:Y:S01]  /*0dd0*/  LOP3.LUT R3, R10, 0xffff0000, RZ, 0xc0, !PT ;  /* 0xffff00000a037812 */ /* 0x000fe200078ec0ff */
[----:B------:R-:W-:Y:S01]  /*0de0*/  FFMA.FTZ R53, R53, R9, R8 ;  /* 0x0000000935357223 */ /* 0x000fe20000010008 */
[----:B------:R-:W-:Y:S01]  /*0df0*/  LOP3.LUT R10, R11, 0xffff0000, RZ, 0xc0, !PT ;  /* 0xffff00000b0a7812 */ /* 0x000fe200078ec0ff */
[----:B------:R-:W-:Y:S01]  /*0e00*/  FFMA.FTZ R48, R55, R48, R52 ;  /* 0x0000003037307223 */ /* 0x000fe20000010034 */
[C---:B------:R-:W-:Y:S01]  /*0e10*/  IMAD.U32 R11, R34.reuse, 0x10000, RZ ;  /* 0x00010000220b7824 */ /* 0x040fe200078e00ff */
[----:B------:R-:W-:Y:S01]  /*0e20*/  LOP3.LUT R8, R34, 0xffff0000, RZ, 0xc0, !PT ;  /* 0xffff000022087812 */ /* 0x000fe200078ec0ff */
[----:B------:R-:W-:Y:S01]  /*0e30*/  IMAD.U32 R55, R49, 0x10000, RZ ;  /* 0x0001000031377824 */ /* 0x000fe200078e00ff */
[----:B------:R-:W-:Y:S01]  /*0e40*/  LOP3.LUT R33, R33, 0xffff0000, RZ, 0xc0, !PT ;  /* 0xffff000021217812 */ /* 0x000fe200078ec0ff */
[----:B------:R-:W-:Y:S01]  /*0e50*/  IMAD.U32 R34, R17, 0x10000, RZ ;  /* 0x0001000011227824 */ /* 0x000fe200078e00ff */
[----:B------:R-:W-:-:S02]  /*0e60*/  LOP3.LUT R49, R49, 0xffff0000, RZ, 0xc0, !PT ;  /* 0xffff000031317812 */ /* 0x000fc400078ec0ff */
[----:B------:R-:W-:Y:S01]  /*0e70*/  LOP3.LUT R52, R17, 0xffff0000, RZ, 0xc0, !PT ;  /* 0xffff000011347812 */ /* 0x000fe200078ec0ff */
[----:B------:R-:W-:Y:S01]  /*0e80*/  FFMA.FTZ R48, R55, R34, R48 ;  /* 0x0000002237307223 */ /* 0x000fe20000010030 */
[----:B------:R-:W-:Y:S01]  /*0e90*/  FFMA.FTZ R53, R32, R33, R53 ;  /* 0x0000002120357223 */ /* 0x000fe20000010035 */
[----:B------:R-:W-:Y:S01]  /*0ea0*/  SHF.L.U32 R55, R50, 0x10, RZ ;  /* 0x0000001032377819 */ /* 0x000fe200000006ff */
[----:B------:R-:W-:Y:S02]  /*0eb0*/  IMAD.U32 R32, R28, 0x10000, RZ ;  /* 0x000100001c207824 */ /* 0x000fe400078e00ff */
[----:B------:R-:W-:Y:S01]  /*0ec0*/  FFMA.FTZ R52, R49, R52, R48 ;  /* 0x0000003431347223 */ /* 0x000fe20000010030 */
[----:B------:R-:W-:Y:S01]  /*0ed0*/  FFMA.FTZ R48, R16, R11, R53 ;  /* 0x0000000b10307223 */ /* 0x000fe20000010035 */
[----:B------:R-:W-:Y:S01]  /*0ee0*/  LOP3.LUT R49, R28, 0xffff0000, RZ, 0xc0, !PT ;  /* 0xffff00001c317812 */ /* 0x000fe200078ec0ff */
[C---:B------:R-:W-:Y:S01]  /*0ef0*/  IMAD.U32 R33, R29.reuse, 0x10000, RZ ;  /* 0x000100001d217824 */ /* 0x040fe200078e00ff */
[----:B------:R-:W-:Y:S01]  /*0f00*/  LOP3.LUT R28, R29, 0xffff0000, RZ, 0xc0, !PT ;  /* 0xffff00001d1c7812 */ /* 0x000fe200078ec0ff */
[----:B------:R-:W-:Y:S01]  /*0f10*/  FFMA.FTZ R52, R55, R54, R52 ;  /* 0x0000003637347223 */ /* 0x000fe20000010034 */
[----:B------:R-:W-:Y:S01]  /*0f20*/  SHF.L.U32 R9, R35, 0x10, RZ ;  /* 0x0000001023097819 */ /* 0x000fe200000006ff */
[----:B------:R-:W-:Y:S01]  /*0f30*/  FFMA.FTZ R53, R3, R8, R48 ;  /* 0x0000000803357223 */ /* 0x000fe20000010030 */
[----:B------:R-:W-:Y:S01]  /*0f40*/  LOP3.LUT R29, R50, 0xffff0000, RZ, 0xc0, !PT ;  /* 0xffff0000321d7812 */ /* 0x000fe200078ec0ff */
[----:B------:R-:W-:Y:S01]  /*0f50*/  IMAD.U32 R48, R19, 0x10000, RZ ;  /* 0x0001000013307824 */ /* 0x000fe200078e00ff */
[----:B------:R-:W-:Y:S01]  /*0f60*/  LOP3.LUT R18, R18, 0xffff0000, RZ, 0xc0, !PT ;  /* 0xffff000012127812 */ /* 0x000fe200078ec0ff */
[----:B------:R-:W-:Y:S01]  /*0f70*/  FFMA.FTZ R9, R2, R9, R53 ;  /* 0x0000000902097223 */ /* 0x000fe20000010035 */
[----:B------:R-:W-:Y:S01]  /*0f80*/  LOP3.LUT R35, R35, 0xffff0000, RZ, 0xc0, !PT ;  /* 0xffff000023237812 */ /* 0x000fe200078ec0ff */
[----:B------:R-:W-:Y:S01]  /*0f90*/  IMAD.U32 R2, R12, 0x10000, RZ ;  /* 0x000100000c027824 */ /* 0x000fe200078e00ff */
[----:B------:R-:W-:Y:S01]  /*0fa0*/  SHF.L.U32 R55, R51, 0x10, RZ ;  /* 0x0000001033377819 */ /* 0x000fe200000006ff */
[----:B------:R-:W-:Y:S01]  /*0fb0*/  FFMA.FTZ R18, R29, R18, R52 ;  /* 0x000000121d127223 */ /* 0x000fe20000010034 */
[----:B------:R-:W-:Y:S01]  /*0fc0*/  SHF.L.U32 R17, R4, 0x10, RZ ;  /* 0x0000001004117819 */ /* 0x000fe200000006ff */
[----:B------:R-:W-:Y:S01]  /*0fd0*/  FFMA.FTZ R10, R10, R35, R9 ;  /* 0x000000230a0a7223 */ /* 0x000fe20000010009 */
[----:B------:R-:W-:Y:S01]  /*0fe0*/  LOP3.LUT R51, R51, 0xffff0000, RZ, 0xc0, !PT ;  /* 0xffff000033337812 */ /* 0x000fe200078ec0ff */
[----:B------:R-:W-:Y:S01]  /*0ff0*/  FFMA.FTZ R18, R55, R48, R18 ;  /* 0x0000003037127223 */ /* 0x000fe20000010012 */
[----:B------:R-:W-:Y:S01]  /*1000*/  LOP3.LUT R19, R19, 0xffff0000, RZ, 0xc0, !PT ;  /* 0xffff000013137812 */ /* 0x000fe200078ec0ff */
[----:B------:R-:W-:Y:S01]  /*1010*/  FFMA.FTZ R17, R17, R32, R10 ;  /* 0x0000002011117223 */ /* 0x000fe2000001000a */
[----:B------:R-:W-:Y:S01]  /*1020*/  LOP3.LUT R4, R4, 0xffff0000, RZ, 0xc0, !PT ;  /* 0xffff000004047812 */ /* 0x000fe200078ec0ff */
[----:B------:R-:W-:Y:S01]  /*1030*/  IMAD.U32 R34, R5, 0x10000, RZ ;  /* 0x0001000005227824 */ /* 0x000fe200078e00ff */
[C---:B------:R-:W-:Y:S01]  /*1040*/  SHF.L.U32 R9, R40.reuse, 0x10, RZ ;  /* 0x0000001028097819 */ /* 0x040fe200000006ff */
[----:B------:R-:W-:Y:S01]  /*1050*/  FFMA.FTZ R18, R51, R19, R18 ;  /* 0x0000001333127223 */ /* 0x000fe20000010012 */
[----:B------:R-:W-:Y:S01]  /*1060*/  LOP3.LUT R19, R40, 0xffff0000, RZ, 0xc0, !PT ;  /* 0xffff000028137812 */ /* 0x000fe200078ec0ff */
[----:B------:R-:W-:Y:S01]  /*1070*/  FFMA.FTZ R17, R4, R49, R17 ;  /* 0x0000003104117223 */ /* 0x000fe20000010011 */
[----:B------:R-:W-:Y:S01]  /*1080*/  LOP3.LUT R10, R12, 0xffff0000, RZ, 0xc0, !PT ;  /* 0xffff00000c0a7812 */ /* 0x000fe200078ec0ff */
[----:B------:R-:W-:Y:S01]  /*1090*/  FFMA.FTZ R2, R9, R2, R18 ;  /* 0x0000000209027223 */ /* 0x000fe20000010012 */
[----:B------:R-:W-:Y:S01]  /*10a0*/  LOP3.LUT R5, R5, 0xffff0000, RZ, 0xc0, !PT ;  /* 0xffff000005057812 */ /* 0x000fe200078ec0ff */
[----:B------:R-:W-:Y:S01]  /*10b0*/  IMAD.U32 R4, R13, 0x10000, RZ ;  /* 0x000100000d047824 */ /* 0x000fe200078e00ff */
[----:B------:R-:W-:Y:S01]  /*10c0*/  SHF.L.U32 R9, R41, 0x10, RZ ;  /* 0x0000001029097819 */ /* 0x000fe200000006ff */
[----:B------:R-:W-:Y:S01]  /*10d0*/  FFMA.FTZ R2, R19, R10, R2 ;  /* 0x0000000a13027223 */ /* 0x000fe20000010002 */
[----:B------:R-:W-:Y:S01]  /*10e0*/  FFMA.FTZ R34, R34, R33, R17 ;  /* 0x0000002122227223 */ /* 0x000fe20000010011 */
[----:B------:R-:W-:Y:S01]  /*10f0*/  SHF.L.U32 R11, R6, 0x10, RZ ;  /* 0x00000010060b7819 */ /* 0x000fe200000006ff */
[----:B------:R-:W-:Y:S01]  /*1100*/  IMAD.U32 R3, R31, 0x10000, RZ ;  /* 0x000100001f037824 */ /* 0x000fe200078e00ff */
[----:B------:R-:W-:Y:S01]  /*1110*/  SHF.L.U32 R8, R30, 0x10, RZ ;  /* 0x000000101e087819 */ /* 0x000fe200000006ff */
[----:B------:R-:W-:Y:S01]  /*1120*/  FFMA.FTZ R4, R9, R4, R2 ;  /* 0x0000000409047223 */ /* 0x000fe20000010002 */
[----:B------:R-:W-:Y:S01]  /*1130*/  LOP3.LUT R41, R41, 0xffff0000, RZ, 0xc0, !PT ;  /* 0xffff000029297812 */ /* 0x000fe200078ec0ff */
[----:B------:R-:W-:Y:S01]  /*1140*/  FFMA.FTZ R28, R5, R28, R34 ;  /* 0x0000001c051c7223 */ /* 0x000fe20000010022 */
[----:B------:R-:W-:Y:S01]  /*1150*/  LOP3.LUT R12, R13, 0xffff0000, RZ, 0xc0, !PT ;  /* 0xffff00000d0c7812 */ /* 0x000fe200078ec0ff */
[----:B------:R-:W-:Y:S01]  /*1160*/  IMAD.U32 R2, R43, 0x10000, RZ ;  /* 0x000100002b027824 */ /* 0x000fe200078e00ff */
[----:B------:R-:W-:Y:S01]  /*1170*/  LOP3.LUT R16, R6, 0xffff0000, RZ, 0xc0, !PT ;  /* 0xffff000006107812 */ /* 0x000fe200078ec0ff */
[----:B------:R-:W-:Y:S01]  /*1180*/  FFMA.FTZ R11, R11, R8, R28 ;  /* 0x000000080b0b7223 */ /* 0x000fe2000001001c */
[----:B------:R-:W-:Y:S01]  /*1190*/  LOP3.LUT R29, R30, 0xffff0000, RZ, 0xc0, !PT ;  /* 0xffff00001e1d7812 */ /* 0x000fe200078ec0ff */
[----:B------:R-:W-:Y:S01]  /*11a0*/  FFMA.FTZ R4, R41, R12, R4 ;  /* 0x0000000c29047223 */ /* 0x000fe20000010004 */
[----:B------:R-:W-:Y:S01]  /*11b0*/  SHF.L.U32 R5, R42, 0x10, RZ ;  /* 0x000000102a057819 */ /* 0x000fe200000006ff */
[----:B------:R-:W-:Y:S01]  /*11c0*/  IMAD.U32 R6, R7, 0x10000, RZ ;  /* 0x0001000007067824 */ /* 0x000fe200078e00ff */
[----:B------:R-:W-:Y:S01]  /*11d0*/  SHF.L.U32 R9, R14, 0x10, RZ ;  /* 0x000000100e097819 */ /* 0x000fe200000006ff */
[----:B------:R-:W-:Y:S01]  /*11e0*/  FFMA.FTZ R11, R16, R29, R11 ;  /* 0x0000001d100b7223 */ /* 0x000fe2000001000b */
[----:B------:R-:W-:Y:S01]  /*11f0*/  LOP3.LUT R13, R42, 0xffff0000, RZ, 0xc0, !PT ;  /* 0xffff00002a0d7812 */ /* 0x000fe200078ec0ff */
[----:B------:R-:W-:Y:S01]  /*1200*/  IMAD.U32 R18, R15, 0x10000, RZ ;  /* 0x000100000f127824 */ /* 0x000fe200078e00ff */
[----:B------:R-:W-:Y:S01]  /*1210*/  LOP3.LUT R12, R14, 0xffff0000, RZ, 0xc0, !PT ;  /* 0xffff00000e0c7812 */ /* 0x000fe200078ec0ff */
[----:B------:R-:W-:Y:S01]  /*1220*/  FFMA.FTZ R10, R5, R9, R4 ;  /* 0x00000009050a7223 */ /* 0x000fe20000010004 */
[----:B------:R-:W-:Y:S01]  /*1230*/  LOP3.LUT R7, R7, 0xffff0000, RZ, 0xc0, !PT ;  /* 0xffff000007077812 */ /* 0x000fe200078ec0ff */
[----:B------:R-:W-:Y:S01]  /*1240*/  FFMA.FTZ R16, R6, R3, R11 ;  /* 0x0000000306107223 */ /* 0x000fe2000001000b */
[----:B------:R-:W-:Y:S01]  /*1250*/  LOP3.LUT R30, R31, 0xffff0000, RZ, 0xc0, !PT ;  /* 0xffff00001f1e7812 */ /* 0x000fe200078ec0ff */
[----:B------:R-:W-:Y:S01]  /*1260*/  FFMA.FTZ R17, R13, R12, R10 ;  /* 0x0000000c0d117223 */ /* 0x000fe2000001000a */
[----:B------:R-:W-:Y:S01]  /*1270*/  LOP3.LUT R42, R43, 0xffff0000, RZ, 0xc0, !PT ;  /* 0xffff00002b2a7812 */ /* 0x000fe200078ec0ff */
[----:B------:R-:W-:Y:S01]  /*1280*/  IMAD.U32 R9, R21, 0x10000, RZ ;  /* 0x0001000015097824 */ /* 0x000fe200078e00ff */
[----:B------:R-:W-:Y:S01]  /*1290*/  LOP3.LUT R19, R15, 0xffff0000, RZ, 0xc0, !PT ;  /* 0xffff00000f137812 */ /* 0x000fe200078ec0ff */
[----:B------:R-:W-:Y:S01]  /*12a0*/  FFMA.FTZ R17, R2, R18, R17 ;  /* 0x0000001202117223 */ /* 0x000fe20000010011 */
[----:B------:R-:W-:Y:S01]  /*12b0*/  SHF.L.U32 R8, R20, 0x10, RZ ;  /* 0x0000001014087819 */ /* 0x000fe200000006ff */
[----:B------:R-:W-:Y:S01]  /*12c0*/  FFMA.FTZ R7, R7, R30, R16 ;  /* 0x0000001e07077223 */ /* 0x000fe20000010010 */
[----:B------:R-:W-:Y:S01]  /*12d0*/  SHF.L.U32 R11, R36, 0x10, RZ ;  /* 0x00000010240b7819 */ /* 0x000fe200000006ff */
[----:B------:R-:W-:Y:S01]  /*12e0*/  IMAD.U32 R16, R24, 0x10000, RZ ;  /* 0x0001000018107824 */ /* 0x000fe200078e00ff */
[----:B------:R-:W-:Y:S01]  /*12f0*/  LOP3.LUT R20, R20, 0xffff0000, RZ, 0xc0, !PT ;  /* 0xffff000014147812 */ /* 0x000fe200078ec0ff */
[----:B------:R-:W-:Y:S01]  /*1300*/  FFMA.FTZ R17, R42, R19, R17 ;  /* 0x000000132a117223 */ /* 0x000fe20000010011 */
[----:B------:R-:W-:Y:S01]  /*1310*/  LOP3.LUT R13, R36, 0xffff0000, RZ, 0xc0, !PT ;  /* 0xffff0000240d7812 */ /* 0x000fe200078ec0ff */
[----:B------:R-:W-:Y:S01]  /*1320*/  FFMA.FTZ R7, R8, R11, R7 ;  /* 0x0000000b08077223 */ /* 0x000fe20000010007 */
[C---:B------:R-:W-:Y:S01]  /*1330*/  SHF.L.U32 R2, R44.reuse, 0x10, RZ ;  /* 0x000000102c027819 */ /* 0x040fe200000006ff */
[----:B------:R-:W-:Y:S01]  /*1340*/  IMAD.U32 R10, R37, 0x10000, RZ ;  /* 0x00010000250a7824 */ /* 0x000fe200078e00ff */
        /* <DEDUP_REMOVED lines=32> */
[C---:B------:R-:W-:Y:S01]  /*1550*/  SHF.L.U32 R7, R47.reuse, 0x10, RZ ;  /* 0x000000102f077819 */ /* 0x040fe200000006ff */
[----:B------:R-:W-:Y:S01]  /*1560*/  FFMA.FTZ R4, R4, R3, R5 ;  /* 0x0000000304047223 */ /* 0x000fe20000010005 */
[----:B------:R-:W-:Y:S01]  /*1570*/  LOP3.LUT R47, R47, 0xffff0000, RZ, 0xc0, !PT ;  /* 0xffff00002f2f7812 */ /* 0x000fe200078ec0ff */
[----:B------:R-:W0:Y:S01]  /*1580*/  S2R R11, SR_TID.X ;  /* 0x00000000000b7919 */ /* 0x000e220000002100 */
[----:B------:R-:W-:Y:S01]  /*1590*/  LOP3.LUT R27, R27, 0xffff0000, RZ, 0xc0, !PT ;  /* 0xffff00001b1b7812 */ /* 0x000fe200078ec0ff */
[----:B------:R-:W-:Y:S01]  /*15a0*/  FFMA.FTZ R2, R7, R8, R2 ;  /* 0x0000000807027223 */ /* 0x000fe20000010002 */
[----:B------:R-:W-:-:S03]  /*15b0*/  FFMA.FTZ R4, R23, R6, R4 ;  /* 0x0000000617047223 */ /* 0x000fc60000010004 */
[----:B------:R-:W-:Y:S02]  /*15c0*/  FFMA.FTZ R27, R47, R27, R2 ;  /* 0x0000001b2f1b7223 */ /* 0x000fe40000010002 */
[----:B------:R-:W1:Y:S04]  /*15d0*/  SHFL.BFLY PT, R3, R4, 0x4, 0x1f ;  /* 0x0c801f0004037f89 */ /* 0x000e6800000e0000 */
[----:B------:R-:W2:Y:S01]  /*15e0*/  SHFL.BFLY PT, R2, R27, 0x4, 0x1f ;  /* 0x0c801f001b027f89 */ /* 0x000ea200000e0000 */
[----:B-1----:R-:W-:Y:S01]  /*15f0*/  FADD.FTZ R3, R4, R3 ;  /* 0x0000000304037221 */ /* 0x002fe20000010000 */
[C---:B0-----:R-:W-:Y:S02]  /*1600*/  LOP3.LUT P0, RZ, R11.reuse, 0x7, RZ, 0xc0, !PT ;  /* 0x000000070bff7812 */ /* 0x041fe4000780c0ff */
[----:B------:R-:W-:Y:S01]  /*1610*/  LEA.HI R4, P1, R11, R0, RZ, 0x1d ;  /* 0x000000000b047211 */ /* 0x000fe2000783e8ff */
[----:B--2---:R-:W-:Y:S01]  /*1620*/  FADD.FTZ R5, R27, R2 ;  /* 0x000000021b057221 */ /* 0x004fe20000010000 */
[----:B------:R-:W-:Y:S01]  /*1630*/  SHF.R.S32.HI R0, RZ, 0x1f, R0 ;  /* 0x0000001fff007819 */ /* 0x000fe20000011400 */
[----:B------:R-:W0:Y:S04]  /*1640*/  SHFL.BFLY PT, R2, R3, 0x2, 0x1f ;  /* 0x0c401f0003027f89 */ /* 0x000e2800000e0000 */
[----:B------:R-:W1:Y:S01]  /*1650*/  SHFL.BFLY PT, R6, R5, 0x2, 0x1f ;  /* 0x0c401f0005067f89 */ /* 0x000e6200000e0000 */
[----:B0-----:R-:W-:Y:S01]  /*1660*/  FADD.FTZ R8, R3, R2 ;  /* 0x0000000203087221 */ /* 0x001fe20000010000 */
[----:B------:R-:W-:-:S02]  /*1670*/  IADD3.X R3, RZ, R0, RZ, P1, !PT ;  /* 0x00000000ff037210 */ /* 0x000fc40000ffe4ff */
[C---:B------:R-:W-:Y:S01]  /*1680*/  LEA R2, P1, R4.reuse, UR4, 0x2 ;  /* 0x0000000404027c11 */ /* 0x040fe2000f8210ff */
[----:B-1----:R-:W-:Y:S01]  /*1690*/  FADD.FTZ R6, R5, R6 ;  /* 0x0000000605067221 */ /* 0x002fe20000010000 */
[----:B------:R-:W0:Y:S01]  /*16a0*/  SHFL.BFLY PT, R9, R8, 0x1, 0x1f ;  /* 0x0c201f0008097f89 */ /* 0x000e2200000e0000 */
[----:B------:R-:W-:Y:S01]  /*16b0*/  ULDC UR4, c[0x0][0x384] ;  /* 0x0000e10000047ab9 */ /* 0x000fe20000000800 */
[----:B------:R-:W-:Y:S02]  /*16c0*/  LEA.HI.X R3, R4, UR5, R3, 0x2, P1 ;  /* 0x0000000504037c11 */ /* 0x000fe400088f1403 */
[----:B------:R-:W1:Y:S01]  /*16d0*/  SHFL.BFLY PT, R7, R6, 0x1, 0x1f ;  /* 0x0c201f0006077f89 */ /* 0x000e6200000e0000 */
[----:B0-----:R-:W-:-:S04]  /*16e0*/  @!P0 FADD.FTZ R0, R8, R9 ;  /* 0x0000000908008221 */ /* 0x001fc80000010000 */
[----:B------:R-:W-:Y:S01]  /*16f0*/  @!P0 FMUL.FTZ R5, R0, UR4 ;  /* 0x0000000400058c20 */ /* 0x000fe20008410000 */
[----:B-1----:R-:W-:-:S04]  /*1700*/  FADD.FTZ R7, R6, R7 ;  /* 0x0000000706077221 */ /* 0x002fc80000010000 */
[----:B------:R-:W-:Y:S01]  /*1710*/  FMUL.FTZ R7, R7, UR4 ;  /* 0x0000000407077c20 */ /* 0x000fe20008410000 */
[----:B------:R0:W-:Y:S01]  /*1720*/  @!P0 STG.E desc[UR6][R2.64], R5 ;  /* 0x0000000502008986 */ /* 0x0001e2000c101906 */
[----:B------:R-:W-:Y:S05]  /*1730*/  @P0 EXIT ;  /* 0x000000000000094d */ /* 0x000fea0003800000 */
[----:B------:R-:W-:Y:S01]  /*1740*/  STG.E desc[UR6][R2.64+0x80], R7 ;  /* 0x0000800702007986 */ /* 0x000fe2000c101906 */
[----:B------:R-:W-:Y:S05]  /*1750*/  EXIT ;  /* 0x000000000000794d */ /* 0x000fea0003800000 */
.L_x_508:
        /* <DEDUP_REMOVED lines=10> */
.L_x_815:


//--------------------- .text._ZN5flash25flash_bwd_dot_do_o_kernelILb1E23Flash_bwd_kernel_traitsILi192ELi64ELi64ELi8ELi4ELi2ELi2ELb1ELb1EN7cutlass10bfloat16_tE19Flash_kernel_traitsILi192ELi64ELi64ELi8ES3_EEEEvNS_16Flash_bwd_paramsE --------------------------
	.section	.text._ZN5flash25flash_bwd_dot_do_o_kernelILb1E23Flash_bwd_kernel_traitsILi192ELi64ELi64ELi8ELi4ELi2ELi2ELb1ELb1EN7cutlass10bfloat16_tE19Flash_kernel_traitsILi192ELi64ELi64ELi8ES3_EEEEvNS_16Flash_bwd_paramsE,"ax",@progbits
	.align	128
        .global         _ZN5flash25flash_bwd_dot_do_o_kernelILb1E23Flash_bwd_kernel_traitsILi192ELi64ELi64ELi8ELi4ELi2ELi2ELb1ELb1EN7cutlass10bfloat16_tE19Flash_kernel_traitsILi192ELi64ELi64ELi8ES3_EEEEvNS_16Flash_bwd_paramsE
        .type           _ZN5flash25flash_bwd_dot_do_o_kernelILb1E23Flash_bwd_kernel_traitsILi192ELi64ELi64ELi8ELi4ELi2ELi2ELb1ELb1EN7cutlass10bfloat16_tE19Flash_kernel_traitsILi192ELi64ELi64ELi8ES3_EEEEvNS_16Flash_bwd_paramsE,@function
        .size           _ZN5flash25flash_bwd_dot_do_o_kernelILb1E23Flash_bwd_kernel_traitsILi192ELi64ELi64ELi8ELi4ELi2ELi2ELb1ELb1EN7cutlass10bfloat16_tE19Flash_kernel_traitsILi192ELi64ELi64ELi8ES3_EEEEvNS_16Flash_bwd_paramsE,(.L_x_816 - _ZN5flash25flash_bwd_dot_do_o_kernelILb1E23Flash_bwd_kernel_traitsILi192ELi64ELi64ELi8ELi4ELi2ELi2ELb1ELb1EN7cutlass10bfloat16_tE19Flash_kernel_traitsILi192ELi64ELi64ELi8ES3_EEEEvNS_16Flash_bwd_paramsE)
        .other          _ZN5flash25flash_bwd_dot_do_o_kernelILb1E23Flash_bwd_kernel_traitsILi192ELi64ELi64ELi8ELi4ELi2ELi2ELb1ELb1EN7cutlass10bfloat16_tE19Flash_kernel_traitsILi192ELi64ELi64ELi8ES3_EEEEvNS_16Flash_bwd_paramsE,@"STO_CUDA_ENTRY STV_DEFAULT"
_ZN5flash25flash_bwd_dot_do_o_kernelILb1E23Flash_bwd_kernel_traitsILi192ELi64ELi64ELi8ELi4ELi2ELi2ELb1ELb1EN7cutlass10bfloat16_tE19Flash_kernel_traitsILi192ELi64ELi64ELi8ES3_EEEEvNS_16Flash_bwd_paramsE:
.text._ZN5flash25flash_bwd_dot_do_o_kernelILb1E23Flash_bwd_kernel_traitsILi192ELi64ELi64ELi8ELi4ELi2ELi2ELb1ELb1EN7cutlass10bfloat16_tE19Flash_kernel_traitsILi192ELi64ELi64ELi8ES3_EEEEvNS_16Flash_bwd_paramsE:
        /* <DEDUP_REMOVED lines=14> */
[----:B------:R-:W0:Y:S02]  /*00e0*/  S2R R29, SR_CTAID.X ;  /* 0x00000000001d7919 */ /* 0x000e240000002500 */
[----:B0-----:R-:W-:Y:S01]  /*00f0*/  IMAD.SHL.U32 R29, R29, 0x40, RZ ;  /* 0x000000401d1d7824 */ /* 0x001fe200078e00ff */
[----:B--2---:R-:W-:-:S06]  /*0100*/  @P0 IADD3 R6, R5, -R12, RZ ;  /* 0x8000000c05060210 */ /* 0x004fcc0007ffe0ff */
[----:B------:R-:W0:Y:S02]  /*0110*/  @!P0 LDC R6, c[0x0][0x2c4] ;  /* 0x0000b100ff068b82 */ /* 0x000e240000000800 */
[----:B0-----:R-:W-:-:S13]  /*0120*/  ISETP.GT.AND P1, PT, R6, R29, PT ;  /* 0x0000001d0600720c */ /* 0x001fda0003f24270 */
[----:B------:R-:W-:Y:S05]  /*0130*/  @!P1 EXIT ;  /* 0x000000000000994d */ /* 0x000fea0003800000 */
[----:B------:R-:W-:Y:S01]  /*0140*/  ISETP.NE.AND P1, PT, R12, -0x1, PT ;  /* 0xffffffff0c00780c */ /* 0x000fe20003f25270 */
[----:B------:R-:W0:Y:S01]  /*0150*/  LDC R30, c[0x0][0x2d4] ;  /* 0x0000b500ff1e7b82 */ /* 0x000e220000000800 */
[----:B------:R-:W-:Y:S01]  /*0160*/  IMAD.WIDE R2, R11, 0x80, RZ ;  /* 0x000000800b027825 */ /* 0x000fe200078e02ff */
[----:B------:R-:W1:Y:S03]  /*0170*/  S2R R13, SR_TID.X ;  /* 0x00000000000d7919 */ /* 0x000e660000002100 */
[----:B------:R-:W-:Y:S01]  /*0180*/  IMAD.MOV.U32 R27, RZ, RZ, RZ ;  /* 0x000000ffff1b7224 */ /* 0x000fe200078e00ff */
[----:B------:R-:W-:Y:S01]  /*0190*/  SEL R10, R2, RZ, P0 ;  /* 0x000000ff020a7207 */ /* 0x000fe20000000000 */
[----:B------:R-:W2:Y:S01]  /*01a0*/  S2R R28, SR_CTAID.Z ;  /* 0x00000000001c7919 */ /* 0x000ea20000002700 */
[----:B------:R-:W3:Y:S01]  /*01b0*/  LDC R0, c[0x0][0x270] ;  /* 0x00009c00ff007b82 */ /* 0x000ee20000000800 */
[----:B------:R-:W-:-:S03]  /*01c0*/  SEL R21, R3, RZ, P0 ;  /* 0x000000ff03157207 */ /* 0x000fc60000000000 */
[----:B------:R-:W-:Y:S02]  /*01d0*/  @!P1 SHF.R.S32.HI R5, RZ, 0x1f, R11 ;  /* 0x0000001fff059819 */ /* 0x000fe4000001140b */
[----:B------:R-:W-:Y:S02]  /*01e0*/  @P1 MOV R25, R12 ;  /* 0x0000000c00191202 */ /* 0x000fe40000000f00 */
[----:B------:R-:W4:Y:S08]  /*01f0*/  @!P1 LDC.64 R14, c[0x0][0x418] ;  /* 0x00010600ff0e9b82 */ /* 0x000f300000000a00 */
[----:B------:R-:W5:Y:S01]  /*0200*/  @P1 LDC.64 R18, c[0x0][0x420] ;  /* 0x00010800ff121b82 */ /* 0x000f620000000a00 */
[----:B0-----:R-:W-:-:S07]  /*0210*/  IMAD.WIDE R16, R11, R30, RZ ;  /* 0x0000001e0b107225 */ /* 0x001fce00078e02ff */
[----:B------:R-:W0:Y:S08]  /*0220*/  @P1 LDC.64 R22, c[0x0][0x298] ;  /* 0x0000a600ff161b82 */ /* 0x000e300000000a00 */
[----:B------:R-:W1:Y:S01]  /*0230*/  LDC R9, c[0x0][0x2dc] ;  /* 0x0000b700ff097b82 */ /* 0x000e620000000800 */
[----:B----4-:R-:W-:-:S04]  /*0240*/  @!P1 IMAD R4, R5, R14, RZ ;  /* 0x0000000e05049224 */ /* 0x010fc800078e02ff */
[C---:B------:R-:W-:Y:S02]  /*0250*/  @!P1 IMAD R15, R11.reuse, R15, R4 ;  /* 0x0000000f0b0f9224 */ /* 0x040fe400078e0204 */
[----:B------:R-:W-:-:S04]  /*0260*/  @!P1 IMAD.WIDE.U32 R4, R11, R14, RZ ;  /* 0x0000000e0b049225 */ /* 0x000fc800078e00ff */
[----:B-----5:R-:W-:-:S04]  /*0270*/  @P1 IMAD.WIDE.U32 R2, R12, R18, RZ ;  /* 0x000000120c021225 */ /* 0x020fc800078e00ff */
[C---:B------:R-:W-:Y:S01]  /*0280*/  @P1 IMAD R7, R12.reuse, R19, R3 ;  /* 0x000000130c071224 */ /* 0x040fe200078e0203 */
[----:B---3--:R-:W-:Y:S01]  /*0290*/  SHF.R.S32.HI R3, RZ, 0x1f, R0 ;  /* 0x0000001fff037819 */ /* 0x008fe20000011400 */
[----:B------:R-:W-:Y:S01]  /*02a0*/  IMAD R14, R17, R0, RZ ;  /* 0x00000000110e7224 */ /* 0x000fe200078e02ff */
[----:B------:R-:W-:Y:S01]  /*02b0*/  @!P1 IADD3 R7, R5, R15, RZ ;  /* 0x0000000f05079210 */ /* 0x000fe20007ffe0ff */
[----:B0-----:R-:W-:-:S04]  /*02c0*/  @P1 IMAD.WIDE.U32 R56, R12, R22, RZ ;  /* 0x000000160c381225 */ /* 0x001fc800078e00ff */
[C---:B------:R-:W-:Y:S02]  /*02d0*/  IMAD R19, R16.reuse, R3, R14 ;  /* 0x0000000310137224 */ /* 0x040fe400078e020e */
[----:B------:R-:W-:-:S04]  /*02e0*/  IMAD.WIDE.U32 R16, R16, R0, RZ ;  /* 0x0000000010107225 */ /* 0x000fc800078e00ff */
[----:B------:R-:W-:Y:S02]  /*02f0*/  @P1 IMAD.MOV.U32 R8, RZ, RZ, R2 ;  /* 0x000000ffff081224 */ /* 0x000fe400078e0002 */
[----:B------:R-:W-:Y:S01]  /*0300*/  IMAD.IADD R2, R17, 0x1, R19 ;  /* 0x0000000111027824 */ /* 0x000fe200078e0213 */
[----:B-1----:R-:W-:Y:S01]  /*0310*/  SHF.R.S32.HI R19, RZ, 0x1f, R9 ;  /* 0x0000001fff137819 */ /* 0x002fe20000011409 */
[----:B------:R-:W-:Y:S01]  /*0320*/  @P1 IMAD R3, R12, R23, R57 ;  /* 0x000000170c031224 */ /* 0x000fe200078e0239 */
[----:B------:R-:W-:Y:S01]  /*0330*/  IADD3 R23, P0, R29, R10, RZ ;  /* 0x0000000a1d177210 */ /* 0x000fe20007f1e0ff */
[----:B------:R-:W-:Y:S01]  /*0340*/  IMAD.WIDE R14, R0, R9, RZ ;  /* 0x00000009000e7225 */ /* 0x000fe200078e02ff */
[----:B------:R-:W-:-:S03]  /*0350*/  SHF.R.S32.HI R10, RZ, 0x1f, R29 ;  /* 0x0000001fff0a7819 */ /* 0x000fc6000001141d */
[----:B------:R-:W-:Y:S01]  /*0360*/  IMAD R18, R2, R9, RZ ;  /* 0x0000000902127224 */ /* 0x000fe200078e02ff */
[----:B--2---:R-:W-:Y:S07]  /*0370*/  @P1 BRA `(.L_x_509) ;  /* 0x00000000001c1947 */ /* 0x004fee0003800000 */
[----:B------:R-:W0:Y:S01]  /*0380*/  LDC.64 R24, c[0x0][0x290] ;  /* 0x0000a400ff187b82 */ /* 0x000e220000000a00 */
[----:B------:R-:W-:-:S05]  /*0390*/  SHF.R.S32.HI R3, RZ, 0x1f, R11 ;  /* 0x0000001fff037819 */ /* 0x000fca000001140b */
[-C--:B0-----:R-:W-:Y:S02]  /*03a0*/  IMAD R2, R3, R24.reuse, RZ ;  /* 0x0000001803027224 */ /* 0x081fe400078e02ff */
[----:B------:R-:W-:-:S04]  /*03b0*/  IMAD.WIDE.U32 R56, R11, R24, RZ ;  /* 0x000000180b387225 */ /* 0x000fc800078e00ff */
[----:B------:R-:W-:Y:S02]  /*03c0*/  IMAD R3, R11, R25, R2 ;  /* 0x000000190b037224 */ /* 0x000fe400078e0202 */
[----:B------:R-:W-:Y:S02]  /*03d0*/  IMAD.MOV.U32 R25, RZ, RZ, -0x1 ;  /* 0xffffffffff197424 */ /* 0x000fe400078e00ff */
[----:B------:R-:W-:-:S07]  /*03e0*/  IMAD.IADD R3, R57, 0x1, R3 ;  /* 0x0000000139037824 */ /* 0x000fce00078e0203 */
.L_x_509:
[----:B------:R-:W-:Y:S01]  /*03f0*/  ULDC.U8 UR6, c[0x0][0x3d8] ;  /* 0x0000f60000067ab9 */ /* 0x000fe20000000000 */
[----:B------:R-:W-:Y:S01]  /*0400*/  IMAD.X R5, R10, 0x1, R21, P0 ;  /* 0x000000010a057824 */ /* 0x000fe200000e0615 */
[----:B------:R-:W-:Y:S01]  /*0410*/  ISETP.NE.AND P0, PT, RZ, UR6, PT ;  /* 0x00000006ff007c0c */ /* 0x000fe2000bf05270 */
[----:B------:R-:W-:Y:S01]  /*0420*/  IMAD R2, R15, R25, RZ ;  /* 0x000000190f027224 */ /* 0x000fe200078e02ff */
[----:B------:R-:W-:Y:S01]  /*0430*/  @!P1 MOV R8, R4 ;  /* 0x0000000400089202 */ /* 0x000fe20000000f00 */
[----:B------:R-:W-:Y:S02]  /*0440*/  IMAD R31, R19, R16, R18 ;  /* 0x00000010131f7224 */ /* 0x000fe400078e0212 */
[----:B------:R-:W-:Y:S02]  /*0450*/  IMAD R27, R14, R27, R2 ;  /* 0x0000001b0e1b7224 */ /* 0x000fe400078e0202 */
[----:B------:R-:W-:Y:S02]  /*0460*/  IMAD R2, R5, R14, RZ ;  /* 0x0000000e05027224 */ /* 0x000fe400078e02ff */
[----:B------:R-:W-:-:S04]  /*0470*/  IMAD.WIDE.U32 R16, R16, R9, RZ ;  /* 0x0000000910107225 */ /* 0x000fc800078e00ff */
[----:B------:R-:W-:-:S04]  /*0480*/  IMAD.WIDE.U32 R18, R14, R25, RZ ;  /* 0x000000190e127225 */ /* 0x000fc800078e00ff */
[----:B------:R-:W-:Y:S01]  /*0490*/  IMAD R21, R28, R9, RZ ;  /* 0x000000091c157224 */ /* 0x000fe200078e02ff */
[----:B------:R-:W-:Y:S01]  /*04a0*/  SEL R18, R16, R18, !P1 ;  /* 0x0000001210127207 */ /* 0x000fe20004800000 */
[----:B------:R-:W-:-:S04]  /*04b0*/  IMAD.WIDE.U32 R4, R23, R14, RZ ;  /* 0x0000000e17047225 */ /* 0x000fc800078e00ff */
[----:B------:R-:W-:Y:S01]  /*04c0*/  IMAD R23, R15, R23, R2 ;  /* 0x000000170f177224 */ /* 0x000fe200078e0202 */
[----:B------:R-:W-:Y:S01]  /*04d0*/  SHF.R.S32.HI R2, RZ, 0x1f, R28 ;  /* 0x0000001fff027819 */ /* 0x000fe2000001141c */
[----:B------:R-:W-:Y:S01]  /*04e0*/  IMAD.IADD R31, R17, 0x1, R31 ;  /* 0x00000001111f7824 */ /* 0x000fe200078e021f */
[----:B------:R-:W-:Y:S01]  /*04f0*/  @P1 IADD3 R31, R19, R27, RZ ;  /* 0x0000001b131f1210 */ /* 0x000fe20007ffe0ff */
[----:B------:R-:W-:Y:S01]  /*0500*/  IMAD.IADD R16, R5, 0x1, R23 ;  /* 0x0000000105107824 */ /* 0x000fe200078e0217 */
[----:B------:R-:W-:Y:S01]  /*0510*/  SHF.R.S32.HI R15, RZ, 0x1f, R21 ;  /* 0x0000001fff0f7819 */ /* 0x000fe20000011415 */
[----:B------:R-:W-:Y:S06]  /*0520*/  @!P0 BRA `(.L_x_510) ;  /* 0x00000000001c8947 */ /* 0x000fec0003800000 */
[----:B------:R-:W0:Y:S01]  /*0530*/  LDC R14, c[0x0][0x2c0] ;  /* 0x0000b000ff0e7b82 */ /* 0x000e220000000800 */
[----:B------:R-:W-:-:S04]  /*0540*/  @!P1 IMAD R12, R11, R30, RZ ;  /* 0x0000001e0b0c9224 */ /* 0x000fc800078e02ff */
[----:B------:R-:W-:-:S03]  /*0550*/  IMAD R12, R11, 0x80, R12 ;  /* 0x000000800b0c7824 */ /* 0x000fc600078e020c */
[----:B------:R-:W0:Y:S02]  /*0560*/  LDC R17, c[0x0][0x2e4] ;  /* 0x0000b900ff117b82 */ /* 0x000e240000000800 */
[----:B0-----:R-:W-:-:S05]  /*0570*/  LEA R11, R14, R17, 0x7 ;  /* 0x000000110e0b7211 */ /* 0x001fca00078e38ff */
[----:B------:R-:W-:Y:S01]  /*0580*/  IMAD R30, R11, R28, R12 ;  /* 0x0000001c0b1e7224 */ /* 0x000fe200078e020c */
[----:B------:R-:W-:Y:S06]  /*0590*/  BRA `(.L_x_511) ;  /* 0x0000000000087947 */ /* 0x000fec0003800000 */
.L_x_510:
[----:B------:R-:W-:-:S04]  /*05a0*/  IMAD R11, R11, R0, R28 ;  /* 0x000000000b0b7224 */ /* 0x000fc800078e021c */
[----:B------:R-:W-:-:S07]  /*05b0*/  IMAD R30, R11, R30, RZ ;  /* 0x0000001e0b1e7224 */ /* 0x000fce00078e02ff */
.L_x_511:
[----:B------:R-:W-:Y:S01]  /*05c0*/  SHF.R.S32.HI R12, RZ, 0x1f, R13 ;  /* 0x0000001fff0c7819 */ /* 0x000fe2000001140d */
[----:B------:R-:W-:Y:S01]  /*05d0*/  IMAD R0, R0, R9, RZ ;  /* 0x0000000900007224 */ /* 0x000fe200078e02ff */
[----:B------:R-:W-:Y:S01]  /*05e0*/  ULDC.64 UR10, c[0x0][0x420] ;  /* 0x00010800000a7ab9 */ /* 0x000fe20000000a00 */
[----:B------:R-:W-:Y:S01]  /*05f0*/  ULDC.64 UR12, c[0x0][0x298] ;  /* 0x0000a600000c7ab9 */ /* 0x000fe20000000a00 */
[CC--:B------:R-:W-:Y:S01]  /*0600*/  LEA.HI R61, R12.reuse, R13.reuse, RZ, 0x3 ;  /* 0x0000000d0c3d7211 */ /* 0x0c0fe200078f18ff */
[----:B------:R-:W-:Y:S01]  /*0610*/  ULDC.64 UR8, c[0x0][0x428] ;  /* 0x00010a0000087ab9 */ /* 0x000fe20000000a00 */
[----:B------:R-:W-:Y:S01]  /*0620*/  LEA.HI R5, R12, R13, RZ, 0x4 ;  /* 0x0000000d0c057211 */ /* 0x000fe200078f20ff */
[----:B------:R-:W-:Y:S01]  /*0630*/  ULDC.64 UR6, c[0x0][0x400] ;  /* 0x0001000000067ab9 */ /* 0x000fe20000000a00 */
[----:B------:R-:W-:Y:S01]  /*0640*/  LOP3.LUT R12, R61, 0x1ffffff8, RZ, 0xc0, !PT ;  /* 0x1ffffff83d0c7812 */ /* 0x000fe200078ec0ff */
[----:B------:R-:W-:Y:S01]  /*0650*/  BSSY B0, `(.L_x_512) ;  /* 0x0000041000007945 */ /* 0x000fe20003800000 */
[----:B------:R-:W-:-:S02]  /*0660*/  LOP3.LUT R14, R5, 0x3ffffff0, RZ, 0xc0, !PT ;  /* 0x3ffffff0050e7812 */ /* 0x000fc400078ec0ff */
[----:B------:R-:W-:Y:S02]  /*0670*/  CS2R R24, SRZ ;  /* 0x0000000000187805 */ /* 0x000fe4000001ff00 */
[----:B------:R-:W-:Y:S01]  /*0680*/  SHF.R.S32.HI R11, RZ, 0x4, R5 ;  /* 0x00000004ff0b7819 */ /* 0x000fe20000011405 */
[C---:B------:R-:W-:Y:S01]  /*0690*/  IMAD.IADD R12, R13.reuse, 0x1, -R12 ;  /* 0x000000010d0c7824 */ /* 0x040fe200078e0a0c */
[----:B------:R-:W-:Y:S01]  /*06a0*/  SHF.R.S32.HI R61, RZ, 0x3, R61 ;  /* 0x00000003ff3d7819 */ /* 0x000fe2000001143d */
[----:B------:R-:W-:Y:S01]  /*06b0*/  IMAD.IADD R14, R13, 0x1, -R14 ;  /* 0x000000010d0e7824 */ /* 0x000fe200078e0a0e */
[----:B------:R-:W-:Y:S02]  /*06c0*/  CS2R R22, SRZ ;  /* 0x0000000000167805 */ /* 0x000fe4000001ff00 */
[----:B------:R-:W-:Y:S02]  /*06d0*/  CS2R R26, SRZ ;  /* 0x00000000001a7805 */ /* 0x000fe4000001ff00 */
[----:B------:R-:W-:Y:S01]  /*06e0*/  SHF.L.U32 R54, R12, 0x3, RZ ;  /* 0x000000030c367819 */ /* 0x000fe200000006ff */
[----:B------:R-:W-:Y:S01]  /*06f0*/  IMAD.SHL.U32 R5, R14, 0x4, RZ ;  /* 0x000000040e057824 */ /* 0x000fe200078e00ff */
[----:B------:R-:W-:Y:S01]  /*0700*/  IADD3 R12, P0, P1, R4, R18, R21 ;  /* 0x00000012040c7210 */ /* 0x000fe2000791e015 */
[----:B------:R-:W-:Y:S01]  /*0710*/  IMAD R18, R10, UR10, RZ ;  /* 0x0000000a0a127c24 */ /* 0x000fe2000f8e02ff */
[----:B------:R-:W-:Y:S01]  /*0720*/  SHF.R.S32.HI R55, RZ, 0x1f, R54 ;  /* 0x0000001fff377819 */ /* 0x000fe20000011436 */
[----:B------:R-:W-:Y:S01]  /*0730*/  IMAD R11, R11, R0, R5 ;  /* 0x000000000b0b7224 */ /* 0x000fe200078e0205 */
[----:B------:R-:W-:Y:S01]  /*0740*/  IADD3.X R14, R16, R31, R15, P0, P1 ;  /* 0x0000001f100e7210 */ /* 0x000fe200007e240f */
[C---:B------:R-:W-:Y:S01]  /*0750*/  IMAD R18, R29.reuse, UR11, R18 ;  /* 0x0000000b1d127c24 */ /* 0x040fe2000f8e0212 */
[----:B------:R-:W-:Y:S01]  /*0760*/  CS2R R16, SRZ ;  /* 0x0000000000107805 */ /* 0x000fe2000001ff00 */
[----:B------:R-:W-:Y:S01]  /*0770*/  IMAD.WIDE.U32 R4, R29, UR10, R54 ;  /* 0x0000000a1d047c25 */ /* 0x000fe2000f8e0036 */
[----:B------:R-:W-:-:S02]  /*0780*/  IADD3 R9, P0, R11, R12, RZ ;  /* 0x0000000c0b097210 */ /* 0x000fc40007f1e0ff */
[----:B------:R-:W-:Y:S02]  /*0790*/  CS2R R12, SRZ ;  /* 0x00000000000c7805 */ /* 0x000fe4000001ff00 */
[----:B------:R-:W-:Y:S01]  /*07a0*/  CS2R R20, SRZ ;  /* 0x0000000000147805 */ /* 0x000fe2000001ff00 */
[----:B------:R-:W-:Y:S01]  /*07b0*/  IMAD R10, R10, UR12, RZ ;  /* 0x0000000c0a0a7c24 */ /* 0x000fe2000f8e02ff */
[----:B------:R-:W-:Y:S02]  /*07c0*/  IADD3 R32, P1, R8, R4, RZ ;  /* 0x0000000408207210 */ /* 0x000fe40007f3e0ff */
[----:B------:R-:W-:Y:S01]  /*07d0*/  LEA.HI.X.SX32 R8, R11, R14, 0x1, P0 ;  /* 0x0000000e0b087211 */ /* 0x000fe200000f0eff */
[----:B------:R-:W-:Y:S01]  /*07e0*/  IMAD.IADD R11, R6, 0x1, -R29 ;  /* 0x00000001060b7824 */ /* 0x000fe200078e0a1d */
[----:B------:R-:W-:Y:S01]  /*07f0*/  IADD3.X R33, R7, R5, R18, P1, !PT ;  /* 0x0000000507217210 */ /* 0x000fe20000ffe412 */
[----:B------:R-:W-:Y:S01]  /*0800*/  IMAD.WIDE.U32 R4, R29, UR12, R54 ;  /* 0x0000000c1d047c25 */ /* 0x000fe2000f8e0036 */
[----:B------:R-:W-:-:S02]  /*0810*/  LEA R52, P2, R9, UR6, 0x2 ;  /* 0x0000000609347c11 */ /* 0x000fc4000f8410ff */
[----:B------:R-:W-:Y:S02]  /*0820*/  CS2R R14, SRZ ;  /* 0x00000000000e7805 */ /* 0x000fe4000001ff00 */
[CC--:B------:R-:W-:Y:S01]  /*0830*/  ISETP.GE.AND P0, PT, R61.reuse, R11.reuse, PT ;  /* 0x0000000b3d00720c */ /* 0x0c0fe20003f06270 */
[----:B------:R-:W-:Y:S01]  /*0840*/  IMAD R7, R2, UR8, RZ ;  /* 0x0000000802077c24 */ /* 0x000fe2000f8e02ff */
[----:B------:R-:W-:Y:S01]  /*0850*/  IADD3 R6, R61, 0x20, RZ ;  /* 0x000000203d067810 */ /* 0x000fe20007ffe0ff */
[----:B------:R-:W-:Y:S01]  /*0860*/  IMAD R10, R29, UR13, R10 ;  /* 0x0000000d1d0a7c24 */ /* 0x000fe2000f8e020a */
[----:B------:R-:W-:Y:S01]  /*0870*/  IADD3 R56, P3, R56, R4, RZ ;  /* 0x0000000438387210 */ /* 0x000fe20007f7e0ff */
[C---:B------:R-:W-:Y:S01]  /*0880*/  IMAD R35, R28.reuse, UR9, R7 ;  /* 0x000000091c237c24 */ /* 0x040fe2000f8e0207 */
[----:B------:R-:W-:Y:S01]  /*0890*/  LEA.HI.X R53, R9, UR7, R8, 0x2, P2 ;  /* 0x0000000709357c11 */ /* 0x000fe200090f1408 */
[----:B------:R-:W-:Y:S01]  /*08a0*/  IMAD.WIDE.U32 R32, R28, UR8, R32 ;  /* 0x000000081c207c25 */ /* 0x000fe2000f8e0020 */
[----:B------:R-:W-:-:S02]  /*08b0*/  ISETP.GE.AND P1, PT, R6, R11, PT ;  /* 0x0000000b0600720c */ /* 0x000fc40003f26270 */
[----:B------:R-:W-:Y:S02]  /*08c0*/  CS2R R6, SRZ ;  /* 0x0000000000067805 */ /* 0x000fe4000001ff00 */
[----:B------:R-:W-:Y:S02]  /*08d0*/  IADD3.X R57, R3, R5, R10, P3, !PT ;  /* 0x0000000503397210 */ /* 0x000fe40001ffe40a */
[----:B------:R-:W-:Y:S02]  /*08e0*/  CS2R R4, SRZ ;  /* 0x0000000000047805 */ /* 0x000fe4000001ff00 */
[----:B------:R-:W-:Y:S02]  /*08f0*/  CS2R R8, SRZ ;  /* 0x0000000000087805 */ /* 0x000fe4000001ff00 */
[----:B------:R-:W-:Y:S02]  /*0900*/  CS2R R10, SRZ ;  /* 0x00000000000a7805 */ /* 0x000fe4000001ff00 */
[----:B------:R-:W-:-:S02]  /*0910*/  CS2R R18, SRZ ;  /* 0x0000000000127805 */ /* 0x000fc4000001ff00 */
[----:B------:R-:W-:Y:S01]  /*0920*/  SHF.R.S32.HI R60, RZ, 0x1f, R61 ;  /* 0x0000001fff3c7819 */ /* 0x000fe2000001143d */
[----:B------:R-:W-:Y:S02]  /*0930*/  VIADD R3, R54, 0x40 ;  /* 0x0000004036037836 */ /* 0x000fe40000000000 */
[----:B------:R-:W-:Y:S01]  /*0940*/  IMAD.IADD R35, R33, 0x1, R35 ;  /* 0x0000000121237824 */ /* 0x000fe200078e0223 */
[----:B------:R-:W-:Y:S06]  /*0950*/  @P0 BRA `(.L_x_513) ;  /* 0x0000000000400947 */ /* 0x000fec0003800000 */
[----:B------:R-:W-:Y:S01]  /*0960*/  IMAD R38, R60, UR10, RZ ;  /* 0x0000000a3c267c24 */ /* 0x000fe2000f8e02ff */
[C---:B------:R-:W-:Y:S01]  /*0970*/  IADD3 R39, R54.reuse, 0x80, RZ ;  /* 0x0000008036277810 */ /* 0x040fe20007ffe0ff */
[----:B------:R-:W-:Y:S01]  /*0980*/  IMAD.MOV.U32 R34, RZ, RZ, R32 ;  /* 0x000000ffff227224 */ /* 0x000fe200078e0020 */
[----:B------:R-:W-:Y:S01]  /*0990*/  ULDC UR6, c[0x0][0x2d0] ;  /* 0x0000b40000067ab9 */ /* 0x000fe20000000800 */
[----:B------:R-:W-:Y:S01]  /*09a0*/  IMAD R31, R61, UR11, R38 ;  /* 0x0000000b3d1f7c24 */ /* 0x000fe2000f8e0226 */
[----:B------:R-:W-:Y:S01]  /*09b0*/  ISETP.GE.AND P4, PT, R39, UR6, PT ;  /* 0x0000000627007c0c */ /* 0x000fe2000bf86270 */
[----:B------:R-:W-:Y:S01]  /*09c0*/  IMAD.WIDE.U32 R36, R61, UR10, R34 ;  /* 0x0000000a3d247c25 */ /* 0x000fe2000f8e0022 */
[----:B------:R-:W-:Y:S01]  /*09d0*/  ISETP.GE.AND P2, PT, R54, UR6, PT ;  /* 0x0000000636007c0c */ /* 0x000fe2000bf46270 */
[----:B------:R-:W-:Y:S01]  /*09e0*/  ULDC.64 UR8, c[0x0][0x3e0] ;  /* 0x0000f80000087ab9 */ /* 0x000fe20000000a00 */
[----:B------:R-:W-:Y:S01]  /*09f0*/  ISETP.GE.AND P3, PT, R3, UR6, PT ;  /* 0x0000000603007c0c */ /* 0x000fe2000bf66270 */
[----:B------:R-:W-:Y:S01]  /*0a00*/  IMAD.IADD R31, R37, 0x1, R31 ;  /* 0x00000001251f7824 */ /* 0x000fe200078e021f */
[----:B------:R-:W-:-:S04]  /*0a10*/  LEA R38, P5, R36, UR8, 0x1 ;  /* 0x0000000824267c11 */ /* 0x000fc8000f8a08ff */
[----:B------:R-:W-:-:S05]  /*0a20*/  LEA.HI.X R39, R36, UR9, R31, 0x1, P5 ;  /* 0x0000000924277c11 */ /* 0x000fca000a8f0c1f */
[----:B------:R0:W5:Y:S04]  /*0a30*/  @!P2 LDG.E.128 R4, desc[UR4][R38.64] ;  /* 0x000000042604a981 */ /* 0x000168000c1e1d00 */
[----:B------:R0:W5:Y:S04]  /*0a40*/  @!P3 LDG.E.128 R8, desc[UR4][R38.64+0x80] ;  /* 0x000080042608b981 */ /* 0x000168000c1e1d00 */
[----:B------:R0:W5:Y:S02]  /*0a50*/  @!P4 LDG.E.128 R20, desc[UR4][R38.64+0x100] ;  /* 0x000100042614c981 */ /* 0x000164000c1e1d00 */
.L_x_513:
[----:B------:R-:W-:Y:S05]  /*0a60*/  BSYNC B0 ;  /* 0x0000000000007941 */ /* 0x000fea0003800000 */
.L_x_512:
[----:B------:R-:W-:Y:S04]  /*0a70*/  BSSY B0, `(.L_x_514) ;  /* 0x0000014000007945 */ /* 0x000fe80003800000 */
[----:B------:R-:W-:Y:S05]  /*0a80*/  @P1 BRA `(.L_x_515) ;  /* 0x0000000000481947 */ /* 0x000fea0003800000 */
[----:B------:R-:W-:Y:S01]  /*0a90*/  IADD3 R31, P2, R61, 0x20, RZ ;  /* 0x000000203d1f7810 */ /* 0x000fe20007f5e0ff */
[----:B------:R-:W-:Y:S01]  /*0aa0*/  VIADD R36, R54, 0x80 ;  /* 0x0000008036247836 */ /* 0x000fe20000000000 */
[----:B------:R-:W-:Y:S01]  /*0ab0*/  ULDC UR6, c[0x0][0x2d0] ;  /* 0x0000b40000067ab9 */ /* 0x000fe20000000800 */
[----:B------:R-:W-:Y:S01]  /*0ac0*/  ULDC.64 UR8, c[0x0][0x3e0] ;  /* 0x0000f80000087ab9 */ /* 0x000fe20000000a00 */
[----:B------:R-:W-:Y:S02]  /*0ad0*/  IADD3.X R33, RZ, R60, RZ, P2, !PT ;  /* 0x0000003cff217210 */ /* 0x000fe400017fe4ff */
[----:B------:R-:W-:Y:S02]  /*0ae0*/  ISETP.GE.AND P5, PT, R36, UR6, PT ;  /* 0x0000000624007c0c */ /* 0x000fe4000bfa6270 */
[----:B------:R-:W-:Y:S01]  /*0af0*/  ISETP.GE.AND P3, PT, R54, UR6, PT ;  /* 0x0000000636007c0c */ /* 0x000fe2000bf66270 */
[----:B------:R-:W-:Y:S01]  /*0b00*/  IMAD R34, R33, UR10, RZ ;  /* 0x0000000a21227c24 */ /* 0x000fe2000f8e02ff */
[----:B------:R-:W-:Y:S01]  /*0b10*/  ISETP.GE.AND P4, PT, R3, UR6, PT ;  /* 0x0000000603007c0c */ /* 0x000fe2000bf86270 */
[----:B------:R-:W-:-:S02]  /*0b20*/  IMAD.MOV.U32 R33, RZ, RZ, R35 ;  /* 0x000000ffff217224 */ /* 0x000fc400078e0023 */
[----:B------:R-:W-:-:S04]  /*0b30*/  IMAD.WIDE.U32 R32, R31, UR10, R32 ;  /* 0x0000000a1f207c25 */ /* 0x000fc8000f8e0020 */
[----:B------:R-:W-:Y:S01]  /*0b40*/  IMAD R31, R31, UR11, R34 ;  /* 0x0000000b1f1f7c24 */ /* 0x000fe2000f8e0222 */
[----:B------:R-:W-:-:S04]  /*0b50*/  LEA R34, P2, R32, UR8, 0x1 ;  /* 0x0000000820227c11 */ /* 0x000fc8000f8408ff */
[----:B------:R-:W-:-:S04]  /*0b60*/  IADD3 R31, R33, R31, RZ ;  /* 0x0000001f211f7210 */ /* 0x000fc80007ffe0ff */
[----:B------:R-:W-:-:S05]  /*0b70*/  LEA.HI.X R35, R32, UR9, R31, 0x1, P2 ;  /* 0x0000000920237c11 */ /* 0x000fca00090f0c1f */
[----:B------:R1:W5:Y:S04]  /*0b80*/  @!P3 LDG.E.128 R12, desc[UR4][R34.64] ;  /* 0x00000004220cb981 */ /* 0x000368000c1e1d00 */
[----:B------:R1:W5:Y:S04]  /*0b90*/  @!P4 LDG.E.128 R16, desc[UR4][R34.64+0x80] ;  /* 0x000080042210c981 */ /* 0x000368000c1e1d00 */
[----:B------:R1:W5:Y:S02]  /*0ba0*/  @!P5 LDG.E.128 R24, desc[UR4][R34.64+0x100] ;  /* 0x000100042218d981 */ /* 0x000364000c1e1d00 */
.L_x_515:
[----:B------:R-:W-:Y:S05]  /*0bb0*/  BSYNC B0 ;  /* 0x0000000000007941 */ /* 0x000fea0003800000 */
.L_x_514:
[----:B------:R-:W-:Y:S01]  /*0bc0*/  ULDC.64 UR6, c[0x0][0x2a0] ;  /* 0x0000a80000067ab9 */ /* 0x000fe20000000a00 */
[----:B------:R-:W-:Y:S01]  /*0bd0*/  BSSY B0, `(.L_x_516) ;  /* 0x000001e000007945 */ /* 0x000fe20003800000 */
[----:B------:R-:W-:Y:S01]  /*0be0*/  IMAD R31, R2, UR6, RZ ;  /* 0x00000006021f7c24 */ /* 0x000fe2000f8e02ff */
[----:B------:R-:W-:Y:S01]  /*0bf0*/  CS2R R32, SRZ ;  /* 0x0000000000207805 */ /* 0x000fe2000001ff00 */
[C---:B------:R-:W-:Y:S01]  /*0c00*/  IMAD.WIDE.U32 R56, R28.reuse, UR6, R56 ;  /* 0x000000061c387c25 */ /* 0x040fe2000f8e0038 */
[----:B-1----:R-:W-:Y:S02]  /*0c10*/  CS2R R34, SRZ ;  /* 0x0000000000227805 */ /* 0x002fe4000001ff00 */
[----:B------:R-:W-:Y:S02]  /*0c20*/  CS2R R36, SRZ ;  /* 0x0000000000247805 */ /* 0x000fe4000001ff00 */
[----:B0-----:R-:W-:Y:S01]  /*0c30*/  CS2R R38, SRZ ;  /* 0x0000000000267805 */ /* 0x001fe2000001ff00 */
[----:B------:R-:W-:-:S02]  /*0c40*/  IMAD R59, R28, UR7, R31 ;  /* 0x000000071c3b7c24 */ /* 0x000fc4000f8e021f */
[----:B------:R-:W-:Y:S01]  /*0c50*/  IMAD.IADD R2, R29, 0x1, R30 ;  /* 0x000000011d027824 */ /* 0x000fe200078e021e */
[----:B------:R-:W-:Y:S02]  /*0c60*/  CS2R R28, SRZ ;  /* 0x00000000001c7805 */ /* 0x000fe4000001ff00 */
[----:B------:R-:W-:Y:S01]  /*0c70*/  CS2R R30, SRZ ;  /* 0x00000000001e7805 */ /* 0x000fe2000001ff00 */
[----:B------:R-:W-:Y:S01]  /*0c80*/  IMAD.MOV.U32 R44, RZ, RZ, RZ ;  /* 0x000000ffff2c7224 */ /* 0x000fe200078e00ff */
[----:B------:R-:W-:Y:S01]  /*0c90*/  IADD3 R59, R57, R59, RZ ;  /* 0x0000003b393b7210 */ /* 0x000fe20007ffe0ff */
[----:B------:R-:W-:Y:S06]  /*0ca0*/  @P0 BRA `(.L_x_517) ;  /* 0x0000000000400947 */ /* 0x000fec0003800000 */
[----:B------:R-:W-:Y:S01]  /*0cb0*/  IMAD R42, R60, UR12, RZ ;  /* 0x0000000c3c2a7c24 */ /* 0x000fe2000f8e02ff */
[----:B------:R-:W-:Y:S01]  /*0cc0*/  ULDC UR8, c[0x0][0x2d0] ;  /* 0x0000b40000087ab9 */ /* 0x000fe20000000800 */
[C---:B------:R-:W-:Y:S01]  /*0cd0*/  VIADD R45, R54.reuse, 0x80 ;  /* 0x00000080362d7836 */ /* 0x040fe20000000000 */
[----:B------:R-:W-:Y:S01]  /*0ce0*/  ISETP.GE.AND P2, PT, R54, UR8, PT ;  /* 0x0000000836007c0c */ /* 0x000fe2000bf46270 */
[----:B------:R-:W-:Y:S01]  /*0cf0*/  IMAD.MOV.U32 R58, RZ, RZ, R56 ;  /* 0x000000ffff3a7224 */ /* 0x000fe200078e0038 */
[----:B------:R-:W-:Y:S01]  /*0d00*/  ISETP.GE.AND P3, PT, R3, UR8, PT ;  /* 0x0000000803007c0c */ /* 0x000fe2000bf66270 */
[----:B------:R-:W-:Y:S01]  /*0d10*/  IMAD R43, R61, UR13, R42 ;  /* 0x0000000d3d2b7c24 */ /* 0x000fe2000f8e022a */
[----:B------:R-:W-:Y:S01]  /*0d20*/  ISETP.GE.AND P4, PT, R45, UR8, PT ;  /* 0x000000082d007c0c */ /* 0x000fe2000bf86270 */
[----:B------:R-:W-:Y:S01]  /*0d30*/  IMAD.WIDE.U32 R40, R61, UR12, R58 ;  /* 0x0000000c3d287c25 */ /* 0x000fe2000f8e003a */
[----:B------:R-:W-:-:S04]  /*0d40*/  ULDC.64 UR6, c[0x0][0x280] ;  /* 0x0000a00000067ab9 */ /* 0x000fc80000000a00 */
[----:B------:R-:W-:Y:S02]  /*0d50*/  IADD3 R41, R41, R43, RZ ;  /* 0x0000002b29297210 */ /* 0x000fe40007ffe0ff */
[----:B------:R-:W-:-:S04]  /*0d60*/  LEA R42, P0, R40, UR6, 0x1 ;  /* 0x00000006282a7c11 */ /* 0x000fc8000f8008ff */
[----:B------:R-:W-:-:S05]  /*0d70*/  LEA.HI.X R43, R40, UR7, R41, 0x1, P0 ;  /* 0x00000007282b7c11 */ /* 0x000fca00080f0c29 */
[----:B------:R0:W5:Y:S04]  /*0d80*/  @!P2 LDG.E.128 R28, desc[UR4][R42.64] ;  /* 0x000000042a1ca981 */ /* 0x000168000c1e1d00 */
[----:B------:R0:W5:Y:S04]  /*0d90*/  @!P3 LDG.E.128 R32, desc[UR4][R42.64+0x80] ;  /* 0x000080042a20b981 */ /* 0x000168000c1e1d00 */
[----:B------:R0:W5:Y:S02]  /*0da0*/  @!P4 LDG.E.128 R36, desc[UR4][R42.64+0x100] ;  /* 0x000100042a24c981 */ /* 0x000164000c1e1d00 */
.L_x_517:
[----:B------:R-:W-:Y:S05]  /*0db0*/  BSYNC B0 ;  /* 0x0000000000007941 */ /* 0x000fea0003800000 */
.L_x_516:
[----:B------:R-:W-:Y:S01]  /*0dc0*/  BSSY B0, `(.L_x_518) ;  /* 0x000001a000007945 */ /* 0x000fe20003800000 */
[----:B------:R-:W-:Y:S02]  /*0dd0*/  CS2R R40, SRZ ;  /* 0x0000000000287805 */ /* 0x000fe4000001ff00 */
[----:B0-----:R-:W-:Y:S01]  /*0de0*/  CS2R R42, SRZ ;  /* 0x00000000002a7805 */ /* 0x001fe2000001ff00 */
[----:B------:R-:W-:Y:S01]  /*0df0*/  IMAD.MOV.U32 R45, RZ, RZ, RZ ;  /* 0x000000ffff2d7224 */ /* 0x000fe200078e00ff */
[----:B------:R-:W-:Y:S02]  /*0e00*/  CS2R R46, SRZ ;  /* 0x00000000002e7805 */ /* 0x000fe4000001ff00 */
[----:B------:R-:W-:Y:S02]  /*0e10*/  CS2R R48, SRZ ;  /* 0x0000000000307805 */ /* 0x000fe4000001ff00 */
[----:B------:R-:W-:Y:S01]  /*0e20*/  CS2R R50, SRZ ;  /* 0x0000000000327805 */ /* 0x000fe2000001ff00 */
[----:B------:R-:W-:Y:S06]  /*0e30*/  @P1 BRA `(.L_x_519) ;  /* 0x0000000000481947 */ /* 0x000fec0003800000 */
[----:B------:R-:W-:Y:S01]  /*0e40*/  IADD3 R55, P0, R61, 0x20, RZ ;  /* 0x000000203d377810 */ /* 0x000fe20007f1e0ff */
[----:B------:R-:W-:Y:S01]  /*0e50*/  ULDC UR6, c[0x0][0x2d0] ;  /* 0x0000b40000067ab9 */ /* 0x000fe20000000800 */
[----:B------:R-:W-:Y:S02]  /*0e60*/  MOV R58, R56 ;  /* 0x00000038003a7202 */ /* 0x000fe40000000f00 */
[C---:B------:R-:W-:Y:S01]  /*0e70*/  ISETP.GE.AND P1, PT, R54.reuse, UR6, PT ;  /* 0x0000000636007c0c */ /* 0x040fe2000bf26270 */
[----:B------:R-:W-:Y:S01]  /*0e80*/  IMAD.X R57, RZ, RZ, R60, P0 ;  /* 0x000000ffff397224 */ /* 0x000fe200000e063c */
[----:B------:R-:W-:Y:S01]  /*0e90*/  ISETP.GE.AND P2, PT, R3, UR6, PT ;  /* 0x0000000603007c0c */ /* 0x000fe2000bf46270 */
[----:B------:R-:W-:Y:S02]  /*0ea0*/  VIADD R54, R54, 0x80 ;  /* 0x0000008036367836 */ /* 0x000fe40000000000 */
[----:B------:R-:W-:Y:S02]  /*0eb0*/  IMAD R56, R57, UR12, RZ ;  /* 0x0000000c39387c24 */ /* 0x000fe4000f8e02ff */
[----:B------:R-:W-:Y:S01]  /*0ec0*/  IMAD.WIDE.U32 R58, R55, UR12, R58 ;  /* 0x0000000c373a7c25 */ /* 0x000fe2000f8e003a */
[----:B------:R-:W-:Y:S01]  /*0ed0*/  ISETP.GE.AND P3, PT, R54, UR6, PT ;  /* 0x0000000636007c0c */ /* 0x000fe2000bf66270 */
[----:B------:R-:W-:-:S02]  /*0ee0*/  ULDC.64 UR6, c[0x0][0x280] ;  /* 0x0000a00000067ab9 */ /* 0x000fc40000000a00 */
[----:B------:R-:W-:Y:S01]  /*0ef0*/  IMAD R55, R55, UR13, R56 ;  /* 0x0000000d37377c24 */ /* 0x000fe2000f8e0238 */
[----:B------:R-:W-:-:S04]  /*0f00*/  LEA R54, P0, R58, UR6, 0x1 ;  /* 0x000000063a367c11 */ /* 0x000fc8000f8008ff */
[----:B------:R-:W-:-:S04]  /*0f10*/  IADD3 R3, R59, R55, RZ ;  /* 0x000000373b037210 */ /* 0x000fc80007ffe0ff */
[----:B------:R-:W-:-:S05]  /*0f20*/  LEA.HI.X R55, R58, UR7, R3, 0x1, P0 ;  /* 0x000000073a377c11 */ /* 0x000fca00080f0c03 */
[----:B------:R0:W5:Y:S04]  /*0f30*/  @!P1 LDG.E.128 R40, desc[UR4][R54.64] ;  /* 0x0000000436289981 */ /* 0x000168000c1e1d00 */
[----:B------:R0:W5:Y:S04]  /*0f40*/  @!P2 LDG.E.128 R48, desc[UR4][R54.64+0x80] ;  /* 0x000080043630a981 */ /* 0x000168000c1e1d00 */
[----:B------:R0:W5:Y:S02]  /*0f50*/  @!P3 LDG.E.128 R44, desc[UR4][R54.64+0x100] ;  /* 0x00010004362cb981 */ /* 0x000164000c1e1d00 */
.L_x_519:
[----:B------:R-:W-:Y:S05]  /*0f60*/  BSYNC B0 ;  /* 0x0000000000007941 */ /* 0x000fea0003800000 */
.L_x_518:
[----:B-----5:R-:W-:Y:S01]  /*0f70*/  LOP3.LUT R3, R4, 0xffff0000, RZ, 0xc0, !PT ;  /* 0xffff000004037812 */ /* 0x020fe200078ec0ff */
[----:B------:R-:W-:Y:S01]  /*0f80*/  IMAD.U32 R56, R30, 0x10000, RZ ;  /* 0x000100001e387824 */ /* 0x000fe200078e00ff */
[----:B0-----:R-:W-:Y:S01]  /*0f90*/  LOP3.LUT R54, R28, 0xffff0000, RZ, 0xc0, !PT ;  /* 0xffff00001c367812 */ /* 0x001fe200078ec0ff */
[----:B------:R-:W-:Y:S01]  /*0fa0*/  ULDC.64 UR6, c[0x0][0x478] ;  /* 0x00011e0000067ab9 */ /* 0x000fe20000000a00 */
[C---:B------:R-:W-:Y:S02]  /*0fb0*/  LOP3.LUT R57, R12.reuse, 0xffff0000, RZ, 0xc0, !PT ;  /* 0xffff00000c397812 */ /* 0x040fe400078ec0ff */
[----:B------:R-:W-:Y:S01]  /*0fc0*/  SHF.L.U32 R12, R12, 0x10, RZ ;  /* 0x000000100c0c7819 */ /* 0x000fe200000006ff */
[----:B------:R-:W-:Y:S01]  /*0fd0*/  FMUL.FTZ R54, R3, R54 ;  /* 0x0000003603367220 */ /* 0x000fe20000410000 */
[----:B------:R-:W-:Y:S01]  /*0fe0*/  IMAD.U32 R3, R4, 0x10000, RZ ;  /* 0x0001000004037824 */ /* 0x000fe200078e00ff */
[----:B------:R-:W-:Y:S02]  /*0ff0*/  SHF.L.U32 R4, R28, 0x10, RZ ;  /* 0x000000101c047819 */ /* 0x000fe400000006ff */
[----:B------:R-:W-:-:S03]  /*1000*/  SHF.L.U32 R28, R29, 0x10, RZ ;  /* 0x000000101d1c7819 */ /* 0x000fc600000006ff */
[----:B------:R-:W-:Y:S01]  /*1010*/  FFMA.FTZ R54, R3, R4, R54 ;  /* 0x0000000403367223 */ /* 0x000fe20000010036 */
[C---:B------:R-:W-:Y:S01]  /*1020*/  IMAD.U32 R3, R5.reuse, 0x10000, RZ ;  /* 0x0001000005037824 */ /* 0x040fe200078e00ff */
[----:B------:R-:W-:Y:S02]  /*1030*/  LOP3.LUT R4, R5, 0xffff0000, RZ, 0xc0, !PT ;  /* 0xffff000005047812 */ /* 0x000fe400078ec0ff */
[----:B------:R-:W-:Y:S01]  /*1040*/  LOP3.LUT R5, R29, 0xffff0000, RZ, 0xc0, !PT ;  /* 0xffff00001d057812 */ /* 0x000fe200078ec0ff */
[----:B------:R-:W-:Y:S01]  /*1050*/  FFMA.FTZ R55, R3, R28, R54 ;  /* 0x0000001c03377223 */ /* 0x000fe20000010036 */
[C---:B------:R-:W-:Y:S01]  /*1060*/  IMAD.U32 R3, R6.reuse, 0x10000, RZ ;  /* 0x0001000006037824 */ /* 0x040fe200078e00ff */
[----:B------:R-:W-:Y:S02]  /*1070*/  LOP3.LUT R28, R6, 0xffff0000, RZ, 0xc0, !PT ;  /* 0xffff0000061c7812 */ /* 0x000fe400078ec0ff */
[----:B------:R-:W-:Y:S01]  /*1080*/  FFMA.FTZ R4, R4, R5, R55 ;  /* 0x0000000504047223 */ /* 0x000fe20000010037 */
[C---:B------:R-:W-:Y:S01]  /*1090*/  SHF.L.U32 R29, R7.reuse, 0x10, RZ ;  /* 0x00000010071d7819 */ /* 0x040fe200000006ff */
[----:B------:R-:W-:Y:S01]  /*10a0*/  IMAD.U32 R5, R8, 0x10000, RZ ;  /* 0x0001000008057824 */ /* 0x000fe200078e00ff */
[----:B------:R-:W-:Y:S01]  /*10b0*/  LOP3.LUT R6, R7, 0xffff0000, RZ, 0xc0, !PT ;  /* 0xffff000007067812 */ /* 0x000fe200078ec0ff */
[----:B------:R-:W-:Y:S01]  /*10c0*/  FFMA.FTZ R55, R3, R56, R4 ;  /* 0x0000003803377223 */ /* 0x000fe20000010004 */
[----:B------:R-:W-:Y:S01]  /*10d0*/  LOP3.LUT R7, R30, 0xffff0000, RZ, 0xc0, !PT ;  /* 0xffff00001e077812 */ /* 0x000fe200078ec0ff */
[----:B------:R-:W-:Y:S01]  /*10e0*/  IMAD.U32 R30, R32, 0x10000, RZ ;  /* 0x00010000201e7824 */ /* 0x000fe200078e00ff */
[----:B------:R-:W-:-:S02]  /*10f0*/  SHF.L.U32 R54, R31, 0x10, RZ ;  /* 0x000000101f367819 */ /* 0x000fc400000006ff */
[----:B------:R-:W-:Y:S01]  /*1100*/  LOP3.LUT R31, R31, 0xffff0000, RZ, 0xc0, !PT ;  /* 0xffff00001f1f7812 */ /* 0x000fe200078ec0ff */
[----:B------:R-:W-:Y:S01]  /*1110*/  FFMA.FTZ R56, R28, R7, R55 ;  /* 0x000000071c387223 */ /* 0x000fe20000010037 */
[----:B------:R-:W-:Y:S02]  /*1120*/  LOP3.LUT R4, R8, 0xffff0000, RZ, 0xc0, !PT ;  /* 0xffff000008047812 */ /* 0x000fe400078ec0ff */
[----:B------:R-:W-:Y:S01]  /*1130*/  LOP3.LUT R7, R32, 0xffff0000, RZ, 0xc0, !PT ;  /* 0xffff000020077812 */ /* 0x000fe200078ec0ff */
[----:B------:R-:W-:Y:S01]  /*1140*/  FFMA.FTZ R55, R29, R54, R56 ;  /* 0x000000361d377223 */ /* 0x000fe20000010038 */
[----:B------:R-:W-:Y:S01]  /*1150*/  LOP3.LUT R56, R40, 0xffff0000, RZ, 0xc0, !PT ;  /* 0xffff000028387812 */ /* 0x000fe200078ec0ff */
[----:B------:R-:W-:Y:S01]  /*1160*/  IMAD.U32 R54, R10, 0x10000, RZ ;  /* 0x000100000a367824 */ /* 0x000fe200078e00ff */
[----:B------:R-:W-:Y:S01]  /*1170*/  SHF.L.U32 R3, R9, 0x10, RZ ;  /* 0x0000001009037819 */ /* 0x000fe200000006ff */
[----:B------:R-:W-:Y:S01]  /*1180*/  FFMA.FTZ R6, R6, R31, R55 ;  /* 0x0000001f06067223 */ /* 0x000fe20000010037 */
[----:B------:R-:W-:Y:S01]  /*1190*/  SHF.L.U32 R28, R33, 0x10, RZ ;  /* 0x00000010211c7819 */ /* 0x000fe200000006ff */
[----:B------:R-:W-:Y:S01]  /*11a0*/  FMUL.FTZ R56, R56, R57 ;  /* 0x0000003938387220 */ /* 0x000fe20000410000 */
[----:B------:R-:W-:Y:S01]  /*11b0*/  IMAD.U32 R57, R40, 0x10000, RZ ;  /* 0x0001000028397824 */ /* 0x000fe200078e00ff */
[----:B------:R-:W-:Y:S01]  /*11c0*/  SHF.L.U32 R40, R13, 0x10, RZ ;  /* 0x000000100d287819 */ /* 0x000fe200000006ff */
[----:B------:R-:W-:Y:S01]  /*11d0*/  FFMA.FTZ R5, R5, R30, R6 ;  /* 0x0000001e05057223 */ /* 0x000fe20000010006 */
[----:B------:R-:W-:Y:S01]  /*11e0*/  LOP3.LUT R13, R13, 0xffff0000, RZ, 0xc0, !PT ;  /* 0xffff00000d0d7812 */ /* 0x000fe200078ec0ff */
[----:B------:R-:W-:Y:S01]  /*11f0*/  FFMA.FTZ R12, R57, R12, R56 ;  /* 0x0000000c390c7223 */ /* 0x000fe20000010038 */
[C---:B------:R-:W-:Y:S01]  /*1200*/  IMAD.U32 R57, R41.reuse, 0x10000, RZ ;  /* 0x0001000029397824 */ /* 0x040fe200078e00ff */
[----:B------:R-:W-:Y:S01]  /*1210*/  LOP3.LUT R41, R41, 0xffff0000, RZ, 0xc0, !PT ;  /* 0xffff000029297812 */ /* 0x000fe200078ec0ff */
[----:B------:R-:W-:Y:S01]  /*1220*/  FFMA.FTZ R4, R4, R7, R5 ;  /* 0x0000000704047223 */ /* 0x000fe20000010005 */
[----:B------:R-:W-:Y:S01]  /*1230*/  SHF.L.U32 R6, R16, 0x10, RZ ;  /* 0x0000001010067819 */ /* 0x000fe200000006ff */
[----:B------:R-:W-:Y:S01]  /*1240*/  FFMA.FTZ R12, R57, R40, R12 ;  /* 0x00000028390c7223 */ /* 0x000fe2000001000c */
[C---:B------:R-:W-:Y:S01]  /*1250*/  SHF.L.U32 R40, R14.reuse, 0x10, RZ ;  /* 0x000000100e287819 */ /* 0x040fe200000006ff */
[----:B------:R-:W-:Y:S01]  /*1260*/  FFMA.FTZ R3, R3, R28, R4 ;  /* 0x0000001c03037223 */ /* 0x000fe20000010004 */
[----:B------:R-:W-:Y:S01]  /*1270*/  LOP3.LUT R14, R14, 0xffff0000, RZ, 0xc0, !PT ;  /* 0xffff00000e0e7812 */ /* 0x000fe200078ec0ff */
[----:B------:R-:W-:Y:S01]  /*1280*/  FFMA.FTZ R12, R41, R13, R12 ;  /* 0x0000000d290c7223 */ /* 0x000fe2000001000c */
[----:B------:R-:W-:Y:S01]  /*1290*/  IMAD.U32 R13, R42, 0x10000, RZ ;  /* 0x000100002a0d7824 */ /* 0x000fe200078e00ff */
[----:B------:R-:W-:Y:S01]  /*12a0*/  LOP3.LUT R5, R48, 0xffff0000, RZ, 0xc0, !PT ;  /* 0xffff000030057812 */ /* 0x000fe200078ec0ff */
[----:B------:R-:W-:Y:S01]  /*12b0*/  IMAD.U32 R4, R49, 0x10000, RZ ;  /* 0x0001000031047824 */ /* 0x000fe200078e00ff */
[----:B------:R-:W-:Y:S01]  /*12c0*/  LOP3.LUT R7, R16, 0xffff0000, RZ, 0xc0, !PT ;  /* 0xffff000010077812 */ /* 0x000fe200078ec0ff */
[----:B------:R-:W-:Y:S01]  /*12d0*/  FFMA.FTZ R12, R13, R40, R12 ;  /* 0x000000280d0c7223 */ /* 0x000fe2000001000c */
[----:B------:R-:W-:-:S02]  /*12e0*/  LOP3.LUT R13, R42, 0xffff0000, RZ, 0xc0, !PT ;  /* 0xffff00002a0d7812 */ /* 0x000fc400078ec0ff */
[----:B------:R-:W-:Y:S02]  /*12f0*/  LOP3.LUT R8, R9, 0xffff0000, RZ, 0xc0, !PT ;  /* 0xffff000009087812 */ /* 0x000fe400078ec0ff */
[----:B------:R-:W-:Y:S01]  /*1300*/  LOP3.LUT R33, R33, 0xffff0000, RZ, 0xc0, !PT ;  /* 0xffff000021217812 */ /* 0x000fe200078ec0ff */
[----:B------:R-:W-:Y:S01]  /*1310*/  FFMA.FTZ R12, R13, R14, R12 ;  /* 0x0000000e0d0c7223 */ /* 0x000fe2000001000c */
[----:B------:R-:W-:Y:S01]  /*1320*/  SHF.L.U32 R14, R15, 0x10, RZ ;  /* 0x000000100f0e7819 */ /* 0x000fe200000006ff */
[C---:B------:R-:W-:Y:S01]  /*1330*/  IMAD.U32 R13, R43.reuse, 0x10000, RZ ;  /* 0x000100002b0d7824 */ /* 0x040fe200078e00ff */
[----:B------:R-:W-:Y:S01]  /*1340*/  LOP3.LUT R43, R43, 0xffff0000, RZ, 0xc0, !PT ;  /* 0xffff00002b2b7812 */ /* 0x000fe200078ec0ff */
[----:B------:R-:W-:Y:S01]  /*1350*/  FFMA.FTZ R3, R8, R33, R3 ;  /* 0x0000002108037223 */ /* 0x000fe20000010003 */
[----:B------:R-:W-:Y:S01]  /*1360*/  LOP3.LUT R15, R15, 0xffff0000, RZ, 0xc0, !PT ;  /* 0xffff00000f0f7812 */ /* 0x000fe200078ec0ff */
[----:B------:R-:W-:Y:S01]  /*1370*/  FFMA.FTZ R12, R13, R14, R12 ;  /* 0x0000000e0d0c7223 */ /* 0x000fe2000001000c */
[----:B------:R-:W-:Y:S01]  /*1380*/  IMAD.U32 R13, R48, 0x10000, RZ ;  /* 0x00010000300d7824 */ /* 0x000fe200078e00ff */
[----:B------:R-:W-:Y:S01]  /*1390*/  LOP3.LUT R9, R10, 0xffff0000, RZ, 0xc0, !PT ;  /* 0xffff00000a097812 */ /* 0x000fe200078ec0ff */
[----:B------:R-:W-:-:S02]  /*13a0*/  IMAD.U32 R14, R38, 0x10000, RZ ;  /* 0x00010000260e7824 */ /* 0x000fc400078e00ff */
[----:B------:R-:W-:Y:S01]  /*13b0*/  FFMA.FTZ R12, R43, R15, R12 ;  /* 0x0000000f2b0c7223 */ /* 0x000fe2000001000c */
[C---:B------:R-:W-:Y:S02]  /*13c0*/  SHF.L.U32 R29, R11.reuse, 0x10, RZ ;  /* 0x000000100b1d7819 */ /* 0x040fe400000006ff */
[----:B------:R-:W-:Y:S01]  /*13d0*/  LOP3.LUT R10, R11, 0xffff0000, RZ, 0xc0, !PT ;  /* 0xffff00000b0a7812 */ /* 0x000fe200078ec0ff */
[----:B------:R-:W-:Y:S01]  /*13e0*/  FFMA.FTZ R6, R13, R6, R12 ;  /* 0x000000060d067223 */ /* 0x000fe2000001000c */
[----:B------:R-:W-:Y:S01]  /*13f0*/  SHF.L.U32 R12, R17, 0x10, RZ ;  /* 0x00000010110c7819 */ /* 0x000fe200000006ff */
[----:B------:R-:W-:Y:S01]  /*1400*/  IMAD.U32 R11, R34, 0x10000, RZ ;  /* 0x00010000220b7824 */ /* 0x000fe200078e00ff */
[----:B------:R-:W-:Y:S01]  /*1410*/  LOP3.LUT R49, R49, 0xffff0000, RZ, 0xc0, !PT ;  /* 0xffff000031317812 */ /* 0x000fe200078ec0ff */
[----:B------:R-:W-:Y:S01]  /*1420*/  FFMA.FTZ R5, R5, R7, R6 ;  /* 0x0000000705057223 */ /* 0x000fe20000010006 */
[----:B------:R-:W-:Y:S01]  /*1430*/  LOP3.LUT R16, R17, 0xffff0000, RZ, 0xc0, !PT ;  /* 0xffff000011107812 */ /* 0x000fe200078ec0ff */
[----:B------:R-:W-:Y:S01]  /*1440*/  FFMA.FTZ R54, R54, R11, R3 ;  /* 0x0000000b36367223 */ /* 0x000fe20000010003 */
[----:B------:R-:W-:Y:S01]  /*1450*/  LOP3.LUT R32, R34, 0xffff0000, RZ, 0xc0, !PT ;  /* 0xffff000022207812 */ /* 0x000fe200078ec0ff */
[----:B------:R-:W-:Y:S01]  /*1460*/  FFMA.FTZ R4, R4, R12, R5 ;  /* 0x0000000c04047223 */ /* 0x000fe20000010005 */
[----:B------:R-:W-:Y:S01]  /*1470*/  SHF.L.U32 R34, R35, 0x10, RZ ;  /* 0x0000001023227819 */ /* 0x000fe200000006ff */
[C---:B------:R-:W-:Y:S01]  /*1480*/  IMAD.U32 R5, R50.reuse, 0x10000, RZ ;  /* 0x0001000032057824 */ /* 0x040fe200078e00ff */
[----:B------:R-:W-:Y:S01]  /*1490*/  LOP3.LUT R11, R50, 0xffff0000, RZ, 0xc0, !PT ;  /* 0xffff0000320b7812 */ /* 0x000fe200078ec0ff */
[----:B------:R-:W-:Y:S01]  /*14a0*/  FFMA.FTZ R4, R49, R16, R4 ;  /* 0x0000001031047223 */ /* 0x000fe20000010004 */
[----:B------:R-:W-:-:S02]  /*14b0*/  IMAD.U32 R6, R18, 0x10000, RZ ;  /* 0x0001000012067824 */ /* 0x000fc400078e00ff */
[----:B------:R-:W-:Y:S01]  /*14c0*/  FFMA.FTZ R32, R9, R32, R54 ;  /* 0x0000002009207223 */ /* 0x000fe20000010036 */
[----:B------:R-:W-:Y:S01]  /*14d0*/  LOP3.LUT R9, R18, 0xffff0000, RZ, 0xc0, !PT ;  /* 0xffff000012097812 */ /* 0x000fe200078ec0ff */
[----:B------:R-:W-:Y:S01]  /*14e0*/  IMAD.U32 R7, R20, 0x10000, RZ ;  /* 0x0001000014077824 */ /* 0x000fe200078e00ff */
[----:B------:R-:W-:Y:S01]  /*14f0*/  LOP3.LUT R35, R35, 0xffff0000, RZ, 0xc0, !PT ;  /* 0xffff000023237812 */ /* 0x000fe200078ec0ff */
[----:B------:R-:W-:Y:S01]  /*1500*/  FFMA.FTZ R6, R5, R6, R4 ;  /* 0x0000000605067223 */ /* 0x000fe20000010004 */
[----:B------:R-:W-:Y:S01]  /*1510*/  FFMA.FTZ R29, R29, R34, R32 ;  /* 0x000000221d1d7223 */ /* 0x000fe20000010020 */
[----:B------:R-:W-:Y:S01]  /*1520*/  SHF.L.U32 R3, R51, 0x10, RZ ;  /* 0x0000001033037819 */ /* 0x000fe200000006ff */
[----:B------:R-:W-:Y:S01]  /*1530*/  IMAD.U32 R5, R22, 0x10000, RZ ;  /* 0x0001000016057824 */ /* 0x000fe200078e00ff */
[----:B------:R-:W-:Y:S01]  /*1540*/  SHF.L.U32 R17, R19, 0x10, RZ ;  /* 0x0000001013117819 */ /* 0x000fe200000006ff */
[----:B------:R-:W-:Y:S01]  /*1550*/  FFMA.FTZ R18, R11, R9, R6 ;  /* 0x000000090b127223 */ /* 0x000fe20000010006 */
[----:B------:R-:W-:Y:S01]  /*1560*/  FFMA.FTZ R16, R10, R35, R29 ;  /* 0x000000230a107223 */ /* 0x000fe2000001001d */
        /* <DEDUP_REMOVED lines=9> */
[----:B------:R-:W-:-:S02]  /*1600*/  SHF.L.U32 R16, R24, 0x10, RZ ;  /* 0x0000001018107819 */ /* 0x000fc400000006ff */
[----:B------:R-:W-:Y:S01]  /*1610*/  SHF.L.U32 R8, R21, 0x10, RZ ;  /* 0x0000001015087819 */ /* 0x000fe200000006ff */
        /* <DEDUP_REMOVED lines=8> */
[----:B------:R-:W0:Y:S01]  /*16a0*/  S2R R9, SR_TID.X ;  /* 0x0000000000097919 */ /* 0x000e220000002100 */
[----:B------:R-:W-:Y:S01]  /*16b0*/  LOP3.LUT R12, R37, 0xffff0000, RZ, 0xc0, !PT ;  /* 0xffff0000250c7812 */ /* 0x000fe200078ec0ff */
[----:B------:R-:W-:Y:S01]  /*16c0*/  FFMA.FTZ R3, R44, R24, R3 ;  /* 0x000000182c037223 */ /* 0x000fe20000010003 */
[----:B------:R-:W-:-:S02]  /*16d0*/  SHF.L.U32 R7, R25, 0x10, RZ ;  /* 0x0000001019077819 */ /* 0x000fc400000006ff */
        /* <DEDUP_REMOVED lines=18> */
[----:B------:R-:W-:-:S02]  /*1800*/  LOP3.LUT R23, R23, 0xffff0000, RZ, 0xc0, !PT ;  /* 0xffff000017177812 */ /* 0x000fc400078ec0ff */
[----:B------:R-:W-:Y:S01]  /*1810*/  LOP3.LUT R6, R39, 0xffff0000, RZ, 0xc0, !PT ;  /* 0xffff000027067812 */ /* 0x000fe200078ec0ff */
[----:B------:R-:W-:Y:S01]  /*1820*/  FFMA.FTZ R3, R46, R26, R3 ;  /* 0x0000001a2e037223 */ /* 0x000fe20000010003 */
[C---:B------:R-:W-:Y:S02]  /*1830*/  SHF.L.U32 R5, R27.reuse, 0x10, RZ ;  /* 0x000000101b057819 */ /* 0x040fe400000006ff */
[----:B------:R-:W-:Y:S01]  /*1840*/  LOP3.LUT R27, R27, 0xffff0000, RZ, 0xc0, !PT ;  /* 0xffff00001b1b7812 */ /* 0x000fe200078ec0ff */
[----:B------:R-:W-:Y:S01]  /*1850*/  FFMA.FTZ R4, R23, R6, R4 ;  /* 0x0000000617047223 */ /* 0x000fe20000010004 */
[----:B------:R-:W-:Y:S01]  /*1860*/  LOP3.LUT R6, R47, 0xffff0000, RZ, 0xc0, !PT ;  /* 0xffff00002f067812 */ /* 0x000fe200078ec0ff */
[----:B------:R-:W-:Y:S01]  /*1870*/  FFMA.FTZ R5, R8, R5, R3 ;  /* 0x0000000508057223 */ /* 0x000fe20000010003 */
[----:B0-----:R-:W-:Y:S02]  /*1880*/  LOP3.LUT P0, RZ, R9, 0x7, RZ, 0xc0, !PT ;  /* 0x0000000709ff7812 */ /* 0x001fe4000780c0ff */
[----:B------:R-:W0:Y:S01]  /*1890*/  SHFL.BFLY PT, R3, R4, 0x4, 0x1f ;  /* 0x0c801f0004037f89 */ /* 0x000e2200000e0000 */
[----:B------:R-:W-:-:S05]  /*18a0*/  FFMA.FTZ R5, R6, R27, R5 ;  /* 0x0000001b06057223 */ /* 0x000fca0000010005 */
[----:B------:R-:W1:Y:S01]  /*18b0*/  SHFL.BFLY PT, R8, R5, 0x4, 0x1f ;  /* 0x0c801f0005087f89 */ /* 0x000e6200000e0000 */
[----:B0-----:R-:W-:-:S05]  /*18c0*/  FADD.FTZ R3, R4, R3 ;  /* 0x0000000304037221 */ /* 0x001fca0000010000 */
[----:B------:R-:W0:Y:S01]  /*18d0*/  SHFL.BFLY PT, R6, R3, 0x2, 0x1f ;  /* 0x0c401f0003067f89 */ /* 0x000e2200000e0000 */
[----:B-1----:R-:W-:Y:S01]  /*18e0*/  FADD.FTZ R8, R5, R8 ;  /* 0x0000000805087221 */ /* 0x002fe20000010000 */
[----:B------:R-:W-:Y:S01]  /*18f0*/  LEA.HI R5, P1, R9, R2, RZ, 0x1d ;  /* 0x0000000209057211 */ /* 0x000fe2000783e8ff */
[----:B------:R-:W-:-:S03]  /*1900*/  IMAD.SHL.U32 R9, R0, 0x4, RZ ;  /* 0x0000000400097824 */ /* 0x000fc600078e00ff */
[----:B------:R-:W1:Y:S01]  /*1910*/  SHFL.BFLY PT, R7, R8, 0x2, 0x1f ;  /* 0x0c401f0008077f89 */ /* 0x000e6200000e0000 */
[----:B0-----:R-:W-:-:S05]  /*1920*/  FADD.FTZ R11, R3, R6 ;  /* 0x00000006030b7221 */ /* 0x001fca0000010000 */
[----:B------:R-:W0:Y:S01]  /*1930*/  SHFL.BFLY PT, R10, R11, 0x1, 0x1f ;  /* 0x0c201f000b0a7f89 */ /* 0x000e2200000e0000 */
[----:B-1----:R-:W-:Y:S01]  /*1940*/  FADD.FTZ R7, R8, R7 ;  /* 0x0000000708077221 */ /* 0x002fe20000010000 */
[----:B------:R-:W-:-:S04]  /*1950*/  IADD3 R8, R9, 0x10, R9 ;  /* 0x0000001009087810 */ /* 0x000fc80007ffe009 */
[----:B------:R-:W1:Y:S01]  /*1960*/  SHFL.BFLY PT, R6, R7, 0x1, 0x1f ;  /* 0x0c201f0007067f89 */ /* 0x000e6200000e0000 */
[----:B0-----:R-:W-:Y:S01]  /*1970*/  @!P0 FADD.FTZ R4, R11, R10 ;  /* 0x0000000a0b048221 */ /* 0x001fe20000010000 */
[----:B------:R-:W-:Y:S01]  /*1980*/  LEA.HI.X.SX32 R10, R2, RZ, 0x1, P1 ;  /* 0x000000ff020a7211 */ /* 0x000fe200008f0eff */
[----:B------:R-:W-:Y:S01]  /*1990*/  IMAD.WIDE R2, R9, 0x10, R52 ;  /* 0x0000001009027825 */ /* 0x000fe200078e0234 */
[----:B------:R-:W-:Y:S01]  /*19a0*/  LEA R12, P1, R5, UR6, 0x2 ;  /* 0x00000006050c7c11 */ /* 0x000fe2000f8210ff */
[----:B------:R-:W-:Y:S01]  /*19b0*/  ULDC UR6, c[0x0][0x384] ;  /* 0x0000e10000067ab9 */ /* 0x000fe20000000800 */
[----:B------:R-:W-:Y:S01]  /*19c0*/  IADD3 R11, R9, R8, RZ ;  /* 0x00000008090b7210 */ /* 0x000fe20007ffe0ff */
[----:B-1----:R-:W-:Y:S01]  /*19d0*/  FADD.FTZ R6, R7, R6 ;  /* 0x0000000607067221 */ /* 0x002fe20000010000 */
[----:B------:R-:W-:Y:S01]  /*19e0*/  LEA.HI.X R13, R5, UR7, R10, 0x2, P1 ;  /* 0x00000007050d7c11 */ /* 0x000fe200088f140a */
[----:B------:R-:W-:Y:S01]  /*19f0*/  @!P0 FMUL.FTZ R15, R4, UR6 ;  /* 0x00000006040f8c20 */ /* 0x000fe20008410000 */
[----:B------:R-:W-:-:S04]  /*1a00*/  IMAD.WIDE R4, R0, 0x40, R2 ;  /* 0x0000004000047825 */ /* 0x000fc800078e0202 */
[----:B------:R-:W-:Y:S01]  /*1a10*/  FMUL.FTZ R17, R6, UR6 ;  /* 0x0000000606117c20 */ /* 0x000fe20008410000 */
[----:B------:R-:W-:Y:S01]  /*1a20*/  @!P0 STG.E desc[UR4][R12.64], R15 ;  /* 0x0000000f0c008986 */ /* 0x000fe2000c101904 */
[----:B------:R-:W-:-:S03]  /*1a30*/  IMAD.WIDE R8, R8, 0x10, R52 ;  /* 0x0000001008087825 */ /* 0x000fc600078e0234 */
[----:B------:R-:W-:Y:S01]  /*1a40*/  @!P0 STG.E desc[UR4][R12.64+0x80], R17 ;  /* 0x000080110c008986 */ /* 0x000fe2000c101904 */
[----:B------:R-:W-:-:S03]  /*1a50*/  IMAD.WIDE R6, R0, 0x40, R4 ;  /* 0x0000004000067825 */ /* 0x000fc600078e0204 */
[----:B------:R-:W-:Y:S01]  /*1a60*/  STG.E.128 desc[UR4][R52.64], RZ ;  /* 0x000000ff34007986 */ /* 0x000fe2000c101d04 */
[----:B------:R-:W-:-:S03]  /*1a70*/  IMAD.WIDE R10, R11, 0x10, R52 ;  /* 0x000000100b0a7825 */ /* 0x000fc600078e0234 */
[----:B------:R-:W-:Y:S04]  /*1a80*/  STG.E.128 desc[UR4][R2.64], RZ ;  /* 0x000000ff02007986 */ /* 0x000fe8000c101d04 */
        /* <DEDUP_REMOVED lines=9> */
[----:B------:R-:W-:Y:S01]  /*1b20*/  STG.E.128 desc[UR4][R10.64+0x100], RZ ;  /* 0x000100ff0a007986 */ /* 0x000fe2000c101d04 */
[----:B------:R-:W-:Y:S05]  /*1b30*/  EXIT ;  /* 0x000000000000794d */ /* 0x000fea0003800000 */
.L_x_520:
        /* <DEDUP_REMOVED lines=12> */
.L_x_816:


//--------------------- .text._ZN5flash27flash_bwd_convert_dq_kernelI23Flash_bwd_kernel_traitsILi192ELi64ELi64ELi8ELi4ELi2ELi2ELb0ELb0EN7cutlass10bfloat16_tE19Flash_kernel_traitsILi192ELi64ELi64ELi8ES3_EEEEvNS_16Flash_bwd_paramsEi --------------------------
	.section	.text._ZN5flash27flash_bwd_convert_dq_kernelI23Flash_bwd_kernel_traitsILi192ELi64ELi64ELi8ELi4ELi2ELi2ELb0ELb0EN7cutlass10bfloat16_tE19Flash_kernel_traitsILi192ELi64ELi64ELi8ES3_EEEEvNS_16Flash_bwd_paramsEi,"ax",@progbits
	.align	128
        .global         _ZN5flash27flash_bwd_convert_dq_kernelI23Flash_bwd_kernel_traitsILi192ELi64ELi64ELi8ELi4ELi2ELi2ELb0ELb0EN7cutlass10bfloat16_tE19Flash_kernel_traitsILi192ELi64ELi64ELi8ES3_EEEEvNS_16Flash_bwd_paramsEi
        .type           _ZN5flash27flash_bwd_convert_dq_kernelI23Flash_bwd_kernel_traitsILi192ELi64ELi64ELi8ELi4ELi2ELi2ELb0ELb0EN7cutlass10bfloat16_tE19Flash_kernel_traitsILi192ELi64ELi64ELi8ES3_EEEEvNS_16Flash_bwd_paramsEi,@function
        .size           _ZN5flash27flash_bwd_convert_dq_kernelI23Flash_bwd_kernel_traitsILi192ELi64ELi64ELi8ELi4ELi2ELi2ELb0ELb0EN7cutlass10bfloat16_tE19Flash_kernel_traitsILi192ELi64ELi64ELi8ES3_EEEEvNS_16Flash_bwd_paramsEi,(.L_x_817 - _ZN5flash27flash_bwd_convert_dq_kernelI23Flash_bwd_kernel_traitsILi192ELi64ELi64ELi8ELi4ELi2ELi2ELb0ELb0EN7cutlass10bfloat16_tE19Flash_kernel_traitsILi192ELi64ELi64ELi8ES3_EEEEvNS_16Flash_bwd_paramsEi)
        .other          _ZN5flash27flash_bwd_convert_dq_kernelI23Flash_bwd_kernel_traitsILi192ELi64ELi64ELi8ELi4ELi2ELi2ELb0ELb0EN7cutlass10bfloat16_tE19Flash_kernel_traitsILi192ELi64ELi64ELi8ES3_EEEEvNS_16Flash_bwd_paramsEi,@"STO_CUDA_ENTRY STV_DEFAULT"
_ZN5flash27flash_bwd_convert_dq_kernelI23Flash_bwd_kernel_traitsILi192ELi64ELi64ELi8ELi4ELi2ELi2ELb0ELb0EN7cutlass10bfloat16_tE19Flash_kernel_traitsILi192ELi64ELi64ELi8ES3_EEEEvNS_16Flash_bwd_paramsEi:
.text._ZN5flash27flash_bwd_convert_dq_kernelI23Flash_bwd_kernel_traitsILi192ELi64ELi64ELi8ELi4ELi2ELi2ELb0ELb0EN7cutlass10bfloat16_tE19Flash_kernel_traitsILi192ELi64ELi64ELi8ES3_EEEEvNS_16Flash_bwd_paramsEi:
        /* <DEDUP_REMOVED lines=80> */
.L_x_521:
        /* <DEDUP_REMOVED lines=82> */
.L_x_523:
        /* <DEDUP_REMOVED lines=124> */
.L_x_522:
        /* <DEDUP_REMOVED lines=167> */
.L_x_525:
[----:B------:R-:W-:Y:S05]  /*1c50*/  BSYNC B0 ;  /* 0x0000000000007941 */ /* 0x000fea0003800000 */
.L_x_524:
        /* <DEDUP_REMOVED lines=22> */
.L_x_526:
        /* <DEDUP_REMOVED lines=12> */
.L_x_817:


//--------------------- .text._ZN5flash44flash_bwd_dq_dk_dv_loop_seqk_parallel_kernelI23Flash_bwd_kernel_traitsILi192ELi64ELi64ELi8ELi4ELi2ELi2ELb0ELb0EN7cutlass10bfloat16_tE19Flash_kernel_traitsILi192ELi64ELi64ELi8ES3_EELb1ELb1ELb0ELb0ELb0ELb0ELb0EEEvNS_16Flash_bwd_paramsE --------------------------
	.section	.text._ZN5flash44flash_bwd_dq_dk_dv_loop_seqk_parallel_kernelI23Flash_bwd_kernel_traitsILi192ELi64ELi64ELi8ELi4ELi2ELi2ELb0ELb0EN7cutlass10bfloat16_tE19Flash_kernel_traitsILi192ELi64ELi64ELi8ES3_EELb1ELb1ELb0ELb0ELb0ELb0ELb0EEEvNS_16Flash_bwd_paramsE,"ax",@progbits
	.align	128
        .global         _ZN5flash44flash_bwd_dq_dk_dv_loop_seqk_parallel_kernelI23Flash_bwd_kernel_traitsILi192ELi64ELi64ELi8ELi4ELi2ELi2ELb0ELb0EN7cutlass10bfloat16_tE19Flash_kernel_traitsILi192ELi64ELi64ELi8ES3_EELb1ELb1ELb0ELb0ELb0ELb0ELb0EEEvNS_16Flash_bwd_paramsE
        .type           _ZN5flash44flash_bwd_dq_dk_dv_loop_seqk_parallel_kernelI23Flash_bwd_kernel_traitsILi192ELi64ELi64ELi8ELi4ELi2ELi2ELb0ELb0EN7cutlass10bfloat16_tE19Flash_kernel_traitsILi192ELi64ELi64ELi8ES3_EELb1ELb1ELb0ELb0ELb0ELb0ELb0EEEvNS_16Flash_bwd_paramsE,@function
        .size           _ZN5flash44flash_bwd_dq_dk_dv_loop_seqk_parallel_kernelI23Flash_bwd_kernel_traitsILi192ELi64ELi64ELi8ELi4ELi2ELi2ELb0ELb0EN7cutlass10bfloat16_tE19Flash_kernel_traitsILi192ELi64ELi64ELi8ES3_EELb1ELb1ELb0ELb0ELb0ELb0ELb0EEEvNS_16Flash_bwd_paramsE,(.L_x_818 - _ZN5flash44flash_bwd_dq_dk_dv_loop_seqk_parallel_kernelI23Flash_bwd_kernel_traitsILi192ELi64ELi64ELi8ELi4ELi2ELi2ELb0ELb0EN7cutlass10bfloat16_tE19Flash_kernel_traitsILi192ELi64ELi64ELi8ES3_EELb1ELb1ELb0ELb0ELb0ELb0ELb0EEEvNS_16Flash_bwd_paramsE)
        .other          _ZN5flash44flash_bwd_dq_dk_dv_loop_seqk_parallel_kernelI23Flash_bwd_kernel_traitsILi192ELi64ELi64ELi8ELi4ELi2ELi2ELb0ELb0EN7cutlass10bfloat16_tE19Flash_kernel_traitsILi192ELi64ELi64ELi8ES3_EELb1ELb1ELb0ELb0ELb0ELb0ELb0EEEvNS_16Flash_bwd_paramsE,@"STO_CUDA_ENTRY STV_DEFAULT"
_ZN5flash44flash_bwd_dq_dk_dv_loop_seqk_parallel_kernelI23Flash_bwd_kernel_traitsILi192ELi64ELi64ELi8ELi4ELi2ELi2ELb0ELb0EN7cutlass10bfloat16_tE19Flash_kernel_traitsILi192ELi64ELi64ELi8ES3_EELb1ELb1ELb0ELb0ELb0ELb0ELb0EEEvNS_16Flash_bwd_paramsE:
.text._ZN5flash44flash_bwd_dq_dk_dv_loop_seqk_parallel_kernelI23Flash_bwd_kernel_traitsILi192ELi64ELi64ELi8ELi4ELi2ELi2ELb0ELb0EN7cutlass10bfloat16_tE19Flash_kernel_traitsILi192ELi64ELi64ELi8ES3_EELb1ELb1ELb0ELb0ELb0ELb0ELb0EEEvNS_16Flash_bwd_paramsE:
[----:B------:R-:W1:Y:S01]  /*0000*/  LDC R1, c[0x0][0x28] ;  /* 0x00000a00ff017b82 */ /* 0x000e620000000800 */
[----:B------:R-:W2:Y:S01]  /*0010*/  S2R R222, SR_CTAID.X ;  /* 0x0000000000de7919 */ /* 0x000ea20000002500 */
[----:B------:R-:W-:Y:S01]  /*0020*/  ULDC UR5, c[0x0][0x2c8] ;  /* 0x0000b20000057ab9 */ /* 0x000fe20000000800 */
[----:B-1----:R-:W-:Y:S01]  /*0030*/  IADD3 R1, R1, -0x8, RZ ;  /* 0xfffffff801017810 */ /* 0x002fe20007ffe0ff */
[----:B------:R-:W-:-:S04]  /*0040*/  UIADD3 UR5, UR5, 0x3f, URZ ;  /* 0x0000003f05057890 */ /* 0x000fc8000fffe03f */
[----:B------:R-:W-:-:S04]  /*0050*/  USHF.R.S32.HI UR4, URZ, 0x1f, UR5 ;  /* 0x0000001f3f047899 */ /* 0x000fc80008011405 */
[----:B------:R-:W-:-:S04]  /*0060*/  ULEA.HI UR4, UR4, UR5, URZ, 0x6 ;  /* 0x0000000504047291 */ /* 0x000fc8000f8f303f */
[----:B------:R-:W-:-:S06]  /*0070*/  USHF.R.S32.HI UR12, URZ, 0x6, UR4 ;  /* 0x000000063f0c7899 */ /* 0x000fcc0008011404 */
[----:B--2---:R-:W-:-:S13]  /*0080*/  ISETP.GE.AND P0, PT, R222, UR12, PT ;  /* 0x0000000cde007c0c */ /* 0x004fda000bf06270 */
        /* <DEDUP_REMOVED lines=25> */
[--C-:B------:R-:W-:Y:S01]  /*0220*/  SHF.R.S32.HI R4, RZ, 0x5, R0.reuse ;  /* 0x00000005ff047819 */ /* 0x100fe20000011400 */
[C---:B------:R-:W-:Y:S01]  /*0230*/  IMAD.IADD R12, R8.reuse, 0x1, -R5 ;  /* 0x00000001080c7824 */ /* 0x040fe200078e0a05 */
[----:B------:R-:W-:Y:S01]  /*0240*/  SHF.R.S32.HI R5, RZ, 0x1f, R0 ;  /* 0x0000001fff057819 */ /* 0x000fe20000011400 */
[----:B------:R-:W-:Y:S01]  /*0250*/  IMAD.IADD R14, R8, 0x1, -R7 ;  /* 0x00000001080e7824 */ /* 0x000fe200078e0a07 */
[----:B------:R-:W-:-:S02]  /*0260*/  SHF.R.S32.HI R7, RZ, 0x4, R3 ;  /* 0x00000004ff077819 */ /* 0x000fc40000011403 */
[----:B------:R-:W-:Y:S02]  /*0270*/  LOP3.LUT R6, R13, 0xfffffff8, RZ, 0xc0, !PT ;  /* 0xfffffff80d067812 */ /* 0x000fe400078ec0ff */
[-C--:B------:R-:W-:Y:S02]  /*0280*/  LEA.HI R5, R5, R4.reuse, RZ, 0x2 ;  /* 0x0000000405057211 */ /* 0x080fe400078f10ff */
[----:B------:R-:W-:Y:S01]  /*0290*/  SHF.R.S32.HI R10, RZ, 0x2, R2 ;  /* 0x00000002ff0a7819 */ /* 0x000fe20000011402 */
[----:B------:R-:W-:Y:S01]  /*02a0*/  IMAD.IADD R6, R8, 0x1, -R6 ;  /* 0x0000000108067824 */ /* 0x000fe200078e0a06 */
[----:B------:R-:W-:Y:S02]  /*02b0*/  SHF.R.S32.HI R2, RZ, 0x1f, R2 ;  /* 0x0000001fff027819 */ /* 0x000fe40000011402 */
[----:B------:R-:W-:Y:S01]  /*02c0*/  SHF.R.S32.HI R223, RZ, 0x3, R13 ;  /* 0x00000003ffdf7819 */ /* 0x000fe2000001140d */
[----:B------:R-:W-:Y:S01]  /*02d0*/  IMAD.SHL.U32 R206, R6, 0x8, RZ ;  /* 0x0000000806ce7824 */ /* 0x000fe200078e00ff */
[----:B------:R-:W-:-:S02]  /*02e0*/  LEA.HI R0, R0, R4, RZ, 0x1 ;  /* 0x0000000400007211 */ /* 0x000fc400078f08ff */
[----:B------:R-:W-:Y:S01]  /*02f0*/  LEA.HI R9, R3, R7, RZ, 0x1 ;  /* 0x0000000703097211 */ /* 0x000fe200078f08ff */
[----:B------:R-:W-:Y:S01]  /*0300*/  VIADD R217, R206, 0x40 ;  /* 0x00000040ced97836 */ /* 0x000fe20000000000 */
[----:B------:R-:W-:Y:S01]  /*0310*/  LOP3.LUT R3, R5, 0xfffffffc, RZ, 0xc0, !PT ;  /* 0xfffffffc05037812 */ /* 0x000fe200078ec0ff */
[----:B------:R-:W-:Y:S01]  /*0320*/  IMAD.SHL.U32 R5, R223, 0x40, RZ ;  /* 0x00000040df057824 */ /* 0x000fe200078e00ff */
[----:B------:R-:W-:Y:S01]  /*0330*/  LEA.HI R8, R2, R10, RZ, 0x3 ;  /* 0x0000000a02087211 */ /* 0x000fe200078f18ff */
[----:B------:R-:W-:Y:S01]  /*0340*/  VIADD R218, R206, 0x80 ;  /* 0x00000080ceda7836 */ /* 0x000fe20000000000 */
[----:B------:R-:W-:Y:S01]  /*0350*/  LOP3.LUT R0, R0, 0xfffffffe, RZ, 0xc0, !PT ;  /* 0xfffffffe00007812 */ /* 0x000fe200078ec0ff */
[----:B------:R-:W-:Y:S01]  /*0360*/  IMAD.IADD R236, R4, 0x1, -R3 ;  /* 0x0000000104ec7824 */ /* 0x000fe200078e0a03 */
[----:B------:R-:W-:Y:S02]  /*0370*/  LOP3.LUT R2, R9, 0xfffffffe, RZ, 0xc0, !PT ;  /* 0xfffffffe09027812 */ /* 0x000fe400078ec0ff */
[----:B------:R-:W-:Y:S01]  /*0380*/  LOP3.LUT R3, R8, 0xfffffff8, RZ, 0xc0, !PT ;  /* 0xfffffff808037812 */ /* 0x000fe200078ec0ff */
[----:B------:R-:W-:Y:S01]  /*0390*/  IMAD.IADD R186, R4, 0x1, -R0 ;  /* 0x0000000104ba7824 */ /* 0x000fe200078e0a00 */
[----:B------:R-:W-:Y:S01]  /*03a0*/  LOP3.LUT R0, R5, 0x1c0, RZ, 0xc0, !PT ;  /* 0x000001c005007812 */ /* 0x000fe200078ec0ff */
[----:B------:R-:W-:Y:S01]  /*03b0*/  IMAD.IADD R8, R7, 0x1, -R2 ;  /* 0x0000000107087824 */ /* 0x000fe200078e0a02 */
[----:B------:R-:W-:Y:S01]  /*03c0*/  SHF.R.S32.HI R5, RZ, 0x1f, R11 ;  /* 0x0000001fff057819 */ /* 0x000fe2000001140b */
[----:B------:R-:W-:Y:S01]  /*03d0*/  IMAD.IADD R4, R10, 0x1, -R3 ;  /* 0x000000010a047824 */ /* 0x000fe200078e0a03 */
[----:B------:R-:W-:Y:S01]  /*03e0*/  LOP3.LUT R3, R0, 0x38, R206, 0xf8, !PT ;  /* 0x0000003800037812 */ /* 0x000fe200078ef8ce */
[----:B------:R-:W-:Y:S01]  /*03f0*/  IMAD.SHL.U32 R181, R8, 0x200, RZ ;  /* 0x0000020008b57824 */ /* 0x000fe200078e00ff */
[----:B------:R-:W-:Y:S01]  /*0400*/  SHF.R.U32.HI R2, RZ, 0x3, R0 ;  /* 0x00000003ff027819 */ /* 0x000fe20000011600 */
[----:B------:R-:W-:Y:S01]  /*0410*/  IMAD.SHL.U32 R0, R6, 0x40, RZ ;  /* 0x0000004006007824 */ /* 0x000fe200078e00ff */
[----:B------:R-:W-:-:S02]  /*0420*/  LEA.HI R210, R5, R11, RZ, 0x2 ;  /* 0x0000000b05d27211 */ /* 0x000fc400078f10ff */
[----:B------:R-:W-:Y:S01]  /*0430*/  LOP3.LUT R7, R3, R2, RZ, 0x3c, !PT ;  /* 0x0000000203077212 */ /* 0x000fe200078e3cff */
[----:B------:R-:W-:Y:S01]  /*0440*/  IMAD.SHL.U32 R2, R186, 0x10, RZ ;  /* 0x00000010ba027824 */ /* 0x000fe200078e00ff */
[----:B------:R-:W-:Y:S02]  /*0450*/  LOP3.LUT R0, R0, 0x1c0, RZ, 0xc0, !PT ;  /* 0x000001c000007812 */ /* 0x000fe400078ec0ff */
[----:B------:R-:W-:Y:S02]  /*0460*/  SHF.R.S32.HI R3, RZ, 0x1f, R12 ;  /* 0x0000001fff037819 */ /* 0x000fe4000001140c */
[C---:B------:R-:W-:Y:S02]  /*0470*/  LOP3.LUT R177, R0.reuse, 0x8, R13, 0xf8, !PT ;  /* 0x0000000800b17812 */ /* 0x040fe400078ef80d */
[----:B------:R-:W-:Y:S02]  /*0480*/  LOP3.LUT R5, R0, 0x10, R2, 0xf8, !PT ;  /* 0x0000001000057812 */ /* 0x000fe400078ef802 */
[----:B------:R-:W-:-:S02]  /*0490*/  SHF.R.S32.HI R234, RZ, 0x7, R234 ;  /* 0x00000007ffea7819 */ /* 0x000fc400000114ea */
[----:B------:R-:W-:Y:S02]  /*04a0*/  SHF.R.U32.HI R0, RZ, 0x3, R0 ;  /* 0x00000003ff007819 */ /* 0x000fe40000011600 */
[----:B------:R-:W-:Y:S01]  /*04b0*/  LEA.HI R10, R3, R12, RZ, 0x3 ;  /* 0x0000000c030a7211 */ /* 0x000fe200078f18ff */
[C---:B------:R-:W-:Y:S01]  /*04c0*/  IMAD R3, R234.reuse, 0x800, R181 ;  /* 0x00000800ea037824 */ /* 0x040fe200078e02b5 */
[----:B------:R-:W-:Y:S01]  /*04d0*/  LOP3.LUT R177, R177, R0, RZ, 0x3c, !PT ;  /* 0x00000000b1b17212 */ /* 0x000fe200078e3cff */
[----:B------:R-:W-:Y:S01]  /*04e0*/  IMAD.SHL.U32 R17, R234, 0x20, RZ ;  /* 0x00000020ea117824 */ /* 0x000fe200078e00ff */
[----:B------:R-:W-:Y:S02]  /*04f0*/  LOP3.LUT R5, R5, 0x8, R13, 0xf8, !PT ;  /* 0x0000000805057812 */ /* 0x000fe400078ef80d */
[C---:B------:R-:W-:Y:S01]  /*0500*/  LOP3.LUT R2, R4.reuse, 0x1, RZ, 0xc0, !PT ;  /* 0x0000000104027812 */ /* 0x040fe200078ec0ff */
[----:B------:R-:W-:Y:S01]  /*0510*/  IMAD.IADD R177, R3, 0x1, R177 ;  /* 0x0000000103b17824 */ /* 0x000fe200078e02b1 */
[----:B------:R-:W-:Y:S01]  /*0520*/  LOP3.LUT R181, R181, R5, R0, 0xf6, !PT ;  /* 0x00000005b5b57212 */ /* 0x000fe200078ef600 */
[----:B------:R-:W-:Y:S01]  /*0530*/  IMAD.SHL.U32 R3, R4, 0x40, RZ ;  /* 0x0000004004037824 */ /* 0x000fe200078e00ff */
[----:B------:R-:W-:-:S02]  /*0540*/  SHF.R.S32.HI R0, RZ, 0x6, R15 ;  /* 0x00000006ff007819 */ /* 0x000fc4000001140f */
[C---:B------:R-:W-:Y:S02]  /*0550*/  LOP3.LUT P4, RZ, R6.reuse, 0x4, RZ, 0xc0, !PT ;  /* 0x0000000406ff7812 */ /* 0x040fe4000788c0ff */
[----:B------:R-:W-:Y:S01]  /*0560*/  LOP3.LUT P3, RZ, R6, 0x2, RZ, 0xc0, !PT ;  /* 0x0000000206ff7812 */ /* 0x000fe2000786c0ff */
[----:B------:R-:W-:Y:S01]  /*0570*/  IMAD R250, R0, 0x200, R7 ;  /* 0x0000020000fa7824 */ /* 0x000fe200078e0207 */
[----:B------:R-:W-:Y:S01]  /*0580*/  LOP3.LUT R6, R10, 0xfffffff8, RZ, 0xc0, !PT ;  /* 0xfffffff80a067812 */ /* 0x000fe200078ec0ff */
[----:B------:R-:W-:Y:S01]  /*0590*/  IMAD.SHL.U32 R7, R14, 0x2, RZ ;  /* 0x000000020e077824 */ /* 0x000fe200078e00ff */
[----:B------:R-:W-:Y:S01]  /*05a0*/  ISETP.NE.U32.AND P0, PT, R2, 0x1, PT ;  /* 0x000000010200780c */ /* 0x000fe20003f05070 */
[----:B------:R-:W-:Y:S01]  /*05b0*/  IMAD.SHL.U32 R2, R0, 0x8, RZ ;  /* 0x0000000800027824 */ /* 0x000fe200078e00ff */
[----:B------:R-:W-:Y:S01]  /*05c0*/  LOP3.LUT R0, R3, 0x1c0, RZ, 0xc0, !PT ;  /* 0x000001c003007812 */ /* 0x000fe200078ec0ff */
[----:B------:R-:W-:Y:S01]  /*05d0*/  IMAD.IADD R16, R12, 0x1, -R6 ;  /* 0x000000010c107824 */ /* 0x000fe200078e0a06 */
[----:B------:R-:W-:Y:S01]  /*05e0*/  R2P PR, R4, 0x6 ;  /* 0x0000000604007804 */ /* 0x000fe20000000000 */
[----:B------:R-:W-:Y:S01]  /*05f0*/  IMAD.SHL.U32 R4, R8, 0x20, RZ ;  /* 0x0000002008047824 */ /* 0x000fe200078e00ff */
[----:B------:R-:W-:Y:S01]  /*0600*/  LOP3.LUT R2, R2, 0x18, RZ, 0xc0, !PT ;  /* 0x0000001802027812 */ /* 0x000fe200078ec0ff */
[----:B------:R-:W-:Y:S01]  /*0610*/  IMAD.SHL.U32 R6, R16, 0x40, RZ ;  /* 0x0000004010067824 */ /* 0x000fe200078e00ff */
[----:B------:R-:W-:Y:S01]  /*0620*/  SHF.R.U32.HI R3, RZ, 0x3, R0 ;  /* 0x00000003ff037819 */ /* 0x000fe20000011600 */
[----:B------:R1:W-:Y:S01]  /*0630*/  STL [R1], R16 ;  /* 0x0000001001007387 */ /* 0x0003e20000100800 */
[----:B------:R-:W-:-:S02]  /*0640*/  LOP3.LUT R5, R0, 0x20, R17, 0xf8, !PT ;  /* 0x0000002000057812 */ /* 0x000fc400078ef811 */
[----:B------:R-:W-:Y:S02]  /*0650*/  LOP3.LUT R11, R3, R0, R2, 0x1e, !PT ;  /* 0x00000000030b7212 */ /* 0x000fe400078e1e02 */
[----:B------:R-:W-:Y:S01]  /*0660*/  LOP3.LUT R9, R2, 0x20, R4, 0xf8, !PT ;  /* 0x0000002002097812 */ /* 0x000fe200078ef804 */
[--C-:B------:R-:W-:Y:S01]  /*0670*/  IMAD R4, R236, 0x400, R7.reuse ;  /* 0x00000400ec047824 */ /* 0x100fe200078e0207 */
[----:B------:R-:W-:Y:S01]  /*0680*/  LOP3.LUT R0, R5, R3, RZ, 0x3c, !PT ;  /* 0x0000000305007212 */ /* 0x000fe200078e3cff */
[----:B------:R-:W-:Y:S01]  /*0690*/  IMAD.SHL.U32 R5, R10, 0x40, RZ ;  /* 0x000000400a057824 */ /* 0x000fe200078e00ff */
[----:B------:R-:W-:Y:S01]  /*06a0*/  LOP3.LUT R3, R6, 0x1c0, RZ, 0xc0, !PT ;  /* 0x000001c006037812 */ /* 0x000fe200078ec0ff */
[----:B------:R-:W-:Y:S01]  /*06b0*/  IMAD.SHL.U32 R6, R8, 0x8, RZ ;  /* 0x0000000808067824 */ /* 0x000fe200078e00ff */
[----:B------:R-:W-:Y:S01]  /*06c0*/  SEL R178, R178, 0xffffffe0, !P3 ;  /* 0xffffffe0b2b27807 */ /* 0x000fe20005800000 */
[----:B------:R-:W-:Y:S01]  /*06d0*/  IMAD.IADD R211, R4, 0x1, R0 ;  /* 0x0000000104d37824 */ /* 0x000fe200078e0200 */
[----:B------:R-:W-:Y:S01]  /*06e0*/  LOP3.LUT R0, R5, 0xfffffe00, RZ, 0xc0, !PT ;  /* 0xfffffe0005007812 */ /* 0x000fe200078ec0ff */
[----:B------:R-:W-:Y:S01]  /*06f0*/  IMAD R5, R186, 0x400, R7 ;  /* 0x00000400ba057824 */ /* 0x000fe200078e0207 */
[----:B------:R-:W-:-:S02]  /*0700*/  SHF.R.U32.HI R2, RZ, 0x3, R3 ;  /* 0x00000003ff027819 */ /* 0x000fc40000011603 */
[----:B------:R-:W-:Y:S01]  /*0710*/  LOP3.LUT R6, R3, 0x8, R6, 0xf8, !PT ;  /* 0x0000000803067812 */ /* 0x000fe200078ef806 */
[----:B------:R-:W-:Y:S01]  /*0720*/  IMAD.IADD R5, R5, 0x1, R11 ;  /* 0x0000000105057824 */ /* 0x000fe200078e020b */
[----:B------:R-:W-:Y:S01]  /*0730*/  LOP3.LUT R3, R2, R9, R3, 0x1e, !PT ;  /* 0x0000000902037212 */ /* 0x000fe200078e1e03 */
[--C-:B------:R-:W-:Y:S01]  /*0740*/  IMAD R186, R186, 0x400, R0.reuse ;  /* 0x00000400baba7824 */ /* 0x100fe200078e0200 */
[----:B------:R-:W-:Y:S01]  /*0750*/  LOP3.LUT R2, R6, R2, RZ, 0x3c, !PT ;  /* 0x0000000206027212 */ /* 0x000fe200078e3cff */
[----:B------:R-:W-:Y:S01]  /*0760*/  IMAD R4, R236, 0x400, R0 ;  /* 0x00000400ec047824 */ /* 0x000fe200078e0200 */
[----:B------:R-:W-:Y:S02]  /*0770*/  LEA R177, R177, UR5, 0x1 ;  /* 0x00000005b1b17c11 */ /* 0x000fe4000f8e08ff */
[----:B------:R-:W-:Y:S01]  /*0780*/  LEA R211, R211, UR5, 0x1 ;  /* 0x00000005d3d37c11 */ /* 0x000fe2000f8e08ff */
[----:B------:R-:W-:Y:S01]  /*0790*/  IMAD.IADD R186, R2, 0x1, R186 ;  /* 0x0000000102ba7824 */ /* 0x000fe200078e02ba */
[----:B------:R-:W-:Y:S01]  /*07a0*/  SEL R182, R182, 0xffffffc0, !P4 ;  /* 0xffffffc0b6b67807 */ /* 0x000fe20006000000 */
[--C-:B------:R-:W-:Y:S01]  /*07b0*/  IMAD.IADD R178, R178, 0x1, R177.reuse ;  /* 0x00000001b2b27824 */ /* 0x100fe200078e02b1 */
[----:B------:R-:W-:Y:S01]  /*07c0*/  SEL R213, R213, 0x10, !P0 ;  /* 0x00000010d5d57807 */ /* 0x000fe20004000000 */
[----:B------:R-:W-:Y:S01]  /*07d0*/  VIADD R212, R211, 0x20 ;  /* 0x00000020d3d47836 */ /* 0x000fe20000000000 */
[----:B------:R-:W-:Y:S01]  /*07e0*/  LEA R228, R5, UR6, 0x1 ;  /* 0x0000000605e47c11 */ /* 0x000fe2000f8e08ff */
[----:B------:R-:W-:Y:S01]  /*07f0*/  @P1 VIADD R212, R211, 0xffffffe0 ;  /* 0xffffffe0d3d41836 */ /* 0x000fe20000000000 */
[----:B------:R-:W-:Y:S01]  /*0800*/  SHF.R.S32.HI R210, RZ, 0x2, R210 ;  /* 0x00000002ffd27819 */ /* 0x000fe200000114d2 */
[C---:B------:R-:W-:Y:S01]  /*0810*/  IMAD.IADD R180, R182.reuse, 0x1, R177 ;  /* 0x00000001b6b47824 */ /* 0x040fe200078e02b1 */
[----:B------:R-:W-:Y:S01]  /*0820*/  LEA R181, R181, UR5, 0x1 ;  /* 0x00000005b5b57c11 */ /* 0x000fe2000f8e08ff */
[----:B------:R-:W-:Y:S01]  /*0830*/  IMAD.IADD R179, R182, 0x1, R178 ;  /* 0x00000001b6b37824 */ /* 0x000fe200078e02b2 */
[----:B------:R-:W-:Y:S01]  /*0840*/  LOP3.LUT R191, R3, R0, RZ, 0xfc, !PT ;  /* 0x0000000003bf7212 */ /* 0x000fe200078efcff */
[----:B------:R-:W-:Y:S01]  /*0850*/  VIADD R229, R228, 0x40 ;  /* 0x00000040e4e57836 */ /* 0x000fe20000000000 */
[----:B------:R-:W-:Y:S01]  /*0860*/  LEA R196, R250, UR5, 0x1 ;  /* 0x00000005fac47c11 */ /* 0x000fe2000f8e08ff */
[----:B------:R-:W-:Y:S01]  /*0870*/  IMAD.IADD R214, R211, 0x1, R213 ;  /* 0x00000001d3d67824 */ /* 0x000fe200078e02d5 */
[----:B------:R-:W-:Y:S01]  /*0880*/  LEA R186, R186, UR4, 0x1 ;  /* 0x00000004baba7c11 */ /* 0x000fe2000f8e08ff */
[----:B------:R-:W-:-:S02]  /*0890*/  IMAD.IADD R190, R4, 0x1, R2 ;  /* 0x0000000104be7824 */ /* 0x000fc400078e0202 */
[----:B------:R-:W-:Y:S02]  /*08a0*/  IMAD R210, R236, 0x10, R210 ;  /* 0x00000010ecd27824 */ /* 0x000fe400078e02d2 */
[----:B------:R-:W-:Y:S02]  /*08b0*/  IMAD.IADD R182, R182, 0x1, R181 ;  /* 0x00000001b6b67824 */ /* 0x000fe400078e02b5 */
[----:B------:R-:W-:Y:S02]  /*08c0*/  @P2 VIADD R229, R228, 0xffffffc0 ;  /* 0xffffffc0e4e52836 */ /* 0x000fe40000000000 */
[----:B-1-34-:R-:W-:-:S07]  /*08d0*/  IMAD.IADD R213, R213, 0x1, R212 ;  /* 0x00000001d5d57824 */ /* 0x01afce00078e02d4 */
.L_x_573:
[----:B-12---:R-:W1:Y:S01]  /*08e0*/  LDC.64 R2, c[0x0][0x2f0] ;  /* 0x0000bc00ff027b82 */ /* 0x006e620000000a00 */
[C---:B------:R-:W-:Y:S01]  /*08f0*/  IMAD.SHL.U32 R12, R238.reuse, 0x4, RZ ;  /* 0x00000004ee0c7824 */ /* 0x040fe200078e00ff */
[----:B------:R-:W-:Y:S01]  /*0900*/  SHF.R.S32.HI R40, RZ, 0x1f, R238 ;  /* 0x0000001fff287819 */ /* 0x000fe200000114ee */
[----:B------:R-:W-:Y:S01]  /*0910*/  IMAD.MOV.U32 R0, RZ, RZ, -0x1 ;  /* 0xffffffffff007424 */ /* 0x000fe200078e00ff */
[----:B------:R-:W-:Y:S02]  /*0920*/  ISETP.NE.U32.AND P3, PT, RZ, UR10, PT ;  /* 0x0000000aff007c0c */ /* 0x000fe4000bf65070 */
[----:B------:R-:W-:Y:S02]  /*0930*/  SHF.L.U64.HI R11, R238, 0x2, R40 ;  /* 0x00000002ee0b7819 */ /* 0x000fe40000010228 */
[----:B------:R-:W2:Y:S01]  /*0940*/  LDC.64 R8, c[0x0][0x308] ;  /* 0x0000c200ff087b82 */ /* 0x000ea20000000a00 */
[----:B------:R-:W-:-:S07]  /*0950*/  ISETP.NE.AND.EX P3, PT, RZ, UR11, PT, P3 ;  /* 0x0000000bff007c0c */ /* 0x000fce000bf65330 */
[----:B------:R-:W3:Y:S01]  /*0960*/  LDC.U8 R13, c[0x0][0x3c2] ;  /* 0x0000f080ff0d7b82 */ /* 0x000ee20000000000 */
[----:B-1----:R-:W-:-:S07]  /*0970*/  ISETP.NE.U32.AND P4, PT, R2, RZ, PT ;  /* 0x000000ff0200720c */ /* 0x002fce0003f85070 */
[----:B------:R-:W1:Y:S01]  /*0980*/  LDC.64 R4, c[0x0][0x2f8] ;  /* 0x0000be00ff047b82 */ /* 0x000e620000000a00 */
[----:B------:R-:W-:Y:S02]  /*0990*/  IADD3 R2, P0, R12, R2, RZ ;  /* 0x000000020c027210 */ /* 0x000fe40007f1e0ff */
[----:B------:R-:W-:-:S03]  /*09a0*/  ISETP.NE.AND.EX P4, PT, R3, RZ, PT, P4 ;  /* 0x000000ff0300720c */ /* 0x000fc60003f85340 */
[----:B------:R-:W-:Y:S01]  /*09b0*/  IMAD.X R3, R11, 0x1, R3, P0 ;  /* 0x000000010b037824 */ /* 0x000fe200000e0603 */
[----:B--2---:R-:W-:-:S04]  /*09c0*/  ISETP.NE.U32.AND P2, PT, R8, RZ, PT ;  /* 0x000000ff0800720c */ /* 0x004fc80003f45070 */
[----:B------:R-:W-:-:S05]  /*09d0*/  ISETP.NE.AND.EX P2, PT, R9, RZ, PT, P2 ;  /* 0x000000ff0900720c */ /* 0x000fca0003f45320 */
[----:B------:R-:W2:Y:S04]  /*09e0*/  @P4 LDG.E R0, desc[UR14][R2.64] ;  /* 0x0000000e02004981 */ /* 0x000ea8000c1e1900 */
[----:B----4-:R4:W2:Y:S01]  /*09f0*/  @P4 LDG.E R10, desc[UR14][R2.64+0x4] ;  /* 0x0000040e020a4981 */ /* 0x0108a2000c1e1900 */
[----:B------:R-:W-:Y:S01]  /*0a00*/  @P3 IADD3 R6, P1, R12, UR10, RZ ;  /* 0x0000000a0c063c10 */ /* 0x000fe2000ff3e0ff */
[----:B------:R-:W-:-:S03]  /*0a10*/  IMAD.MOV.U32 R226, RZ, RZ, RZ ;  /* 0x000000ffffe27224 */ /* 0x000fc600078e00ff */
[----:B------:R-:W-:-:S05]  /*0a20*/  @P3 IADD3.X R7, R11, UR11, RZ, P1, !PT ;  /* 0x0000000b0b073c10 */ /* 0x000fca0008ffe4ff */
[----:B------:R1:W2:Y:S01]  /*0a30*/  @P3 LDG.E R226, desc[UR14][R6.64] ;  /* 0x0000000e06e23981 */ /* 0x0002a2000c1e1900 */
[----:B----4-:R-:W-:-:S05]  /*0a40*/  @P2 IADD3 R2, P0, R12, R8, RZ ;  /* 0x000000080c022210 */ /* 0x010fca0007f1e0ff */
[----:B------:R-:W-:Y:S01]  /*0a50*/  @P2 IMAD.X R3, R11, 0x1, R9, P0 ;  /* 0x000000010b032824 */ /* 0x000fe200000e0609 */
[----:B---3--:R-:W-:Y:S01]  /*0a60*/  ISETP.NE.AND P3, PT, R13, RZ, PT ;  /* 0x000000ff0d00720c */ /* 0x008fe20003f65270 */
[----:B------:R-:W-:Y:S01]  /*0a70*/  IMAD.MOV.U32 R237, RZ, RZ, -0x1 ;  /* 0xffffffffffed7424 */ /* 0x000fe200078e00ff */
[----:B-1----:R-:W-:Y:S01]  /*0a80*/  ISETP.EQ.U32.AND P1, PT, R4, RZ, PT ;  /* 0x000000ff0400720c */ /* 0x002fe20003f22070 */
[----:B------:R-:W1:Y:S01]  /*0a90*/  @!P2 LDC R9, c[0x0][0x2cc] ;  /* 0x0000b300ff09ab82 */ /* 0x000e620000000800 */
[----:B------:R3:W4:Y:S02]  /*0aa0*/  @P2 LDG.E R8, desc[UR14][R2.64] ;  /* 0x0000000e02082981 */ /* 0x000724000c1e1900 */
[----:B------:R-:W-:-:S05]  /*0ab0*/  ISETP.EQ.OR.EX P1, PT, R5, RZ, !P3, P1 ;  /* 0x000000ff0500720c */ /* 0x000fca0005f22710 */
[----:B------:R-:W1:Y:S01]  /*0ac0*/  @!P2 LDC.64 R6, c[0x0][0x318] ;  /* 0x0000c600ff06ab82 */ /* 0x000e620000000a00 */
[----:B---3--:R-:W-:-:S05]  /*0ad0*/  IADD3 R2, P0, R12, R4, RZ ;  /* 0x000000040c027210 */ /* 0x008fca0007f1e0ff */
[----:B------:R-:W-:-:S05]  /*0ae0*/  IMAD.X R3, R11, 0x1, R5, P0 ;  /* 0x000000010b037824 */ /* 0x000fca00000e0605 */
[----:B-----5:R3:W5:Y:S01]  /*0af0*/  @!P1 LDG.E R237, desc[UR14][R2.64] ;  /* 0x0000000e02ed9981 */ /* 0x020762000c1e1900 */
[----:B------:R-:W-:Y:S02]  /*0b00*/  ISETP.NE.U32.AND P1, PT, R4, RZ, PT ;  /* 0x000000ff0400720c */ /* 0x000fe40003f25070 */
[----:B------:R-:W2:Y:S02]  /*0b10*/  LDC R4, c[0x0][0x2c8] ;  /* 0x0000b200ff047b82 */ /* 0x000ea40000000800 */
[----:B------:R-:W-:Y:S02]  /*0b20*/  ISETP.NE.AND.EX P1, PT, R5, RZ, PT, P1 ;  /* 0x000000ff0500720c */ /* 0x000fe40003f25310 */
[----:B-1----:R-:W-:-:S04]  /*0b30*/  @!P2 ISETP.NE.U32.AND P0, PT, R6, RZ, PT ;  /* 0x000000ff0600a20c */ /* 0x002fc80003f05070 */
[----:B------:R-:W-:-:S04]  /*0b40*/  @!P2 ISETP.NE.AND.EX P0, PT, R7, RZ, PT, P0 ;  /* 0x000000ff0700a20c */ /* 0x000fc80003f05300 */
[----:B------:R-:W-:Y:S01]  /*0b50*/  @!P2 SEL R5, R9, RZ, P0 ;  /* 0x000000ff0905a207 */ /* 0x000fe20000000000 */
[----:B--2---:R-:W-:-:S06]  /*0b60*/  @P4 IMAD.IADD R227, R10, 0x1, -R0 ;  /* 0x000000010ae34824 */ /* 0x004fcc00078e0a00 */
[----:B------:R-:W1:Y:S01]  /*0b70*/  @!P4 LDC R227, c[0x0][0x2c4] ;  /* 0x0000b100ffe3cb82 */ /* 0x000e620000000800 */
[----:B----4-:R-:W-:Y:S01]  /*0b80*/  @P2 IMAD.IADD R199, R8, 0x1, -R226 ;  /* 0x0000000108c72824 */ /* 0x010fe200078e0ae2 */
[----:B---3--:R-:W-:Y:S06]  /*0b90*/  @!P1 BRA `(.L_x_527) ;  /* 0x00000000000c9947 */ /* 0x008fec0003800000 */
[----:B------:R-:W2:Y:S02]  /*0ba0*/  @P3 LDG.E R4, desc[UR14][R2.64+0x4] ;  /* 0x0000040e02043981 */ /* 0x000ea4000c1e1900 */
[----:B--2--5:R-:W-:-:S06]  /*0bb0*/  @P3 IADD3 R4, R4, -R237, RZ ;  /* 0x800000ed04043210 */ /* 0x024fcc0007ffe0ff */
[----:B------:R2:W5:Y:S02]  /*0bc0*/  @!P3 LDG.E R4, desc[UR14][R2.64] ;  /* 0x0000000e0204b981 */ /* 0x000564000c1e1900 */
.L_x_527:
[----:B------:R-:W-:Y:S01]  /*0bd0*/  IMAD.SHL.U32 R233, R222, 0x40, RZ ;  /* 0x00000040dee97824 */ /* 0x000fe200078e00ff */
[----:B-----5:R-:W-:-:S04]  /*0be0*/  @!P2 IADD3 R199, R5, R4, -R226 ;  /* 0x0000000405c7a210 */ /* 0x020fc80007ffe8e2 */
[----:B------:R-:W-:-:S13]  /*0bf0*/  ISETP.GT.AND P0, PT, R199, R233, PT ;  /* 0x000000e9c700720c */ /* 0x000fda0003f04270 */
[----:B------:R-:W-:Y:S05]  /*0c00*/  @!P0 BRA `(.L_x_528) ;  /* 0x0000008400d48947 */ /* 0x000fea0003800000 */
[----:B------:R-:W3:Y:S01]  /*0c10*/  LDC R14, c[0x0][0x278] ;  /* 0x00009e00ff0e7b82 */ /* 0x000ee20000000800 */
[----:B------:R-:W-:Y:S01]  /*0c20*/  IABS R5, R252 ;  /* 0x000000fc00057213 */ /* 0x000fe20000000000 */
[----:B------:R-:W4:Y:S01]  /*0c30*/  S2R R34, SR_CTAID.X ;  /* 0x0000000000227919 */ /* 0x000f220000002500 */
[----:B------:R-:W-:Y:S02]  /*0c40*/  ISETP.NE.AND P1, PT, R237, -0x1, PT ;  /* 0xffffffffed00780c */ /* 0x000fe40003f25270 */
[----:B------:R-:W-:Y:S02]  /*0c50*/  ISETP.NE.AND P2, PT, R0, -0x1, PT ;  /* 0xffffffff0000780c */ /* 0x000fe40003f45270 */
[----:B------:R-:W-:Y:S01]  /*0c60*/  SHF.R.S32.HI R42, RZ, 0x1f, R252 ;  /* 0x0000001fff2a7819 */ /* 0x000fe200000114fc */
[----:B------:R-:W5:Y:S08]  /*0c70*/  LDC.64 R6, c[0x0][0x228] ;  /* 0x00008a00ff067b82 */ /* 0x000f700000000a00 */
[----:B------:R-:W1:Y:S01]  /*0c80*/  LDC.64 R26, c[0x0][0x240] ;  /* 0x00009000ff1a7b82 */ /* 0x000e620000000a00 */
[----:B---3--:R-:W-:-:S07]  /*0c90*/  IABS R10, R14 ;  /* 0x0000000e000a7213 */ /* 0x008fce0000000000 */
[----:B------:R-:W3:Y:S01]  /*0ca0*/  LDC R43, c[0x0][0x2d4] ;  /* 0x0000b500ff2b7b82 */ /* 0x000ee20000000800 */
[----:B------:R-:W-:Y:S01]  /*0cb0*/  LOP3.LUT R12, R252, R14, RZ, 0x3c, !PT ;  /* 0x0000000efc0c7212 */ /* 0x000fe200078e3cff */
[----:B--2---:R-:W2:Y:S03]  /*0cc0*/  I2F.RP R2, R10 ;  /* 0x0000000a00027306 */ /* 0x004ea60000209400 */
[----:B------:R-:W-:Y:S01]  /*0cd0*/  ISETP.GE.AND P0, PT, R12, RZ, PT ;  /* 0x000000ff0c00720c */ /* 0x000fe20003f06270 */
[----:B-----5:R-:W-:Y:S02]  /*0ce0*/  IMAD R9, R40, R6, RZ ;  /* 0x0000000628097224 */ /* 0x020fe400078e02ff */
[----:B------:R-:W5:Y:S02]  /*0cf0*/  LDC R32, c[0x0][0x2dc] ;  /* 0x0000b700ff207b82 */ /* 0x000f640000000800 */
[----:B------:R-:W-:-:S02]  /*0d00*/  IMAD R9, R238, R7, R9 ;  /* 0x00000007ee097224 */ /* 0x000fc400078e0209 */
[----:B------:R-:W-:-:S04]  /*0d10*/  IMAD.WIDE.U32 R6, R238, R6, RZ ;  /* 0x00000006ee067225 */ /* 0x000fc800078e00ff */
[----:B------:R-:W5:Y:S01]  /*0d20*/  LDC R41, c[0x0][0x270] ;  /* 0x00009c00ff297b82 */ /* 0x000f620000000800 */
[----:B-1----:R-:W-:Y:S01]  /*0d30*/  IMAD R8, R0, R27, RZ ;  /* 0x0000001b00087224 */ /* 0x002fe200078e02ff */
[----:B--2---:R-:W1:Y:S01]  /*0d40*/  MUFU.RCP R2, R2 ;  /* 0x0000000200027308 */ /* 0x004e620000001000 */
[----:B------:R-:W-:-:S05]  /*0d50*/  IADD3 R33, R7, R9, RZ ;  /* 0x0000000907217210 */ /* 0x000fca0007ffe0ff */
[----:B------:R-:W2:Y:S08]  /*0d60*/  @P1 LDC.64 R24, c[0x0][0x250] ;  /* 0x00009400ff181b82 */ /* 0x000eb00000000a00 */
[----:B------:R-:W4:Y:S01]  /*0d70*/  LDC.U8 R15, c[0x0][0x3d8] ;  /* 0x0000f600ff0f7b82 */ /* 0x000f220000000000 */
[----:B-1----:R-:W-:-:S04]  /*0d80*/  IADD3 R2, R2, 0xffffffe, RZ ;  /* 0x0ffffffe02027810 */ /* 0x002fc80007ffe0ff */
[----:B------:R-:W1:Y:S01]  /*0d90*/  F2I.FTZ.U32.TRUNC.NTZ R3, R2 ;  /* 0x0000000200037305 */ /* 0x000e62000021f000 */
[----:B-----5:R-:W-:Y:S02]  /*0da0*/  IMAD.WIDE R28, R32, R41, RZ ;  /* 0x00000029201c7225 */ /* 0x020fe400078e02ff */
[----:B------:R-:W5:Y:S08]  /*0db0*/  LDC R31, c[0x0][0x2c4] ;  /* 0x0000b100ff1f7b82 */ /* 0x000f700000000800 */
[----:B------:R-:W5:Y:S01]  /*0dc0*/  LDC.U8 R36, c[0x0][0x480] ;  /* 0x00012000ff247b82 */ /* 0x000f620000000000 */
[----:B-1----:R-:W-:-:S07]  /*0dd0*/  IMAD.MOV R2, RZ, RZ, -R3 ;  /* 0x000000ffff027224 */ /* 0x002fce00078e0a03 */
[----:B------:R-:W1:Y:S01]  /*0de0*/  @P1 LDC.64 R18, c[0x0][0x248] ;  /* 0x00009200ff121b82 */ /* 0x000e620000000a00 */
[----:B------:R-:W-:Y:S01]  /*0df0*/  IMAD R4, R2, R10, RZ ;  /* 0x0000000a02047224 */ /* 0x000fe200078e02ff */
[----:B------:R-:W-:-:S05]  /*0e00*/  MOV R2, RZ ;  /* 0x000000ff00027202 */ /* 0x000fca0000000f00 */
[----:B------:R-:W-:-:S04]  /*0e10*/  IMAD.HI.U32 R2, R3, R4, R2 ;  /* 0x0000000403027227 */ /* 0x000fc800078e0002 */
[----:B------:R-:W-:-:S04]  /*0e20*/  IMAD.MOV.U32 R4, RZ, RZ, R5 ;  /* 0x000000ffff047224 */ /* 0x000fc800078e0005 */
[----:B------:R-:W-:-:S05]  /*0e30*/  IMAD.HI.U32 R2, R2, R4, RZ ;  /* 0x0000000402027227 */ /* 0x000fca00078e00ff */
[----:B------:R-:W-:-:S05]  /*0e40*/  IADD3 R3, -R2, RZ, RZ ;  /* 0x000000ff02037210 */ /* 0x000fca0007ffe1ff */
[----:B------:R-:W-:Y:S02]  /*0e50*/  IMAD R3, R10, R3, R4 ;  /* 0x000000030a037224 */ /* 0x000fe400078e0204 */
[----:B------:R-:W-:-:S03]  /*0e60*/  VIADD R4, R227, 0x3f ;  /* 0x0000003fe3047836 */ /* 0x000fc60000000000 */
[----:B------:R-:W-:Y:S02]  /*0e70*/  ISETP.GT.U32.AND P5, PT, R10, R3, PT ;  /* 0x000000030a00720c */ /* 0x000fe40003fa4070 */
[----:B------:R-:W-:-:S04]  /*0e80*/  SHF.R.S32.HI R5, RZ, 0x1f, R4 ;  /* 0x0000001fff057819 */ /* 0x000fc80000011404 */
[----:B------:R-:W-:Y:S01]  /*0e90*/  LEA.HI R17, R5, R4, RZ, 0x6 ;  /* 0x0000000405117211 */ /* 0x000fe200078f30ff */
[----:B------:R-:W-:-:S03]  /*0ea0*/  IMAD.WIDE.U32 R4, R0, R26, RZ ;  /* 0x0000001a00047225 */ /* 0x000fc600078e00ff */
[----:B------:R-:W-:-:S03]  /*0eb0*/  SEL R39, R6, R4, !P2 ;  /* 0x0000000406277207 */ /* 0x000fc60005000000 */
[----:B------:R-:W-:Y:S01]  /*0ec0*/  @!P5 IMAD.IADD R3, R3, 0x1, -R10 ;  /* 0x000000010303d824 */ /* 0x000fe200078e0a0a */
[----:B---3--:R-:W-:Y:S02]  /*0ed0*/  SHF.R.S32.HI R6, RZ, 0x1f, R43 ;  /* 0x0000001fff067819 */ /* 0x008fe4000001142b */
[----:B------:R-:W-:Y:S01]  /*0ee0*/  @P2 IADD3 R33, R5, R8, RZ ;  /* 0x0000000805212210 */ /* 0x000fe20007ffe0ff */
[----:B------:R-:W-:Y:S01]  /*0ef0*/  IMAD.WIDE.U32 R8, R238, R43, RZ ;  /* 0x0000002bee087225 */ /* 0x000fe200078e00ff */
[----:B------:R-:W-:Y:S02]  /*0f00*/  ISETP.GE.U32.AND P3, PT, R3, R10, PT ;  /* 0x0000000a0300720c */ /* 0x000fe40003f66070 */
[----:B------:R-:W-:Y:S01]  /*0f10*/  @P1 IADD3 R3, R226, R237, RZ ;  /* 0x000000ede2031210 */ /* 0x000fe20007ffe0ff */
[----:B------:R-:W-:Y:S01]  /*0f20*/  IMAD R6, R6, R238, RZ ;  /* 0x000000ee06067224 */ /* 0x000fe200078e02ff */
[----:B------:R-:W-:Y:S01]  /*0f30*/  @!P5 IADD3 R2, R2, 0x1, RZ ;  /* 0x000000010202d810 */ /* 0x000fe20007ffe0ff */
[----:B------:R-:W3:Y:S01]  /*0f40*/  @!P2 LDC.64 R10, c[0x0][0x418] ;  /* 0x00010600ff0aab82 */ /* 0x000ee20000000a00 */
[----:B------:R-:W-:Y:S01]  /*0f50*/  IMAD R12, R29, R8, RZ ;  /* 0x000000081d0c7224 */ /* 0x000fe200078e02ff */
[----:B------:R-:W-:Y:S01]  /*0f60*/  ISETP.NE.AND P5, PT, R14, RZ, PT ;  /* 0x000000ff0e00720c */ /* 0x000fe20003fa5270 */
[----:B------:R-:W-:-:S02]  /*0f70*/  IMAD R6, R40, R43, R6 ;  /* 0x0000002b28067224 */ /* 0x000fc400078e0206 */
[C---:B--2---:R-:W-:Y:S02]  /*0f80*/  @P1 IMAD R7, R3.reuse, R25, RZ ;  /* 0x0000001903071224 */ /* 0x044fe400078e02ff */
[----:B------:R-:W-:Y:S01]  /*0f90*/  @P1 IMAD.WIDE.U32 R4, R3, R24, RZ ;  /* 0x0000001803041225 */ /* 0x000fe200078e00ff */
[----:B------:R-:W-:Y:S02]  /*0fa0*/  @P3 IADD3 R2, R2, 0x1, RZ ;  /* 0x0000000102023810 */ /* 0x000fe40007ffe0ff */
[----:B----4-:R-:W-:Y:S01]  /*0fb0*/  ISETP.NE.AND P3, PT, R15, RZ, PT ;  /* 0x000000ff0f00720c */ /* 0x010fe20003f65270 */
[----:B------:R-:W-:Y:S01]  /*0fc0*/  IMAD.IADD R3, R9, 0x1, R6 ;  /* 0x0000000109037824 */ /* 0x000fe200078e0206 */
[----:B------:R-:W-:Y:S01]  /*0fd0*/  @P1 IADD3 R38, R5, R7, RZ ;  /* 0x0000000705261210 */ /* 0x000fe20007ffe0ff */
[----:B------:R-:W-:Y:S01]  /*0fe0*/  @P1 IMAD.MOV.U32 R37, RZ, RZ, R4 ;  /* 0x000000ffff251224 */ /* 0x000fe200078e0004 */
[----:B------:R-:W-:Y:S01]  /*0ff0*/  MOV R21, R2 ;  /* 0x0000000200157202 */ /* 0x000fe20000000f00 */
[----:B------:R-:W-:-:S02]  /*1000*/  IMAD R7, R28, R3, R12 ;  /* 0x000000031c077224 */ /* 0x000fc400078e020c */
[----:B------:R-:W2:Y:S01]  /*1010*/  @P2 LDC.64 R12, c[0x0][0x420] ;  /* 0x00010800ff0c2b82 */ /* 0x000ea20000000a00 */
[----:B------:R-:W-:Y:S01]  /*1020*/  IMAD.WIDE.U32 R4, R28, R8, RZ ;  /* 0x000000081c047225 */ /* 0x000fe200078e00ff */
[----:B------:R-:W-:-:S03]  /*1030*/  SHF.L.U64.HI R8, R238, 0x7, R40 ;  /* 0x00000007ee087819 */ /* 0x000fc60000010228 */
[----:B------:R-:W-:Y:S01]  /*1040*/  @!P0 IMAD.MOV R21, RZ, RZ, -R21 ;  /* 0x000000ffff158224 */ /* 0x000fe200078e0a15 */
[----:B------:R-:W-:Y:S01]  /*1050*/  @!P5 LOP3.LUT R21, RZ, R14, RZ, 0x33, !PT ;  /* 0x0000000eff15d212 */ /* 0x000fe200078e33ff */
[-C--:B------:R-:W-:Y:S01]  /*1060*/  IMAD.WIDE.U32 R2, R28, R0.reuse, RZ ;  /* 0x000000001c027225 */ /* 0x080fe200078e00ff */
[----:B------:R-:W4:Y:S01]  /*1070*/  @P3 LDC R20, c[0x0][0x2e4] ;  /* 0x0000b900ff143b82 */ /* 0x000f220000000800 */
[----:B------:R-:W-:Y:S02]  /*1080*/  IADD3 R30, R5, R7, RZ ;  /* 0x00000007051e7210 */ /* 0x000fe40007ffe0ff */
[----:B------:R-:W-:Y:S01]  /*1090*/  IMAD R6, R29, R0, RZ ;  /* 0x000000001d067224 */ /* 0x000fe200078e02ff */
[----:B------:R-:W-:Y:S01]  /*10a0*/  SEL R35, R4, R2, !P2 ;  /* 0x0000000204237207 */ /* 0x000fe20005000000 */
[----:B------:R-:W-:Y:S01]  /*10b0*/  IMAD.SHL.U32 R4, R238, 0x80, RZ ;  /* 0x00000080ee047824 */ /* 0x000fe200078e00ff */
[----:B------:R-:W-:Y:S01]  /*10c0*/  SEL R8, R8, RZ, P4 ;  /* 0x000000ff08087207 */ /* 0x000fe20002000000 */
[----:B---3--:R-:W-:Y:S01]  /*10d0*/  @!P2 IMAD R2, R40, R10, RZ ;  /* 0x0000000a2802a224 */ /* 0x008fe200078e02ff */
[----:B------:R-:W3:Y:S01]  /*10e0*/  LDC.64 R14, c[0x0][0x488] ;  /* 0x00012200ff0e7b82 */ /* 0x000ee20000000a00 */
[----:B------:R-:W-:-:S02]  /*10f0*/  @P2 IADD3 R30, R3, R6, RZ ;  /* 0x00000006031e2210 */ /* 0x000fc40007ffe0ff */
[----:B------:R-:W-:Y:S01]  /*1100*/  LOP3.LUT R3, R17, 0xffffffc0, RZ, 0xc0, !PT ;  /* 0xffffffc011037812 */ /* 0x000fe200078ec0ff */
[----:B------:R-:W-:Y:S01]  /*1110*/  @!P2 IMAD R9, R238, R11, R2 ;  /* 0x0000000bee09a224 */ /* 0x000fe200078e0202 */
[----:B------:R-:W-:Y:S01]  /*1120*/  SEL R4, R4, RZ, P4 ;  /* 0x000000ff04047207 */ /* 0x000fe20002000000 */
[----:B-----5:R-:W-:Y:S01]  /*1130*/  @P3 IMAD R11, R238, R31, RZ ;  /* 0x0000001fee0b3224 */ /* 0x020fe200078e02ff */
[----:B------:R-:W-:Y:S01]  /*1140*/  IADD3 R2, R3, -0x40, RZ ;  /* 0xffffffc003027810 */ /* 0x000fe20007ffe0ff */
[----:B--2---:R-:W-:Y:S01]  /*1150*/  @P2 IMAD.WIDE.U32 R6, R0, R12, RZ ;  /* 0x0000000c00062225 */ /* 0x004fe200078e00ff */
[----:B------:R-:W-:Y:S02]  /*1160*/  SHF.R.S32.HI R17, RZ, 0x6, R17 ;  /* 0x00000006ff117819 */ /* 0x000fe40000011411 */
[----:B------:R-:W-:Y:S01]  /*1170*/  IADD3 R3, P0, R2, R4, RZ ;  /* 0x0000000402037210 */ /* 0x000fe20007f1e0ff */
[----:B------:R-:W-:Y:S01]  /*1180*/  @!P2 IMAD.WIDE.U32 R4, R238, R10, RZ ;  /* 0x0000000aee04a225 */ /* 0x000fe200078e00ff */
[----:B------:R-:W-:-:S03]  /*1190*/  SHF.R.S32.HI R16, RZ, 0x1f, R2 ;  /* 0x0000001fff107819 */ /* 0x000fc60000011402 */
[----:B------:R-:W-:Y:S01]  /*11a0*/  @P2 IMAD.MOV.U32 R22, RZ, RZ, R6 ;  /* 0x000000ffff162224 */ /* 0x000fe200078e0006 */
[----:B------:R-:W-:Y:S01]  /*11b0*/  @P3 SEL R6, R11, R0, !P2 ;  /* 0x000000000b063207 */ /* 0x000fe20005000000 */
[----:B------:R-:W-:Y:S01]  /*11c0*/  @P2 IMAD R23, R0, R13, R7 ;  /* 0x0000000d00172224 */ /* 0x000fe200078e0207 */
[----:B------:R-:W-:Y:S01]  /*11d0*/  IADD3.X R8, R16, R8, RZ, P0, !PT ;  /* 0x0000000810087210 */ /* 0x000fe200007fe4ff */
[----:B------:R-:W-:Y:S01]  /*11e0*/  IMAD R7, R29, R3, RZ ;  /* 0x000000031d077224 */ /* 0x000fe200078e02ff */
[----:B------:R-:W-:Y:S01]  /*11f0*/  @!P2 IADD3 R23, R5, R9, RZ ;  /* 0x000000090517a210 */ /* 0x000fe20007ffe0ff */
[----:B----4-:R-:W-:Y:S01]  /*1200*/  @P3 IMAD R20, R252, R20, R6 ;  /* 0x00000014fc143224 */ /* 0x010fe200078e0206 */
[----:B------:R-:W-:Y:S01]  /*1210*/  @!P2 MOV R22, R4 ;  /* 0x000000040016a202 */ /* 0x000fe20000000f00 */
[----:B---3--:R-:W-:Y:S01]  /*1220*/  IMAD.WIDE.U32 R4, R34, R14, RZ ;  /* 0x0000000e22047225 */ /* 0x008fe200078e00ff */
[----:B------:R-:W-:-:S03]  /*1230*/  ISETP.NE.AND P0, PT, R36, RZ, PT ;  /* 0x000000ff2400720c */ /* 0x000fc60003f05270 */
[----:B------:R-:W-:Y:S01]  /*1240*/  IMAD.WIDE.U32 R10, R28, R3, RZ ;  /* 0x000000031c0a7225 */ /* 0x000fe200078e00ff */
[----:B------:R-:W-:-:S03]  /*1250*/  SEL R13, R4, RZ, P0 ;  /* 0x000000ff040d7207 */ /* 0x000fc60000000000 */
[----:B------:R-:W-:Y:S02]  /*1260*/  @!P3 IMAD R6, R238, R41, R252 ;  /* 0x00000029ee06b224 */ /* 0x000fe400078e02fc */
[----:B------:R-:W-:Y:S02]  /*1270*/  @P1 IMAD.IADD R3, R226, 0x1, R237 ;  /* 0x00000001e2031824 */ /* 0x000fe400078e02ed */
[----:B------:R-:W-:Y:S01]  /*1280*/  IMAD R8, R28, R8, R7 ;  /* 0x000000081c087224 */ /* 0x000fe200078e0207 */
[----:B------:R-:W-:Y:S01]  /*1290*/  SHF.R.S32.HI R28, RZ, 0x1f, R233 ;  /* 0x0000001fff1c7819 */ /* 0x000fe200000114e9 */
[----:B------:R-:W-:Y:S02]  /*12a0*/  @!P3 IMAD R20, R6, R31, RZ ;  /* 0x0000001f0614b224 */ /* 0x000fe400078e02ff */
[----:B------:R-:W-:Y:S02]  /*12b0*/  IMAD R7, R34, R15, R5 ;  /* 0x0000000f22077224 */ /* 0x000fe400078e0205 */
[----:B------:R-:W-:-:S02]  /*12c0*/  IMAD R12, R252, R32, RZ ;  /* 0x00000020fc0c7224 */ /* 0x000fc400078e02ff */
[----:B-1----:R-:W-:Y:S01]  /*12d0*/  @P1 IMAD R6, R3, R19, RZ ;  /* 0x0000001303061224 */ /* 0x002fe200078e02ff */
[----:B------:R-:W-:Y:S01]  /*12e0*/  SEL R31, R7, RZ, P0 ;  /* 0x000000ff071f7207 */ /* 0x000fe20000000000 */
[----:B------:R-:W-:Y:S01]  /*12f0*/  @P1 IMAD.WIDE.U32 R4, R3, R18, RZ ;  /* 0x0000001203041225 */ /* 0x000fe200078e00ff */
[----:B------:R-:W-:-:S04]  /*1300*/  SHF.R.S32.HI R14, RZ, 0x1f, R12 ;  /* 0x0000001fff0e7819 */ /* 0x000fc8000001140c */
        /* <DEDUP_REMOVED lines=15> */
.L_x_529:
        /* <DEDUP_REMOVED lines=13> */
.L_x_530:
        /* <DEDUP_REMOVED lines=10> */
.L_x_531:
[----:B------:R-:W-:-:S04]  /*1570*/  IMAD R3, R238, R41, R252 ;  /* 0x00000029ee037224 */ /* 0x000fc800078e02fc */
[----:B------:R-:W-:-:S07]  /*1580*/  IMAD R3, R3, R43, RZ ;  /* 0x0000002b03037224 */ /* 0x000fce00078e02ff */
.L_x_532:
[----:B------:R-:W1:Y:S01]  /*1590*/  S2R R11, SR_TID.X ;  /* 0x00000000000b7919 */ /* 0x000e620000002100 */
[----:B------:R-:W2:Y:S01]  /*15a0*/  LDC.64 R6, c[0x0][0x420] ;  /* 0x00010800ff067b82 */ /* 0x000ea20000000a00 */
[----:B------:R-:W-:Y:S01]  /*15b0*/  IMAD R32, R32, R41, RZ ;  /* 0x0000002920207224 */ /* 0x000fe200078e02ff */
[----:B------:R-:W-:Y:S01]  /*15c0*/  IADD3 R0, -R199, R227, R233 ;  /* 0x000000e3c7007210 */ /* 0x000fe20007ffe1e9 */
[----:B------:R-:W-:Y:S01]  /*15d0*/  ULDC UR4, c[0x0][0x398] ;  /* 0x0000e60000047ab9 */ /* 0x000fe20000000800 */
[----:B------:R-:W-:Y:S01]  /*15e0*/  SHF.R.S32.HI R207, RZ, 0x1f, R206 ;  /* 0x0000001fffcf7819 */ /* 0x000fe200000114ce */
[----:B------:R-:W-:Y:S01]  /*15f0*/  IMAD.SHL.U32 R4, R32, 0x40, RZ ;  /* 0x0000004020047824 */ /* 0x000fe200078e00ff */
[----:B------:R-:W-:Y:S01]  /*1600*/  ULDC.64 UR6, c[0x0][0x428] ;  /* 0x00010a0000067ab9 */ /* 0x000fe20000000a00 */
[----:B------:R-:W-:Y:S01]  /*1610*/  VIADD R0, R0, -UR4 ;  /* 0x8000000400007c36 */ /* 0x000fe20008000000 */
[----:B------:R-:W3:Y:S01]  /*1620*/  LDC.64 R44, c[0x0][0x478] ;  /* 0x00011e00ff2c7b82 */ /* 0x000ee20000000a00 */
[----:B------:R-:W-:Y:S01]  /*1630*/  IMAD.IADD R20, R2, 0x1, R20 ;  /* 0x0000000102147824 */ /* 0x000fe200078e0214 */
[----:B------:R-:W-:Y:S01]  /*1640*/  IADD3 R8, P3, P2, R10, R4, R12 ;  /* 0x000000040a087210 */ /* 0x000fe20007a7e00c */
[----:B------:R-:W-:Y:S01]  /*1650*/  ULDC.64 UR8, c[0x0][0x258] ;  /* 0x0000960000087ab9 */ /* 0x000fe20000000a00 */
[----:B------:R-:W-:Y:S01]  /*1660*/  SHF.R.S32.HI R4, RZ, 0x1f, R4 ;  /* 0x0000001fff047819 */ /* 0x000fe20000011404 */
[----:B------:R-:W-:Y:S01]  /*1670*/  BSSY B1, `(.L_x_528) ;  /* 0x00007ce000017945 */ /* 0x000fe20003800000 */
[----:B------:R-:W-:Y:S01]  /*1680*/  SHF.R.S32.HI R5, RZ, 0x1f, R0 ;  /* 0x0000001fff057819 */ /* 0x000fe20000011400 */
[----:B------:R-:W-:Y:S01]  /*1690*/  VIADD R197, R17, 0xffffffff ;  /* 0xffffffff11c57836 */ /* 0x000fe20000000000 */
[----:B------:R-:W-:Y:S01]  /*16a0*/  IADD3.X R12, R9, R4, R14, P3, P2 ;  /* 0x00000004090c7210 */ /* 0x000fe20001fe440e */
[----:B------:R-:W4:Y:S01]  /*16b0*/  LDC.64 R204, c[0x0][0x2b0] ;  /* 0x0000ac00ffcc7b82 */ /* 0x000f220000000a00 */
[----:B------:R-:W-:-:S02]  /*16c0*/  IADD3 R13, P3, P2, R13, R8, R35 ;  /* 0x000000080d0d7210 */ /* 0x000fc40007a7e023 */
[----:B------:R-:W-:Y:S02]  /*16d0*/  LEA.HI R15, R5, R0, RZ, 0x6 ;  /* 0x00000000050f7211 */ /* 0x000fe400078f30ff */
[----:B------:R-:W-:Y:S02]  /*16e0*/  IADD3 R4, P4, R206, R22, RZ ;  /* 0x00000016ce047210 */ /* 0x000fe40007f9e0ff */
[----:B------:R-:W-:Y:S02]  /*16f0*/  SHF.R.S32.HI R35, RZ, 0x1f, R223 ;  /* 0x0000001fff237819 */ /* 0x000fe400000114df */
[----:B------:R-:W-:Y:S01]  /*1700*/  IADD3 R0, P5, R223, R2, RZ ;  /* 0x00000002df007210 */ /* 0x000fe20007fbe0ff */
[----:B------:R-:W-:Y:S01]  /*1710*/  IMAD.X R5, R207, 0x1, R23, P4 ;  /* 0x00000001cf057824 */ /* 0x000fe200020e0617 */
[----:B------:R-:W-:Y:S01]  /*1720*/  IADD3 R14, R2, R3, RZ ;  /* 0x00000003020e7210 */ /* 0x000fe20007ffe0ff */
[----:B--2---:R-:W-:Y:S01]  /*1730*/  IMAD R3, R16, R6, RZ ;  /* 0x0000000610037224 */ /* 0x004fe200078e02ff */
[----:B-1----:R-:W-:Y:S01]  /*1740*/  SHF.R.S32.HI R10, RZ, 0x1f, R11 ;  /* 0x0000001fff0a7819 */ /* 0x002fe2000001140b */
[----:B------:R-:W-:-:S03]  /*1750*/  IMAD.X R9, R35, 0x1, R16, P5 ;  /* 0x0000000123097824 */ /* 0x000fc600028e0610 */
[----:B------:R-:W-:-:S04]  /*1760*/  LEA.HI R10, R10, R11, RZ, 0x5 ;  /* 0x0000000b0a0a7211 */ /* 0x000fc800078f28ff */
[----:B------:R-:W-:Y:S01]  /*1770*/  LOP3.LUT R8, R10, 0xffffffe0, RZ, 0xc0, !PT ;  /* 0xffffffe00a087812 */ /* 0x000fe200078ec0ff */
[----:B----4-:R-:W-:-:S04]  /*1780*/  IMAD.WIDE R204, R20, 0x4, R204 ;  /* 0x0000000414cc7825 */ /* 0x010fc800078e02cc */
[----:B------:R-:W-:Y:S02]  /*1790*/  IMAD.IADD R22, R11, 0x1, -R8 ;  /* 0x000000010b167824 */ /* 0x000fe400078e0a08 */
[C---:B------:R-:W-:Y:S02]  /*17a0*/  IMAD R8, R2.reuse, R7, R3 ;  /* 0x0000000702087224 */ /* 0x040fe400078e0203 */
[----:B------:R-:W-:-:S04]  /*17b0*/  IMAD.WIDE.U32 R2, R2, R6, R4 ;  /* 0x0000000602027225 */ /* 0x000fc800078e0004 */
[-C--:B------:R-:W-:Y:S01]  /*17c0*/  IMAD R4, R9, R26.reuse, RZ ;  /* 0x0000001a09047224 */ /* 0x080fe200078e02ff */
[----:B------:R-:W-:Y:S01]  /*17d0*/  SHF.R.S32.HI R9, RZ, 0x5, R10 ;  /* 0x00000005ff097819 */ /* 0x000fe2000001140a */
[----:B------:R-:W-:Y:S02]  /*17e0*/  IMAD.IADD R3, R3, 0x1, R8 ;  /* 0x0000000103037824 */ /* 0x000fe400078e0208 */
[C---:B------:R-:W-:Y:S02]  /*17f0*/  IMAD R11, R0.reuse, R27, R4 ;  /* 0x0000001b000b7224 */ /* 0x040fe400078e0204 */
[----:B------:R-:W-:-:S04]  /*1800*/  IMAD.WIDE.U32 R4, R0, R26, R206 ;  /* 0x0000001a00047225 */ /* 0x000fc800078e00ce */
[----:B------:R-:W-:Y:S01]  /*1810*/  IMAD R0, R9, R32, R22 ;  /* 0x0000002009007224 */ /* 0x000fe200078e0216 */
[----:B------:R-:W-:Y:S01]  /*1820*/  IADD3.X R9, R31, R12, R30, P3, P2 ;  /* 0x0000000c1f097210 */ /* 0x000fe20001fe441e */
[----:B------:R-:W-:Y:S01]  /*1830*/  IMAD R10, R42, UR6, RZ ;  /* 0x000000062a0a7c24 */ /* 0x000fe2000f8e02ff */
[----:B------:R-:W-:Y:S01]  /*1840*/  IADD3 R4, P3, R39, R4, RZ ;  /* 0x0000000427047210 */ /* 0x000fe20007f7e0ff */
[----:B------:R-:W-:Y:S01]  /*1850*/  IMAD.WIDE.U32 R2, R252, UR6, R2 ;  /* 0x00000006fc027c25 */ /* 0x000fe2000f8e0002 */
[----:B------:R-:W-:Y:S02]  /*1860*/  IADD3 R8, P2, R0, R13, RZ ;  /* 0x0000000d00087210 */ /* 0x000fe40007f5e0ff */
[----:B------:R-:W-:Y:S01]  /*1870*/  IADD3.X R5, R33, R5, R11, P3, !PT ;  /* 0x0000000521057210 */ /* 0x000fe20001ffe40b */
[----:B------:R-:W-:Y:S01]  /*1880*/  IMAD R10, R252, UR7, R10 ;  /* 0x00000007fc0a7c24 */ /* 0x000fe2000f8e020a */
[----:B------:R-:W-:Y:S01]  /*1890*/  ULDC.64 UR6, c[0x0][0x400] ;  /* 0x0001000000067ab9 */ /* 0x000fe20000000a00 */
[----:B------:R-:W-:Y:S01]  /*18a0*/  LEA.HI.X.SX32 R0, R0, R9, 0x1, P2 ;  /* 0x0000000900007211 */ /* 0x000fe200010f0eff */
[----:B---3--:R-:W-:Y:S01]  /*18b0*/  IMAD.WIDE R12, R14, 0x4, R44 ;  /* 0x000000040e0c7825 */ /* 0x008fe200078e022c */
[----:B------:R-:W-:-:S02]  /*18c0*/  LEA R192, P2, R8, UR6, 0x2 ;  /* 0x0000000608c07c11 */ /* 0x000fc4000f8410ff */
[----:B------:R-:W-:Y:S01]  /*18d0*/  IADD3 R3, R3, R10, RZ ;  /* 0x0000000a03037210 */ /* 0x000fe20007ffe0ff */
[----:B------:R-:W-:Y:S01]  /*18e0*/  IMAD R10, R42, UR8, RZ ;  /* 0x000000082a0a7c24 */ /* 0x000fe2000f8e02ff */
[----:B------:R-:W-:Y:S01]  /*18f0*/  LEA.HI.X R193, R8, UR7, R0, 0x2, P2 ;  /* 0x0000000708c17c11 */ /* 0x000fe200090f1400 */
[----:B------:R-:W-:Y:S01]  /*1900*/  IMAD R0, R35, R6, RZ ;  /* 0x0000000623007224 */ /* 0x000fe200078e02ff */
[----:B------:R-:W-:Y:S01]  /*1910*/  SHF.R.S32.HI R8, RZ, 0x6, R15 ;  /* 0x00000006ff087819 */ /* 0x000fe2000001140f */
[C---:B------:R-:W-:Y:S01]  /*1920*/  IMAD R10, R252.reuse, UR9, R10 ;  /* 0x00000009fc0a7c24 */ /* 0x040fe2000f8e020a */
[----:B------:R-:W-:Y:S01]  /*1930*/  ULDC.64 UR6, c[0x0][0x3e0] ;  /* 0x0000f80000067ab9 */ /* 0x000fe20000000a00 */
[----:B------:R-:W-:Y:S01]  /*1940*/  IMAD.WIDE.U32 R4, R252, UR8, R4 ;  /* 0x00000008fc047c25 */ /* 0x000fe2000f8e0004 */
[----:B------:R-:W-:Y:S01]  /*1950*/  VIMNMX R219, RZ, R8, !PT ;  /* 0x00000008ffdb7248 */ /* 0x000fe20007fe0100 */
[----:B------:R-:W-:Y:S01]  /*1960*/  ULDC.64 UR8, c[0x0][0x210] ;  /* 0x0000840000087ab9 */ /* 0x000fe20000000a00 */
[----:B------:R-:W-:Y:S01]  /*1970*/  MOV R215, R13 ;  /* 0x0000000d00d77202 */ /* 0x000fe20000000f00 */
[----:B------:R-:W-:Y:S01]  /*1980*/  IMAD R0, R223, R7, R0 ;  /* 0x00000007df007224 */ /* 0x000fe200078e0200 */
[----:B------:R-:W-:Y:S01]  /*1990*/  ISETP.GT.AND P4, PT, R17, R219, PT ;  /* 0x000000db1100720c */ /* 0x000fe20003f84270 */
[----:B------:R-:W-:Y:S01]  /*19a0*/  IMAD.WIDE.U32 R2, R223, R6, R2 ;  /* 0x00000006df027225 */ /* 0x000fe200078e0002 */
[----:B------:R-:W-:-:S03]  /*19b0*/  LEA R202, P3, R4, UR8, 0x1 ;  /* 0x0000000804ca7c11 */ /* 0x000fc6000f8608ff */
[----:B------:R-:W-:Y:S01]  /*19c0*/  IMAD.IADD R10, R5, 0x1, R10 ;  /* 0x00000001050a7824 */ /* 0x000fe200078e020a */
[----:B------:R-:W-:Y:S01]  /*19d0*/  LEA R200, P2, R2, UR6, 0x1 ;  /* 0x0000000602c87c11 */ /* 0x000fe2000f8408ff */
[----:B------:R-:W-:Y:S02]  /*19e0*/  IMAD.IADD R0, R3, 0x1, R0 ;  /* 0x0000000103007824 */ /* 0x000fe400078e0200 */
[----:B------:R-:W-:Y:S01]  /*19f0*/  IMAD.MOV.U32 R216, RZ, RZ, R12 ;  /* 0x000000ffffd87224 */ /* 0x000fe200078e000c */
[----:B------:R-:W-:Y:S02]  /*1a00*/  LEA.HI.X R203, R4, UR9, R10, 0x1, P3 ;  /* 0x0000000904cb7c11 */ /* 0x000fe400098f0c0a */
        /* <DEDUP_REMOVED lines=27> */
.L_x_534:
        /* <DEDUP_REMOVED lines=13> */
.L_x_535:
[-C--:B------:R-:W-:Y:S01]  /*1c90*/  IMAD R0, R28, R8.reuse, RZ ;  /* 0x000000081c007224 */ /* 0x080fe200078e02ff */
[----:B------:R-:W-:Y:S01]  /*1ca0*/  ULDC.64 UR6, c[0x0][0x468] ;  /* 0x00011a0000067ab9 */ /* 0x000fe20000000a00 */
[C---:B------:R-:W-:Y:S01]  /*1cb0*/  IMAD.WIDE.U32 R2, R233.reuse, R8, R206 ;  /* 0x00000008e9027225 */ /* 0x040fe200078e00ce */
[----:B------:R-:W-:Y:S03]  /*1cc0*/  BSSY B0, `(.L_x_536) ;  /* 0x000001d000007945 */ /* 0x000fe60003800000 */
[----:B------:R-:W-:Y:S01]  /*1cd0*/  IMAD R5, R233, R9, R0 ;  /* 0x00000009e9057224 */ /* 0x000fe200078e0200 */
[----:B------:R-:W-:Y:S01]  /*1ce0*/  IADD3 R4, P0, R6, R2, RZ ;  /* 0x0000000206047210 */ /* 0x000fe20007f1e0ff */
[----:B------:R-:W-:Y:S01]  /*1cf0*/  IMAD R0, R222, -0x40, R199 ;  /* 0xffffffc0de007824 */ /* 0x000fe200078e02c7 */
[----:B------:R-:W-:Y:S01]  /*1d00*/  IADD3 R2, R223, 0x20, RZ ;  /* 0x00000020df027810 */ /* 0x000fe20007ffe0ff */
[----:B------:R-:W-:Y:S01]  /*1d10*/  IMAD R10, R42, UR6, RZ ;  /* 0x000000062a0a7c24 */ /* 0x000fe2000f8e02ff */
[----:B------:R-:W-:-:S02]  /*1d20*/  IADD3.X R5, R7, R3, R5, P0, !PT ;  /* 0x0000000307057210 */ /* 0x000fc400007fe405 */
[-C--:B------:R-:W-:Y:S01]  /*1d30*/  ISETP.GE.AND P4, PT, R223, R0.reuse, PT ;  /* 0x00000000df00720c */ /* 0x080fe20003f86270 */
[----:B------:R-:W-:Y:S01]  /*1d40*/  IMAD R10, R252, UR7, R10 ;  /* 0x00000007fc0a7c24 */ /* 0x000fe2000f8e020a */
[----:B------:R-:W-:Y:S01]  /*1d50*/  ISETP.GE.AND P3, PT, R2, R0, PT ;  /* 0x000000000200720c */ /* 0x000fe20003f66270 */
[----:B------:R-:W-:-:S05]  /*1d60*/  IMAD.WIDE.U32 R4, R252, UR6, R4 ;  /* 0x00000006fc047c25 */ /* 0x000fca000f8e0004 */
[----:B------:R-:W-:-:S05]  /*1d70*/  IADD3 R10, R5, R10, RZ ;  /* 0x0000000a050a7210 */ /* 0x000fca0007ffe0ff */
[----:B------:R-:W-:Y:S05]  /*1d80*/  @P4 BRA `(.L_x_537) ;  /* 0x0000000000404947 */ /* 0x000fea0003800000 */
        /* <DEDUP_REMOVED lines=16> */
.L_x_537:
[----:B------:R-:W-:Y:S05]  /*1e90*/  BSYNC B0 ;  /* 0x0000000000007941 */ /* 0x000fea0003800000 */
.L_x_536:
        /* <DEDUP_REMOVED lines=16> */
[----:B------:R2:W-:Y:S04]  /*1fa0*/  @!P2 STG.E.128 desc[UR14][R2.64], RZ ;  /* 0x000000ff0200a986 */ /* 0x0005e8000c101d0e */
[----:B------:R2:W-:Y:S04]  /*1fb0*/  @!P1 STG.E.128 desc[UR14][R2.64+0x80], RZ ;  /* 0x000080ff02009986 */ /* 0x0005e8000c101d0e */
[----:B------:R2:W-:Y:S02]  /*1fc0*/  @!P0 STG.E.128 desc[UR14][R2.64+0x100], RZ ;  /* 0x000100ff02008986 */ /* 0x0005e4000c101d0e */
.L_x_539:
[----:B------:R-:W-:Y:S05]  /*1fd0*/  BSYNC B0 ;  /* 0x0000000000007941 */ /* 0x000fea0003800000 */
.L_x_538:
[-C--:B-12---:R-:W-:Y:S01]  /*1fe0*/  IMAD.WIDE.U32 R2, R233, R12.reuse, R206 ;  /* 0x0000000ce9027225 */ /* 0x086fe200078e00ce */
        /* <DEDUP_REMOVED lines=27> */
.L_x_541:
[----:B------:R-:W-:Y:S05]  /*21a0*/  BSYNC B0 ;  /* 0x0000000000007941 */ /* 0x000fea0003800000 */
.L_x_540:
        /* <DEDUP_REMOVED lines=8> */
[----:B------:R-:W-:-:S04]  /*2230*/  IMAD.WIDE.U32 R4, R0, R12, R4 ;  /* 0x0000000c00047225 */ /* 0x000fc800078e0004 */
[----:B------:R-:W-:-:S04]  /*2240*/  IMAD R2, R2, R12, RZ ;  /* 0x0000000c02027224 */ /* 0x000fc800078e02ff */
[----:B------:R-:W-:Y:S01]  /*2250*/  IMAD R0, R0, R13, R2 ;  /* 0x0000000d00007224 */ /* 0x000fe200078e0202 */
[----:B------:R-:W-:-:S03]  /*2260*/  LEA R2, P2, R4, UR6, 0x1 ;  /* 0x0000000604027c11 */ /* 0x000fc6000f8408ff */
        /* <DEDUP_REMOVED lines=8> */
.L_x_533:
        /* <DEDUP_REMOVED lines=33> */
.L_x_544:
[----:B------:R-:W-:Y:S05]  /*2500*/  BSYNC B0 ;  /* 0x0000000000007941 */ /* 0x000fea0003800000 */
.L_x_543:
        /* <DEDUP_REMOVED lines=11> */
[----:B------:R-:W-:Y:S01]  /*25c0*/  ISETP.GE.AND P1, PT, R217, UR4, PT ;  /* 0x00000004d9007c0c */ /* 0x000fe2000bf26270 */
[----:B------:R-:W-:Y:S01]  /*25d0*/  IMAD.SHL.U32 R3, R7, 0x20, RZ ;  /* 0x0000002007037824 */ /* 0x000fe200078e00ff */
[----:B------:R-:W-:-:S04]  /*25e0*/  IADD3 R2, P5, R2, R8, RZ ;  /* 0x0000000802027210 */ /* 0x000fc80007fbe0ff */
[----:B------:R-:W-:-:S05]  /*25f0*/  IADD3.X R0, R0, R9, R3, P5, !PT ;  /* 0x0000000900007210 */ /* 0x000fca0002ffe403 */
        /* <DEDUP_REMOVED lines=23> */
.L_x_546:
[----:B------:R-:W-:Y:S05]  /*2770*/  BSYNC B0 ;  /* 0x0000000000007941 */ /* 0x000fea0003800000 */
.L_x_545:
        /* <DEDUP_REMOVED lines=16> */
.L_x_548:
        /* <DEDUP_REMOVED lines=29> */
.L_x_549:
[----:B------:R-:W-:Y:S05]  /*2a50*/  BSYNC B0 ;  /* 0x0000000000007941 */ /* 0x000fea0003800000 */
.L_x_547:
[----:B------:R-:W-:Y:S01]  /*2a60*/  BSSY B0, `(.L_x_550) ;  /* 0x0000036000007945 */ /* 0x000fe20003800000 */
[----:B------:R-:W-:Y:S01]  /*2a70*/  SHF.L.U32 R2, R27, 0x5, RZ ;  /* 0x000000051b027819 */ /* 0x000fe200000006ff */
[----:B-1----:R-:W-:Y:S02]  /*2a80*/  IMAD.WIDE.U32 R6, R26, 0x20, RZ ;  /* 0x000000201a067825 */ /* 0x002fe400078e00ff */
        /* <DEDUP_REMOVED lines=14> */
.L_x_551:
        /* <DEDUP_REMOVED lines=31> */
[----:B-1----:R-:W-:-:S04]  /*2d60*/  LEA R2, P0, R0, UR8, 0x1 ;  /* 0x0000000800027c11 */ /* 0x002fc8000f8008ff */
[----:B------:R-:W-:-:S05]  /*2d70*/  LEA.HI.X R3, R0, UR9, R6, 0x1, P0 ;  /* 0x0000000900037c11 */ /* 0x000fca00080f0c06 */
[----:B------:R-:W-:Y:S01]  /*2d80*/  @!PT LDS RZ, [RZ] ;  /* 0x00000000fffff984 */ /* 0x000fe20000000800 */
[----:B------:R-:W-:Y:S01]  /*2d90*/  @!PT LDS RZ, [RZ] ;  /* 0x00000000fffff984 */ /* 0x000fe20000000800 */
[----:B------:R-:W-:Y:S01]  /*2da0*/  @!PT LDS RZ, [RZ] ;  /* 0x00000000fffff984 */ /* 0x000fe20000000800 */
[----:B------:R1:W-:Y:S04]  /*2db0*/  LDGSTS.E.BYPASS.LTC128B.128 [R195+0x5000], desc[UR14][R2.64+0x100] ;  /* 0x0500010002c37fae */ /* 0x0003e8000b901d4e */
.L_x_552:
[----:B------:R-:W-:Y:S05]  /*2dc0*/  BSYNC B0 ;  /* 0x0000000000007941 */ /* 0x000fea0003800000 */
.L_x_550:
[----:B------:R-:W-:Y:S01]  /*2dd0*/  IMAD R0, R222, -0x40, R199 ;  /* 0xffffffc0de007824 */ /* 0x000fe200078e02c7 */
[----:B------:R-:W2:Y:S01]  /*2de0*/  LDC.64 R224, c[0x0][0x3b8] ;  /* 0x0000ee00ffe07b82 */ /* 0x000ea20000000a00 */
[--C-:B-1----:R-:W-:Y:S01]  /*2df0*/  IMAD.WIDE.U32 R2, R233, R18, R206.reuse ;  /* 0x00000012e9027225 */ /* 0x102fe200078e00ce */
[----:B------:R-:W-:Y:S01]  /*2e00*/  ULDC.64 UR6, c[0x0][0x260] ;  /* 0x0000980000067ab9 */ /* 0x000fe20000000a00 */
[----:B------:R-:W-:Y:S01]  /*2e10*/  BSSY B0, `(.L_x_553) ;  /* 0x0000037000007945 */ /* 0x000fe20003800000 */
[----:B------:R-:W-:Y:S01]  /*2e20*/  ISETP.GE.AND P5, PT, R223, R0, PT ;  /* 0x00000000df00720c */ /* 0x000fe20003fa6270 */
[----:B------:R-:W-:Y:S01]  /*2e30*/  IMAD R5, R28, R18, RZ ;  /* 0x000000121c057224 */ /* 0x000fe200078e02ff */
[----:B------:R-:W-:Y:S01]  /*2e40*/  IADD3 R4, P0, R29, R2, RZ ;  /* 0x000000021d047210 */ /* 0x000fe20007f1e0ff */
[----:B------:R-:W-:Y:S01]  /*2e50*/  IMAD.WIDE.U32 R6, R233, R24, R206 ;  /* 0x00000018e9067225 */ /* 0x000fe200078e00ce */
[----:B------:R-:W-:-:S03]  /*2e60*/  ISETP.GE.AND P4, PT, R12, R0, PT ;  /* 0x000000000c00720c */ /* 0x000fc60003f86270 */
[C---:B------:R-:W-:Y:S02]  /*2e70*/  IMAD R5, R233.reuse, R19, R5 ;  /* 0x00000013e9057224 */ /* 0x040fe400078e0205 */
[----:B------:R-:W-:Y:S02]  /*2e80*/  IMAD R8, R28, R24, RZ ;  /* 0x000000181c087224 */ /* 0x000fe400078e02ff */
[----:B------:R-:W-:Y:S01]  /*2e90*/  IMAD R2, R36, UR6, RZ ;  /* 0x0000000624027c24 */ /* 0x000fe2000f8e02ff */
[----:B------:R-:W-:Y:S01]  /*2ea0*/  IADD3.X R5, R34, R3, R5, P0, !PT ;  /* 0x0000000322057210 */ /* 0x000fe200007fe405 */
[----:B------:R1:W-:Y:S01]  /*2eb0*/  @P5 STS.128 [R196+0x12000], RZ ;  /* 0x012000ffc4005388 */ /* 0x0003e20000000c00 */
[----:B------:R-:W-:Y:S01]  /*2ec0*/  IMAD R0, R233, R25, R8 ;  /* 0x00000019e9007224 */ /* 0x000fe200078e0208 */
[----:B------:R-:W-:Y:S01]  /*2ed0*/  IADD3 R12, P0, R37, R6, RZ ;  /* 0x00000006250c7210 */ /* 0x000fe20007f1e0ff */
[C---:B------:R-:W-:Y:S01]  /*2ee0*/  IMAD R2, R21.reuse, UR7, R2 ;  /* 0x0000000715027c24 */ /* 0x040fe2000f8e0202 */
[----:B------:R1:W-:Y:S01]  /*2ef0*/  @P5 STS.128 [R196+0x14000], RZ ;  /* 0x014000ffc4005388 */ /* 0x0003e20000000c00 */
[----:B------:R-:W-:Y:S01]  /*2f00*/  IMAD.WIDE.U32 R4, R21, UR6, R4 ;  /* 0x0000000615047c25 */ /* 0x000fe2000f8e0004 */
[----:B------:R-:W-:-:S02]  /*2f10*/  IADD3.X R13, R38, R7, R0, P0, !PT ;  /* 0x00000007260d7210 */ /* 0x000fc400007fe400 */
        /* <DEDUP_REMOVED lines=15> */
[----:B------:R-:W3:Y:S01]  /*3010*/  @!P2 LDC.64 R6, c[0x0][0x218] ;  /* 0x00008600ff06ab82 */ /* 0x000ee20000000a00 */
[----:B-----5:R-:W-:-:S04]  /*3020*/  @!P3 LEA R8, P1, R2, R8, 0x1 ;  /* 0x000000080208b211 */ /* 0x020fc800078208ff */
[C---:B------:R-:W-:Y:S02]  /*3030*/  @!P3 LEA.HI.X R9, R2.reuse, R9, R0, 0x1, P1 ;  /* 0x000000090209b211 */ /* 0x040fe400008f0c00 */
[----:B---3--:R-:W-:-:S03]  /*3040*/  @!P2 LEA R6, P1, R2, R6, 0x1 ;  /* 0x000000060206a211 */ /* 0x008fc600078208ff */
        /* <DEDUP_REMOVED lines=19> */
.L_x_554:
[----:B------:R-:W-:Y:S05]  /*3180*/  BSYNC B0 ;  /* 0x0000000000007941 */ /* 0x000fea0003800000 */
.L_x_553:
        /* <DEDUP_REMOVED lines=11> */
[----:B------:R-:W-:-:S03]  /*3240*/  ISETP.GE.AND P0, PT, R218, UR4, PT ;  /* 0x00000004da007c0c */ /* 0x000fc6000bf06270 */
[----:B------:R-:W-:Y:S02]  /*3250*/  IMAD R5, R2, R18, RZ ;  /* 0x0000001202057224 */ /* 0x000fe400078e02ff */
[----:B------:R-:W-:-:S04]  /*3260*/  IMAD.MOV.U32 R2, RZ, RZ, R4 ;  /* 0x000000ffff027224 */ /* 0x000fc800078e0004 */
[----:B-1----:R-:W1:Y:S01]  /*3270*/  @!P3 LDC.64 R6, c[0x0][0x218] ;  /* 0x00008600ff06bb82 */ /* 0x002e620000000a00 */
[C---:B------:R-:W-:Y:S01]  /*3280*/  IMAD.WIDE.U32 R2, R0.reuse, R18, R2 ;  /* 0x0000001200027225 */ /* 0x040fe200078e0002 */
[----:B------:R1:W-:Y:S03]  /*3290*/  @P3 STS.128 [R196+0x13000], RZ ;  /* 0x013000ffc4003388 */ /* 0x0003e60000000c00 */
[----:B------:R-:W-:-:S03]  /*32a0*/  IMAD R0, R0, R19, R5 ;  /* 0x0000001300007224 */ /* 0x000fc600078e0205 */
[----:B------:R-:W5:Y:S01]  /*32b0*/  @!P2 LDC.64 R8, c[0x0][0x218] ;  /* 0x00008600ff08ab82 */ /* 0x000f620000000a00 */
[----:B------:R-:W-:Y:S01]  /*32c0*/  IMAD.IADD R0, R3, 0x1, R0 ;  /* 0x0000000103007824 */ /* 0x000fe200078e0200 */
        /* <DEDUP_REMOVED lines=22> */
.L_x_556:
[----:B------:R-:W-:Y:S05]  /*3430*/  BSYNC B0 ;  /* 0x0000000000007941 */ /* 0x000fea0003800000 */
.L_x_555:
[----:B------:R2:W-:Y:S01]  /*3440*/  @P5 STS.128 [R196+0x18000], RZ ;  /* 0x018000ffc4005388 */ /* 0x0005e20000000c00 */
[----:B------:R-:W-:Y:S01]  /*3450*/  ULDC.64 UR6, c[0x0][0x268] ;  /* 0x00009a0000067ab9 */ /* 0x000fe20000000a00 */
[----:B------:R-:W-:Y:S01]  /*3460*/  BSSY B0, `(.L_x_557) ;  /* 0x000002b000007945 */ /* 0x000fe20003800000 */
[----:B------:R-:W-:Y:S01]  /*3470*/  IMAD R0, R36, UR6, RZ ;  /* 0x0000000624007c24 */ /* 0x000fe2000f8e02ff */
[----:B------:R2:W-:Y:S01]  /*3480*/  @P5 STS.128 [R196+0x1a000], RZ ;  /* 0x01a000ffc4005388 */ /* 0x0005e20000000c00 */
[----:B-1----:R-:W-:-:S03]  /*3490*/  IMAD.WIDE.U32 R4, R21, UR6, R12 ;  /* 0x0000000615047c25 */ /* 0x002fc6000f8e000c */
        /* <DEDUP_REMOVED lines=39> */
.L_x_558:
[----:B------:R-:W-:Y:S05]  /*3710*/  BSYNC B0 ;  /* 0x0000000000007941 */ /* 0x000fea0003800000 */
.L_x_557:
        /* <DEDUP_REMOVED lines=19> */
[----:B------:R-:W-:-:S07]  /*3850*/  IMAD.IADD R0, R3, 0x1, R0 ;  /* 0x0000000103007824 */ /* 0x000fce00078e0200 */
[----:B------:R-:W2:Y:S01]  /*3860*/  @!P1 LDC.64 R12, c[0x0][0x220] ;  /* 0x00008800ff0c9b82 */ /* 0x000ea20000000a00 */
        /* <DEDUP_REMOVED lines=19> */
[----:B------:R1:W-:Y:S02]  /*39a0*/  @!P1 LDGSTS.E.BYPASS.LTC128B.128 [R196+0x1d000], desc[UR14][R4.64+0x100] ;  /* 0x1d00010004c49fae */ /* 0x0003e4000b901d4e */
.L_x_560:
[----:B------:R-:W-:Y:S05]  /*39b0*/  BSYNC B0 ;  /* 0x0000000000007941 */ /* 0x000fea0003800000 */
.L_x_559:
[C---:B------:R-:W-:Y:S01]  /*39c0*/  VIADD R0, R210.reuse, 0x8 ;  /* 0x00000008d2007836 */ /* 0x040fe20000000000 */
[-C--:B------:R-:W-:Y:S01]  /*39d0*/  ISETP.GE.AND P1, PT, R210, R11.reuse, PT ;  /* 0x0000000bd200720c */ /* 0x080fe20003f26270 */
[----:B------:R-:W-:Y:S01]  /*39e0*/  IMAD.MOV.U32 R208, RZ, RZ, 0x7f800000 ;  /* 0x7f800000ffd07424 */ /* 0x000fe200078e00ff */
[----:B------:R-:W3:Y:S01]  /*39f0*/  LDC R235, c[0x0][0x270] ;  /* 0x00009c00ffeb7b82 */ /* 0x000ee20000000800 */
[----:B------:R-:W-:Y:S01]  /*3a00*/  IMAD.MOV.U32 R209, RZ, RZ, 0x7f800000 ;  /* 0x7f800000ffd17424 */ /* 0x000fe200078e00ff */
[----:B------:R-:W-:Y:S01]  /*3a10*/  ISETP.GE.AND P0, PT, R0, R11, PT ;  /* 0x0000000b0000720c */ /* 0x000fe20003f06270 */
[----:B------:R-:W-:Y:S01]  /*3a20*/  IMAD R0, R238, R41, R252 ;  /* 0x00000029ee007224 */ /* 0x000fe200078e02fc */
[----:B------:R-:W-:Y:S01]  /*3a30*/  ULDC UR4, c[0x0][0x2d0] ;  /* 0x0000b40000047ab9 */ /* 0x000fe20000000800 */
[----:B------:R-:W-:Y:S01]  /*3a40*/  IMAD.WIDE R2, R210, 0x4, R204 ;  /* 0x00000004d2027825 */ /* 0x000fe200078e02cc */
[----:B-12---:R-:W2:Y:S01]  /*3a50*/  LDG.E.64 R4, desc[UR14][R224.64+0x8] ;  /* 0x0000080ee0047981 */ /* 0x006ea2000c1e1b00 */
[----:B------:R-:W-:-:S03]  /*3a60*/  ULDC UR6, c[0x0][0x2dc] ;  /* 0x0000b70000067ab9 */ /* 0x000fc60000000800 */
[----:B------:R-:W4:Y:S01]  /*3a70*/  LDL R6, [R1] ;  /* 0x0000000001067983 */ /* 0x000f220000100800 */
[----:B------:R-:W-:-:S03]  /*3a80*/  IMAD.SHL.U32 R0, R0, 0x20, RZ ;  /* 0x0000002000007824 */ /* 0x000fc600078e00ff */
[----:B------:R-:W0:Y:S01]  /*3a90*/  LDGDEPBAR ;  /* 0x00000000000079af */ /* 0x000e220000000000 */
[----:B------:R-:W-:Y:S02]  /*3aa0*/  IMAD.MOV.U32 R185, RZ, RZ, 0x20 ;  /* 0x00000020ffb97424 */ /* 0x000fe400078e00ff */
[----:B------:R-:W-:Y:S01]  /*3ab0*/  IMAD.MOV.U32 R184, RZ, RZ, 0x40 ;  /* 0x00000040ffb87424 */ /* 0x000fe200078e00ff */
[----:B------:R-:W5:Y:S01]  /*3ac0*/  @!P1 LDG.E R208, desc[UR14][R2.64] ;  /* 0x0000000e02d09981 */ /* 0x000f62000c1e1900 */
[----:B------:R-:W-:Y:S01]  /*3ad0*/  IMAD.MOV.U32 R198, RZ, RZ, R195 ;  /* 0x000000ffffc67224 */ /* 0x000fe200078e00c3 */
[----:B------:R-:W-:Y:S01]  /*3ae0*/  CS2R R142, SRZ ;  /* 0x00000000008e7805 */ /* 0x000fe2000001ff00 */
[----:B------:R-:W-:Y:S01]  /*3af0*/  VIADD R231, R233, 0x40 ;  /* 0x00000040e9e77836 */ /* 0x000fe20000000000 */
        /* <DEDUP_REMOVED lines=9> */
[----:B------:R-:W3:Y:S01]  /*3b90*/  LDG.E.64 R224, desc[UR14][R224.64] ;  /* 0x0000000ee0e07981 */ /* 0x000ee2000c1e1b00 */
        /* <DEDUP_REMOVED lines=15> */
[----:B-1----:R-:W-:Y:S02]  /*3c90*/  SHF.R.S32.HI R2, RZ, 0x1f, R22 ;  /* 0x0000001fff027819 */ /* 0x002fe40000011416 */
[----:B------:R-:W-:Y:S02]  /*3ca0*/  CS2R R62, SRZ ;  /* 0x00000000003e7805 */ /* 0x000fe4000001ff00 */
[----:B------:R-:W-:Y:S02]  /*3cb0*/  IADD3 R3, R227, 0x40, R233 ;  /* 0x00000040e3037810 */ /* 0x000fe40007ffe0e9 */
        /* <DEDUP_REMOVED lines=22> */
[----:B------:R-:W-:Y:S01]  /*3e20*/  IMAD.IADD R230, R3, 0x1, -R199 ;  /* 0x0000000103e67824 */ /* 0x000fe200078e0ac7 */
[----:B------:R-:W-:Y:S01]  /*3e30*/  ULDC.U8 UR8, c[0x0][0x388] ;  /* 0x0000e20000087ab9 */ /* 0x000fe20000000000 */
[----:B------:R-:W-:Y:S01]  /*3e40*/  ULDC UR7, c[0x0][0x2ec] ;  /* 0x0000bb0000077ab9 */ /* 0x000fe20000000800 */
[----:B--2---:R-:W-:Y:S02]  /*3e50*/  IADD3 R220, P1, P0, R0, R4, R22 ;  /* 0x0000000400dc7210 */ /* 0x004fe4000783e016 */
[----:B------:R-:W-:-:S04]  /*3e60*/  SHF.R.S32.HI R0, RZ, 0x1f, R0 ;  /* 0x0000001fff007819 */ /* 0x000fc80000011400 */
[----:B------:R-:W-:Y:S02]  /*3e70*/  IADD3.X R232, R0, R5, R2, P1, P0 ;  /* 0x0000000500e87210 */ /* 0x000fe40000fe0402 */
[----:B----4-:R-:W-:Y:S01]  /*3e80*/  R2P PR, R6, 0x6 ;  /* 0x0000000606007804 */ /* 0x010fe20000000000 */
[----:B------:R-:W-:Y:S02]  /*3e90*/  VIADD R2, R190, 0x3000 ;  /* 0x00003000be027836 */ /* 0x000fe40000000000 */
[----:B------:R-:W-:Y:S02]  /*3ea0*/  VIADD R0, R191, 0x3000 ;  /* 0x00003000bf007836 */ /* 0x000fe40000000000 */
[----:B------:R-:W-:Y:S02]  /*3eb0*/  SEL R185, R185, 0xffffffe0, !P1 ;  /* 0xffffffe0b9b97807 */ /* 0x000fe40004800000 */
[----:B------:R-:W-:Y:S02]  /*3ec0*/  SEL R184, R184, 0xffffffc0, !P2 ;  /* 0xffffffc0b8b87807 */ /* 0x000fe40005000000 */
[----:B------:R-:W-:Y:S01]  /*3ed0*/  SEL R2, R2, R190, !P6 ;  /* 0x000000be02027207 */ /* 0x000fe20007000000 */
[----:B------:R-:W-:Y:S01]  /*3ee0*/  IMAD.IADD R187, R186, 0x1, R185 ;  /* 0x00000001babb7824 */ /* 0x000fe200078e02b9 */
[----:B------:R-:W-:-:S02]  /*3ef0*/  SEL R0, R0, R191, !P6 ;  /* 0x000000bf00007207 */ /* 0x000fc40007000000 */
[----:B------:R-:W-:Y:S02]  /*3f00*/  CS2R R22, SRZ ;  /* 0x0000000000167805 */ /* 0x000fe4000001ff00 */
[----:B------:R-:W-:Y:S01]  /*3f10*/  LEA R183, R2, UR5, 0x1 ;  /* 0x0000000502b77c11 */ /* 0x000fe2000f8e08ff */
[----:B------:R-:W-:Y:S01]  /*3f20*/  IMAD.WIDE.U32 R220, R220, -0x2daee0ad, RZ ;  /* 0xd2511f53dcdc7825 */ /* 0x000fe200078e00ff */
[----:B------:R-:W-:-:S03]  /*3f30*/  LEA R176, R0, UR5, 0x1 ;  /* 0x0000000500b07c11 */ /* 0x000fc6000f8e08ff */
[C---:B---3--:R-:W-:Y:S02]  /*3f40*/  VIADD R251, R224.reuse, 0x9e3779b9 ;  /* 0x9e3779b9e0fb7836 */ /* 0x048fe40000000000 */
[C---:B------:R-:W-:Y:S02]  /*3f50*/  VIADD R249, R225.reuse, 0xbb67ae85 ;  /* 0xbb67ae85e1f97836 */ /* 0x040fe40000000000 */
[C---:B------:R-:W-:Y:S02]  /*3f60*/  VIADD R248, R224.reuse, 0x3c6ef372 ;  /* 0x3c6ef372e0f87836 */ /* 0x040fe40000000000 */
[C---:B------:R-:W-:Y:S02]  /*3f70*/  VIADD R247, R225.reuse, 0x76cf5d0a ;  /* 0x76cf5d0ae1f77836 */ /* 0x040fe40000000000 */
[----:B------:R-:W-:Y:S02]  /*3f80*/  VIADD R246, R224, 0xdaa66d2b ;  /* 0xdaa66d2be0f67836 */ /* 0x000fe40000000000 */
[----:B------:R-:W-:-:S02]  /*3f90*/  VIADD R245, R225, 0x32370b8f ;  /* 0x32370b8fe1f57836 */ /* 0x000fc40000000000 */
[C---:B------:R-:W-:Y:S02]  /*3fa0*/  VIADD R244, R224.reuse, 0x78dde6e4 ;  /* 0x78dde6e4e0f47836 */ /* 0x040fe40000000000 */
[C---:B------:R-:W-:Y:S02]  /*3fb0*/  VIADD R243, R225.reuse, 0xed9eba14 ;  /* 0xed9eba14e1f37836 */ /* 0x040fe40000000000 */
[C---:B------:R-:W-:Y:S02]  /*3fc0*/  VIADD R242, R224.reuse, 0x1715609d ;  /* 0x1715609de0f27836 */ /* 0x040fe40000000000 */
[C---:B------:R-:W-:Y:S02]  /*3fd0*/  VIADD R241, R225.reuse, 0xa9066899 ;  /* 0xa9066899e1f17836 */ /* 0x040fe40000000000 */
[----:B------:R-:W-:Y:S02]  /*3fe0*/  VIADD R240, R224, 0xb54cda56 ;  /* 0xb54cda56e0f07836 */ /* 0x000fe40000000000 */
[----:B------:R-:W-:-:S02]  /*3ff0*/  VIADD R239, R225, 0x646e171e ;  /* 0x646e171ee1ef7836 */ /* 0x000fc40000000000 */
[----:B------:R-:W-:Y:S02]  /*4000*/  IMAD.IADD R188, R186, 0x1, R184 ;  /* 0x00000001babc7824 */ /* 0x000fe400078e02b8 */
[----:B------:R-:W-:-:S07]  /*4010*/  IMAD.IADD R189, R184, 0x1, R187 ;  /* 0x00000001b8bd7824 */ /* 0x000fce00078e02bb */
.L_x_563:
[----:B------:R-:W0:Y:S01]  /*4020*/  LDGDEPBAR ;  /* 0x00000000000079af */ /* 0x000e220000000000 */
[C---:B------:R-:W-:Y:S01]  /*4030*/  IMAD.IADD R0, R183.reuse, 0x1, R185 ;  /* 0x00000001b7007824 */ /* 0x040fe200078e02b9 */
[----:B-----5:R-:W-:Y:S01]  /*4040*/  FSETP.NEU.FTZ.AND P4, PT, R208, -INF , PT ;  /* 0xff800000d000780b */ /* 0x020fe20003f9d000 */
[--C-:B------:R-:W-:Y:S01]  /*4050*/  IMAD.IADD R2, R183, 0x1, R184.reuse ;  /* 0x00000001b7027824 */ /* 0x100fe200078e02b8 */
[----:B------:R-:W-:Y:S01]  /*4060*/  FSETP.NEU.FTZ.AND P0, PT, R209, -INF , PT ;  /* 0xff800000d100780b */ /* 0x000fe20003f1d000 */
[----:B------:R-:W-:Y:S02]  /*4070*/  IMAD.IADD R3, R0, 0x1, R184 ;  /* 0x0000000100037824 */ /* 0x000fe400078e02b8 */
[----:B------:R-:W-:Y:S01]  /*4080*/  IMAD.SHL.U32 R96, R234, 0x20, RZ ;  /* 0x00000020ea607824 */ /* 0x000fe200078e00ff */
[----:B------:R-:W-:Y:S04]  /*4090*/  DEPBAR.LE SB0, 0x0 ;  /* 0x000080000000791a */ /* 0x000fe80000000000 */
[----:B------:R-:W-:Y:S06]  /*40a0*/  BAR.SYNC.DEFER_BLOCKING 0x0 ;  /* 0x0000000000007b1d */ /* 0x000fec0000010000 */
[----:B------:R-:W-:Y:S05]  /*40b0*/  LDSM.16.M88.4 R16, [R183] ;  /* 0x00000000b710783b */ /* 0x000fea0000000200 */
[----:B------:R-:W1:Y:S05]  /*40c0*/  LDSM.16.M88.4 R8, [R177+0x12000] ;  /* 0x01200000b108783b */ /* 0x000e6a0000000200 */
[----:B------:R-:W2:Y:S05]  /*40d0*/  LDSM.16.M88.4 R68, [R177+0x12800] ;  /* 0x01280000b144783b */ /* 0x000eaa0000000200 */
[----:B------:R-:W-:Y:S05]  /*40e0*/  LDSM.16.M88.4 R72, [R0] ;  /* 0x000000000048783b */ /* 0x000fea0000000200 */
[----:B------:R-:W3:Y:S05]  /*40f0*/  LDSM.16.M88.4 R76, [R178+0x12000] ;  /* 0x01200000b24c783b */ /* 0x000eea0000000200 */
[----:B------:R-:W4:Y:S05]  /*4100*/  LDSM.16.M88.4 R80, [R178+0x12800] ;  /* 0x01280000b250783b */ /* 0x000f2a0000000200 */
[----:B------:R-:W-:Y:S05]  /*4110*/  LDSM.16.M88.4 R84, [R2] ;  /* 0x000000000254783b */ /* 0x000fea0000000200 */
[----:B------:R-:W4:Y:S05]  /*4120*/  LDSM.16.M88.4 R88, [R180+0x12000] ;  /* 0x01200000b458783b */ /* 0x000f2a0000000200 */
        /* <DEDUP_REMOVED lines=48> */
[----:B------:R2:W-:Y:S05]  /*4430*/  LDSM.16.M88.4 R76, [R0+0x4000] ;  /* 0x00400000004c783b */ /* 0x0005ea0000000200 */
[C---:B------:R-:W-:Y:S01]  /*4440*/  HMMA.16816.F32.BF16 R8, R80.reuse, R94, R8 ;  /* 0x0000005e5008723c */ /* 0x040fe20000041808 */
[----:B------:R-:W1:Y:S05]  /*4450*/  LDSM.16.M88.4 R92, [R178+0x16000] ;  /* 0x01600000b25c783b */ /* 0x000e6a0000000200 */
[C---:B---3--:R-:W-:Y:S06]  /*4460*/  HMMA.16816.F32.BF16 R12, R80.reuse, R72, R12 ;  /* 0x00000048500c723c */ /* 0x048fec000004180c */
[----:B------:R-:W-:Y:S01]  /*4470*/  HMMA.16816.F32.BF16 R16, R80, R74, R16 ;  /* 0x0000004a5010723c */ /* 0x000fe20000041810 */
[----:B------:R-:W3:Y:S05]  /*4480*/  LDSM.16.M88.4 R72, [R178+0x16800] ;  /* 0x01680000b248783b */ /* 0x000eea0000000200 */
[C---:B----4-:R-:W-:Y:S01]  /*4490*/  HMMA.16816.F32.BF16 R4, R84.reuse, R88, R4 ;  /* 0x000000585404723c */ /* 0x050fe20000041804 */
[----:B------:R4:W-:Y:S04]  /*44a0*/  LDSM.16.M88.4 R80, [R2+0x4000] ;  /* 0x004000000250783b */ /* 0x0009e80000000200 */
[----:B--2---:R-:W-:Y:S01]  /*44b0*/  IMAD.SHL.U32 R0, R197, 0x40, RZ ;  /* 0x00000040c5007824 */ /* 0x004fe200078e00ff */
[C---:B------:R-:W-:Y:S01]  /*44c0*/  HMMA.16816.F32.BF16 R8, R84.reuse, R90, R8 ;  /* 0x0000005a5408723c */ /* 0x040fe20000041808 */
[----:B------:R-:W2:Y:S03]  /*44d0*/  LDSM.16.M88.4 R88, [R180+0x16000] ;  /* 0x01600000b458783b */ /* 0x000ea60000000200 */
[C---:B------:R-:W-:Y:S02]  /*44e0*/  ISETP.GE.AND P6, PT, R0.reuse, R230, PT ;  /* 0x000000e60000720c */ /* 0x040fe40003fc6270 */
[C---:B-1----:R-:W-:Y:S03]  /*44f0*/  HMMA.16816.F32.BF16 R12, R84.reuse, R68, R12 ;  /* 0x00000044540c723c */ /* 0x042fe6000004180c */
[----:B------:R-:W-:Y:S03]  /*4500*/  ISETP.LT.AND P6, PT, R231, R199, P6 ;  /* 0x000000c7e700720c */ /* 0x000fe600037c1270 */
[----:B------:R-:W-:Y:S01]  /*4510*/  HMMA.16816.F32.BF16 R16, R84, R70, R16 ;  /* 0x000000465410723c */ /* 0x000fe20000041810 */
[----:B------:R-:W1:Y:S05]  /*4520*/  LDSM.16.M88.4 R68, [R180+0x16800] ;  /* 0x01680000b444783b */ /* 0x000e6a0000000200 */
[C---:B------:R-:W-:Y:S01]  /*4530*/  HMMA.16816.F32.BF16 R4, R76.reuse, R92, R4 ;  /* 0x0000005c4c04723c */ /* 0x040fe20000041804 */
[----:B------:R1:W-:Y:S04]  /*4540*/  LDSM.16.M88.4 R84, [R3+0x4000] ;  /* 0x004000000354783b */ /* 0x0003e80000000200 */
[----:B----4-:R-:W-:Y:S01]  /*4550*/  IMAD R2, R197, 0x4, R236 ;  /* 0x00000004c5027824 */ /* 0x010fe200078e02ec */
[C---:B------:R-:W-:Y:S01]  /*4560*/  HMMA.16816.F32.BF16 R8, R76.reuse, R94, R8 ;  /* 0x0000005e4c08723c */ /* 0x040fe20000041808 */
[----:B------:R-:W4:Y:S05]  /*4570*/  LDSM.16.M88.4 R92, [R179+0x16000] ;  /* 0x01600000b35c783b */ /* 0x000f2a0000000200 */
[C---:B---3--:R-:W-:Y:S01]  /*4580*/  HMMA.16816.F32.BF16 R12, R76.reuse, R72, R12 ;  /* 0x000000484c0c723c */ /* 0x048fe2000004180c */
[----:B------:R-:W3:Y:S05]  /*4590*/  @!P6 S2R R73, SR_TID.X ;  /* 0x000000000049e919 */ /* 0x000eea0000002100 */
[----:B------:R-:W-:Y:S05]  /*45a0*/  HMMA.16816.F32.BF16 R16, R76, R74, R16 ;  /* 0x0000004a4c10723c */ /* 0x000fea0000041810 */
[----:B------:R-:W-:Y:S01]  /*45b0*/  @!P6 IADD3 R72, -R227, 0x1, R210 ;  /* 0x00000001e348e810 */ /* 0x000fe20007ffe1d2 */
[C---:B--2---:R-:W-:Y:S05]  /*45c0*/  HMMA.16816.F32.BF16 R4, R80.reuse, R88, R4 ;  /* 0x000000585004723c */ /* 0x044fea0000041804 */
[----:B------:R-:W-:Y:S01]  /*45d0*/  @!P6 IADD3 R72, R0, R72, R199 ;  /* 0x000000480048e210 */ /* 0x000fe20007ffe0c7 */
[C---:B------:R-:W-:Y:S05]  /*45e0*/  HMMA.16816.F32.BF16 R8, R80.reuse, R90, R8 ;  /* 0x0000005a5008723c */ /* 0x040fea0000041808 */
[----:B-1----:R-:W-:Y:S01]  /*45f0*/  IMAD.WIDE.U32 R2, R2, -0x326172a9, RZ ;  /* 0xcd9e8d5702027825 */ /* 0x002fe200078e00ff */
[C---:B------:R-:W-:Y:S05]  /*4600*/  HMMA.16816.F32.BF16 R12, R80.reuse, R68, R12 ;  /* 0x00000044500c723c */ /* 0x040fea000004180c */
[----:B------:R-:W-:Y:S01]  /*4610*/  IMAD R78, R222, 0x2, R234 ;  /* 0x00000002de4e7824 */ /* 0x000fe200078e02ea */
[----:B------:R-:W-:Y:S01]  /*4620*/  HMMA.16816.F32.BF16 R16, R80, R70, R16 ;  /* 0x000000465010723c */ /* 0x000fe20000041810 */
[----:B------:R-:W1:Y:S04]  /*4630*/  LDSM.16.M88.4 R68, [R179+0x16800] ;  /* 0x01680000b344783b */ /* 0x000e680000000200 */
[----:B------:R-:W-:Y:S01]  /*4640*/  LOP3.LUT R78, R221, R225, R78, 0x96, !PT ;  /* 0x000000e1dd4e7212 */ /* 0x000fe200078e964e */
[C---:B----4-:R-:W-:Y:S05]  /*4650*/  HMMA.16816.F32.BF16 R4, R84.reuse, R92, R4 ;  /* 0x0000005c5404723c */ /* 0x050fea0000041804 */
[----:B------:R-:W-:Y:S01]  /*4660*/  IMAD.WIDE.U32 R78, R78, -0x326172a9, RZ ;  /* 0xcd9e8d574e4e7825 */ /* 0x000fe200078e00ff */
[C---:B------:R-:W-:Y:S05]  /*4670*/  HMMA.16816.F32.BF16 R8, R84.reuse, R94, R8 ;  /* 0x0000005e5408723c */ /* 0x040fea0000041808 */
[----:B---3--:R-:W-:Y:S01]  /*4680*/  @!P6 IMAD.SHL.U32 R0, R73, 0x2, RZ ;  /* 0x000000024900e824 */ /* 0x008fe200078e00ff */
[----:B------:R-:W-:Y:S02]  /*4690*/  LOP3.LUT R76, R79, R2, R251, 0x96, !PT ;  /* 0x000000024f4c7212 */ /* 0x000fe400078e96fb */
[----:B------:R-:W-:Y:S03]  /*46a0*/  LOP3.LUT R3, R3, R232, R224, 0x96, !PT ;  /* 0x000000e803037212 */ /* 0x000fe600078e96e0 */
[----:B------:R-:W-:Y:S01]  /*46b0*/  @!P6 LOP3.LUT R0, R96, 0x6, R0, 0xf8, !PT ;  /* 0x000000066000e812 */ /* 0x000fe200078ef800 */
[----:B------:R-:W-:Y:S01]  /*46c0*/  IMAD.WIDE.U32 R76, R76, -0x2daee0ad, RZ ;  /* 0xd2511f534c4c7825 */ /* 0x000fe200078e00ff */
[C---:B------:R-:W-:Y:S02]  /*46d0*/  @!P6 VIMNMX R73, R72.reuse, R199, PT ;  /* 0x000000c74849e248 */ /* 0x040fe40003fe0100 */
[----:B------:R-:W-:Y:S01]  /*46e0*/  @!P6 VIADDMNMX R72, R72, 0x8, R199, PT ;  /* 0x000000084848e846 */ /* 0x000fe200038001c7 */
[----:B------:R-:W-:Y:S04]  /*46f0*/  IMAD.WIDE.U32 R2, R3, -0x2daee0ad, RZ ;  /* 0xd2511f5303027825 */ /* 0x000fe800078e00ff */
[----:B------:R-:W-:Y:S01]  /*4700*/  @!P6 IMAD R0, R222, 0x40, R0 ;  /* 0x00000040de00e824 */ /* 0x000fe200078e0200 */
[----:B------:R-:W-:Y:S02]  /*4710*/  LOP3.LUT R80, R77, R2, R247, 0x96, !PT ;  /* 0x000000024d507212 */ /* 0x000fe400078e96f7 */
[----:B------:R-:W-:Y:S01]  /*4720*/  LOP3.LUT R74, R3, R220, R249, 0x96, !PT ;  /* 0x000000dc034a7212 */ /* 0x000fe200078e96f9 */
[----:B------:R-:W-:Y:S02]  /*4730*/  @!P6 VIADD R2, R0, 0x1 ;  /* 0x000000010002e836 */ /* 0x000fe40000000000 */
[----:B------:R-:W-:Y:S01]  /*4740*/  FMUL.FTZ R3, R208, 1.4426950216293334961 ;  /* 0x3fb8aa3bd0037820 */ /* 0x000fe20000410000 */
[-C--:B------:R-:W-:Y:S01]  /*4750*/  @!P6 ISETP.GE.AND P2, PT, R0, R73.reuse, PT ;  /* 0x000000490000e20c */ /* 0x080fe20003f46270 */
[----:B------:R-:W-:Y:S01]  /*4760*/  IMAD.WIDE.U32 R80, R80, -0x326172a9, RZ ;  /* 0xcd9e8d5750507825 */ /* 0x000fe200078e00ff */
[C---:B-1----:R-:W-:Y:S03]  /*4770*/  HMMA.16816.F32.BF16 R12, R84.reuse, R68, R12 ;  /* 0x00000044540c723c */ /* 0x042fe6000004180c */
[-C--:B------:R-:W-:Y:S01]  /*4780*/  @!P6 ISETP.GE.AND P1, PT, R2, R73.reuse, PT ;  /* 0x000000490200e20c */ /* 0x080fe20003f26270 */
[----:B------:R-:W-:Y:S01]  /*4790*/  IMAD.WIDE.U32 R74, R74, -0x326172a9, RZ ;  /* 0xcd9e8d574a4a7825 */ /* 0x000fe200078e00ff */
[----:B------:R-:W-:Y:S01]  /*47a0*/  FSEL R3, R3, RZ, P4 ;  /* 0x000000ff03037208 */ /* 0x000fe20002000000 */
[----:B------:R-:W-:Y:S03]  /*47b0*/  HMMA.16816.F32.BF16 R16, R84, R70, R16 ;  /* 0x000000465410723c */ /* 0x000fe60000041810 */
[-C--:B------:R-:W-:Y:S02]  /*47c0*/  @!P6 ISETP.GE.AND P3, PT, R2, R72.reuse, PT ;  /* 0x000000480200e20c */ /* 0x080fe40003f66270 */
[----:B------:R-:W-:Y:S01]  /*47d0*/  @!P6 FSEL R4, R4, -INF , !P2 ;  /* 0xff8000000404e808 */ /* 0x000fe20005000000 */
[C---:B------:R-:W-:Y:S01]  /*47e0*/  @!P6 VIADD R2, R0.reuse, 0x8 ;  /* 0x000000080002e836 */ /* 0x040fe20000000000 */
[----:B------:R-:W-:Y:S02]  /*47f0*/  @!P6 FSEL R5, R5, -INF , !P1 ;  /* 0xff8000000505e808 */ /* 0x000fe40004800000 */
[----:B------:R-:W-:Y:S02]  /*4800*/  @!P6 ISETP.GE.AND P2, PT, R0, R72, PT ;  /* 0x000000480000e20c */ /* 0x000fe40003f46270 */
[----:B------:R-:W-:Y:S01]  /*4810*/  LOP3.LUT R77, R81, R74, R246, 0x96, !PT ;  /* 0x0000004a514d7212 */ /* 0x000fe200078e96f6 */
[----:B------:R-:W-:Y:S01]  /*4820*/  FMUL.FTZ R74, R209, 1.4426950216293334961 ;  /* 0x3fb8aa3bd14a7820 */ /* 0x000fe20000410000 */
[--C-:B------:R-:W-:Y:S01]  /*4830*/  FFMA.FTZ R4, R4, UR7, -R3.reuse ;  /* 0x0000000704047c23 */ /* 0x100fe20008010803 */
[----:B------:R-:W-:Y:S01]  /*4840*/  FFMA.FTZ R5, R5, UR7, -R3 ;  /* 0x0000000705057c23 */ /* 0x000fe20008010803 */
[CC--:B------:R-:W-:Y:S01]  /*4850*/  @!P6 ISETP.GE.AND P4, PT, R2.reuse, R73.reuse, PT ;  /* 0x000000490200e20c */ /* 0x0c0fe20003f86270 */
[----:B------:R-:W-:Y:S01]  /*4860*/  IMAD.WIDE.U32 R68, R77, -0x2daee0ad, RZ ;  /* 0xd2511f534d447825 */ /* 0x000fe200078e00ff */
[----:B------:R-:W-:Y:S01]  /*4870*/  @!P6 ISETP.GE.AND P5, PT, R2, R72, PT ;  /* 0x000000480200e20c */ /* 0x000fe20003fa6270 */
[----:B------:R-:W1:Y:S01]  /*4880*/  MUFU.EX2 R164, R4 ;  /* 0x0000000400a47308 */ /* 0x000e620000000800 */
[----:B------:R-:W-:Y:S01]  /*4890*/  FSEL R2, R74, RZ, P0 ;  /* 0x000000ff4a027208 */ /* 0x000fe20000000000 */
[----:B------:R-:W-:Y:S01]  /*48a0*/  @!P6 VIADD R74, R0, 0x10 ;  /* 0x00000010004ae836 */ /* 0x000fe20000000000 */
[----:B------:R-:W-:Y:S02]  /*48b0*/  @!P6 FSEL R6, R6, -INF , !P2 ;  /* 0xff8000000606e808 */ /* 0x000fe40005000000 */
[----:B------:R-:W-:Y:S02]  /*48c0*/  @!P6 FSEL R7, R7, -INF , !P3 ;  /* 0xff8000000707e808 */ /* 0x000fe40005800000 */
[----:B------:R-:W-:Y:S03]  /*48d0*/  LOP3.LUT R78, R75, R78, R248, 0x96, !PT ;  /* 0x0000004e4b4e7212 */ /* 0x000fe600078e96f8 */
[----:B------:R2:W3:Y:S01]  /*48e0*/  MUFU.EX2 R163, R5 ;  /* 0x0000000500a37308 */ /* 0x0004e20000000800 */
[--C-:B------:R-:W-:Y:S01]  /*48f0*/  FFMA.FTZ R6, R6, UR7, -R2.reuse ;  /* 0x0000000706067c23 */ /* 0x100fe20008010802 */
[----:B------:R-:W-:Y:S02]  /*4900*/  @!P6 VIADD R75, R0, 0x9 ;  /* 0x00000009004be836 */ /* 0x000fe40000000000 */
[----:B------:R-:W-:Y:S01]  /*4910*/  FFMA.FTZ R7, R7, UR7, -R2 ;  /* 0x0000000707077c23 */ /* 0x000fe20008010802 */
[----:B------:R-:W-:Y:S01]  /*4920*/  IMAD.WIDE.U32 R78, R78, -0x2daee0ad, RZ ;  /* 0xd2511f534e4e7825 */ /* 0x000fe200078e00ff */
[CC--:B------:R-:W-:Y:S02]  /*4930*/  @!P6 ISETP.GE.AND P2, PT, R74.reuse, R73.reuse, PT ;  /* 0x000000494a00e20c */ /* 0x0c0fe40003f46270 */
[----:B------:R-:W-:Y:S02]  /*4940*/  @!P6 ISETP.GE.AND P3, PT, R74, R72, PT ;  /* 0x000000484a00e20c */ /* 0x000fe40003f66270 */
[----:B------:R4:W-:Y:S01]  /*4950*/  MUFU.EX2 R166, R6 ;  /* 0x0000000600a67308 */ /* 0x0009e20000000800 */
[-C--:B------:R-:W-:Y:S01]  /*4960*/  @!P6 ISETP.GE.AND P0, PT, R75, R73.reuse, PT ;  /* 0x000000494b00e20c */ /* 0x080fe20003f06270 */
[----:B------:R-:W-:Y:S01]  /*4970*/  @!P6 VIADD R74, R0, 0x11 ;  /* 0x00000011004ae836 */ /* 0x000fe20000000000 */
[----:B------:R-:W-:Y:S02]  /*4980*/  @!P6 FSEL R8, R8, -INF , !P4 ;  /* 0xff8000000808e808 */ /* 0x000fe40006000000 */
[----:B------:R-:W-:Y:S02]  /*4990*/  LOP3.LUT R76, R79, R76, R245, 0x96, !PT ;  /* 0x0000004c4f4c7212 */ /* 0x000fe400078e96f5 */
[----:B------:R-:W-:Y:S03]  /*49a0*/  @!P6 FSEL R9, R9, -INF , !P0 ;  /* 0xff8000000909e808 */ /* 0x000fe60004000000 */
[----:B------:R1:W3:Y:S01]  /*49b0*/  MUFU.EX2 R165, R7 ;  /* 0x0000000700a57308 */ /* 0x0002e20000000800 */
[-C--:B------:R-:W-:Y:S01]  /*49c0*/  @!P6 ISETP.GE.AND P4, PT, R74, R73.reuse, PT ;  /* 0x000000494a00e20c */ /* 0x080fe20003f86270 */
[----:B------:R-:W-:Y:S01]  /*49d0*/  FFMA.FTZ R8, R8, UR7, -R3 ;  /* 0x0000000708087c23 */ /* 0x000fe20008010803 */
[----:B------:R-:W-:Y:S01]  /*49e0*/  @!P6 ISETP.GE.AND P0, PT, R74, R72, PT ;  /* 0x000000484a00e20c */ /* 0x000fe20003f06270 */
[----:B--2---:R-:W-:Y:S01]  /*49f0*/  IMAD.WIDE.U32 R4, R76, -0x326172a9, RZ ;  /* 0xcd9e8d574c047825 */ /* 0x004fe200078e00ff */
[----:B------:R-:W-:Y:S02]  /*4a00*/  LOP3.LUT R74, R69, R78, R243, 0x96, !PT ;  /* 0x0000004e454a7212 */ /* 0x000fe400078e96f3 */
[----:B------:R-:W-:Y:S03]  /*4a10*/  @!P6 FSEL R10, R10, -INF , !P5 ;  /* 0xff8000000a0ae808 */ /* 0x000fe60006800000 */
[----:B------:R2:W-:Y:S01]  /*4a20*/  MUFU.EX2 R160, R8 ;  /* 0x0000000800a07308 */ /* 0x0005e20000000800 */
[----:B------:R-:W-:Y:S01]  /*4a30*/  @!P6 ISETP.GE.AND P1, PT, R75, R72, PT ;  /* 0x000000484b00e20c */ /* 0x000fe20003f26270 */
[----:B------:R-:W-:Y:S01]  /*4a40*/  IMAD.WIDE.U32 R74, R74, -0x326172a9, RZ ;  /* 0xcd9e8d574a4a7825 */ /* 0x000fe200078e00ff */
[----:B------:R-:W-:Y:S03]  /*4a50*/  LOP3.LUT R5, R5, R80, R244, 0x96, !PT ;  /* 0x0000005005057212 */ /* 0x000fe600078e96f4 */
[----:B------:R-:W-:Y:S01]  /*4a60*/  FFMA.FTZ R10, R10, UR7, -R2 ;  /* 0x000000070a0a7c23 */ /* 0x000fe20008010802 */
[----:B----4-:R-:W-:Y:S01]  /*4a70*/  @!P6 VIADD R6, R0, 0x18 ;  /* 0x000000180006e836 */ /* 0x010fe20000000000 */
[----:B------:R-:W-:Y:S01]  /*4a80*/  @!P6 FSEL R12, R12, -INF , !P2 ;  /* 0xff8000000c0ce808 */ /* 0x000fe20005000000 */
[--C-:B------:R-:W-:Y:S01]  /*4a90*/  FFMA.FTZ R9, R9, UR7, -R3.reuse ;  /* 0x0000000709097c23 */ /* 0x100fe20008010803 */
[----:B-1----:R-:W-:Y:S01]  /*4aa0*/  LOP3.LUT R7, R75, R4, R242, 0x96, !PT ;  /* 0x000000044b077212 */ /* 0x002fe200078e96f2 */
[----:B------:R-:W-:Y:S01]  /*4ab0*/  IMAD.WIDE.U32 R4, R5, -0x2daee0ad, RZ ;  /* 0xd2511f5305047825 */ /* 0x000fe200078e00ff */
[----:B------:R1:W-:Y:S01]  /*4ac0*/  MUFU.EX2 R162, R10 ;  /* 0x0000000a00a27308 */ /* 0x0003e20000000800 */
[-C--:B------:R-:W-:Y:S02]  /*4ad0*/  @!P6 ISETP.GE.AND P5, PT, R6, R73.reuse, PT ;  /* 0x000000490600e20c */ /* 0x080fe40003fa6270 */
[----:B------:R-:W-:Y:S01]  /*4ae0*/  FFMA.FTZ R12, R12, UR7, -R3 ;  /* 0x000000070c0c7c23 */ /* 0x000fe20008010803 */
[----:B------:R-:W-:Y:S01]  /*4af0*/  @!P6 ISETP.GE.AND P2, PT, R6, R72, PT ;  /* 0x000000480600e20c */ /* 0x000fe20003f46270 */
[----:B------:R-:W-:Y:S01]  /*4b00*/  IMAD.WIDE.U32 R6, R7, -0x2daee0ad, RZ ;  /* 0xd2511f5307067825 */ /* 0x000fe200078e00ff */
[----:B------:R-:W-:Y:S02]  /*4b10*/  LOP3.LUT R5, R5, R68, R241, 0x96, !PT ;  /* 0x0000004405057212 */ /* 0x000fe400078e96f1 */
[----:B------:R-:W-:Y:S01]  /*4b20*/  @!P6 FSEL R11, R11, -INF , !P1 ;  /* 0xff8000000b0be808 */ /* 0x000fe20004800000 */
[----:B------:R-:W-:Y:S01]  /*4b30*/  @!P6 VIADD R0, R0, 0x19 ;  /* 0x000000190000e836 */ /* 0x000fe20000000000 */
[----:B--2---:R-:W-:Y:S01]  /*4b40*/  LOP3.LUT R8, R7, R4, R239, 0x96, !PT ;  /* 0x0000000407087212 */ /* 0x004fe200078e96ef */
[----:B------:R2:W4:Y:S01]  /*4b50*/  MUFU.EX2 R157, R9 ;  /* 0x00000009009d7308 */ /* 0x0005220000000800 */
[----:B------:R-:W-:Y:S01]  /*4b60*/  IMAD.WIDE.U32 R4, R5, -0x326172a9, RZ ;  /* 0xcd9e8d5705047825 */ /* 0x000fe200078e00ff */
[----:B------:R-:W-:Y:S02]  /*4b70*/  @!P6 FSEL R13, R13, -INF , !P4 ;  /* 0xff8000000d0de808 */ /* 0x000fe40006000000 */
[C---:B------:R-:W-:Y:S01]  /*4b80*/  @!P6 ISETP.GE.AND P1, PT, R0.reuse, R73, PT ;  /* 0x000000490000e20c */ /* 0x040fe20003f26270 */
[----:B------:R-:W-:Y:S01]  /*4b90*/  FFMA.FTZ R11, R11, UR7, -R2 ;  /* 0x000000070b0b7c23 */ /* 0x000fe20008010802 */
[----:B------:R-:W-:Y:S01]  /*4ba0*/  @!P6 ISETP.GE.AND P4, PT, R0, R72, PT ;  /* 0x000000480000e20c */ /* 0x000fe20003f86270 */
[--C-:B------:R-:W-:Y:S01]  /*4bb0*/  FFMA.FTZ R13, R13, UR7, -R3.reuse ;  /* 0x000000070d0d7c23 */ /* 0x100fe20008010803 */
[----:B------:R-:W-:Y:S02]  /*4bc0*/  LOP3.LUT R0, R5, R74, R240, 0x96, !PT ;  /* 0x0000004a05007212 */ /* 0x000fe400078e96f0 */
[----:B------:R-:W4:Y:S01]  /*4bd0*/  MUFU.EX2 R155, R12 ;  /* 0x0000000c009b7308 */ /* 0x000f220000000800 */
[----:B------:R-:W-:Y:S02]  /*4be0*/  LOP3.LUT R72, R6, 0xffff, RZ, 0xc0, !PT ;  /* 0x0000ffff06487812 */ /* 0x000fe400078ec0ff */
[C---:B-1----:R-:W-:Y:S02]  /*4bf0*/  LOP3.LUT R10, R4.reuse, 0xff, RZ, 0xc0, !PT ;  /* 0x000000ff040a7812 */ /* 0x042fe400078ec0ff */
[--C-:B------:R-:W-:Y:S02]  /*4c00*/  SHF.R.U32.HI R70, RZ, 0x18, R4.reuse ;  /* 0x00000018ff467819 */ /* 0x100fe40000011604 */
[----:B------:R-:W-:Y:S03]  /*4c10*/  SHF.R.U32.HI R69, RZ, 0x10, R4 ;  /* 0x00000010ff457819 */ /* 0x000fe60000011604 */
[----:B------:R-:W1:Y:S01]  /*4c20*/  MUFU.EX2 R161, R11 ;  /* 0x0000000b00a17308 */ /* 0x000e620000000800 */
[----:B------:R-:W-:Y:S02]  /*4c30*/  LOP3.LUT R7, R4, 0xffff, RZ, 0xc0, !PT ;  /* 0x0000ffff04077812 */ /* 0x000fe400078ec0ff */
[----:B------:R-:W-:Y:S02]  /*4c40*/  LOP3.LUT R4, R0, 0xffff, RZ, 0xc0, !PT ;  /* 0x0000ffff00047812 */ /* 0x000fe400078ec0ff */
[----:B------:R-:W-:Y:S02]  /*4c50*/  LOP3.LUT R68, R6, 0xff, RZ, 0xc0, !PT ;  /* 0x000000ff06447812 */ /* 0x000fe400078ec0ff */
[----:B------:R-:W-:Y:S03]  /*4c60*/  SHF.R.U32.HI R4, RZ, 0x8, R4 ;  /* 0x00000008ff047819 */ /* 0x000fe60000011604 */
[----:B------:R-:W1:Y:S01]  /*4c70*/  MUFU.EX2 R153, R13 ;  /* 0x0000000d00997308 */ /* 0x000e620000000800 */
[--C-:B--2---:R-:W-:Y:S02]  /*4c80*/  SHF.R.U32.HI R9, RZ, 0x18, R6.reuse ;  /* 0x00000018ff097819 */ /* 0x104fe40000011606 */
[----:B------:R-:W-:Y:S02]  /*4c90*/  SHF.R.U32.HI R71, RZ, 0x10, R6 ;  /* 0x00000010ff477819 */ /* 0x000fe40000011606 */
[----:B------:R-:W-:Y:S02]  /*4ca0*/  LOP3.LUT R5, R0, 0xff, RZ, 0xc0, !PT ;  /* 0x000000ff00057812 */ /* 0x000fe400078ec0ff */
[----:B------:R-:W-:Y:S02]  /*4cb0*/  LOP3.LUT R4, R4, 0xffff, RZ, 0xc0, !PT ;  /* 0x0000ffff04047812 */ /* 0x000fe400078ec0ff */
[--C-:B------:R-:W-:Y:S02]  /*4cc0*/  SHF.R.U32.HI R6, RZ, 0x10, R0.reuse ;  /* 0x00000010ff067819 */ /* 0x100fe40000011600 */
[----:B------:R-:W-:Y:S02]  /*4cd0*/  @!P6 FSEL R17, R17, -INF , !P1 ;  /* 0xff8000001111e808 */ /* 0x000fe40004800000 */
[----:B------:R-:W-:Y:S02]  /*4ce0*/  @!P6 FSEL R16, R16, -INF , !P5 ;  /* 0xff8000001010e808 */ /* 0x000fe40006800000 */
[----:B------:R-:W-:Y:S02]  /*4cf0*/  ISETP.LE.U32.AND P5, PT, R5, UR8, PT ;  /* 0x0000000805007c0c */ /* 0x000fe4000bfa3070 */
[----:B------:R-:W-:Y:S01]  /*4d00*/  ISETP.LE.U32.AND P1, PT, R4, UR8, PT ;  /* 0x0000000804007c0c */ /* 0x000fe2000bf23070 */
[--C-:B------:R-:W-:Y:S01]  /*4d10*/  FFMA.FTZ R16, R16, UR7, -R3.reuse ;  /* 0x0000000710107c23 */ /* 0x100fe20008010803 */
[----:B------:R-:W-:Y:S01]  /*4d20*/  SHF.R.U32.HI R0, RZ, 0x18, R0 ;  /* 0x00000018ff007819 */ /* 0x000fe20000011600 */
[----:B------:R-:W-:Y:S01]  /*4d30*/  FFMA.FTZ R3, R17, UR7, -R3 ;  /* 0x0000000711037c23 */ /* 0x000fe20008010803 */
[----:B------:R-:W-:Y:S01]  /*4d40*/  LOP3.LUT R5, R6, 0xff, RZ, 0xc0, !PT ;  /* 0x000000ff06057812 */ /* 0x000fe200078ec0ff */
[----:B------:R-:W-:Y:S01]  /*4d50*/  MUFU.EX2 R152, R16 ;  /* 0x0000001000987308 */ /* 0x000fe20000000800 */
[----:B------:R-:W-:Y:S02]  /*4d60*/  @!P6 FSEL R19, R19, -INF , !P4 ;  /* 0xff8000001313e808 */ /* 0x000fe40006000000 */
[----:B------:R-:W-:Y:S02]  /*4d70*/  @!P6 FSEL R14, R14, -INF , !P3 ;  /* 0xff8000000e0ee808 */ /* 0x000fe40005800000 */
[----:B------:R-:W-:Y:S01]  /*4d80*/  @!P6 FSEL R15, R15, -INF , !P0 ;  /* 0xff8000000f0fe808 */ /* 0x000fe20004000000 */
[----:B------:R-:W-:Y:S01]  /*4d90*/  @!P5 FADD.FTZ R164, -R164, -RZ ;  /* 0x800000ffa4a4d221 */ /* 0x000fe20000010100 */
[----:B------:R-:W-:Y:S01]  /*4da0*/  @!P6 FSEL R18, R18, -INF , !P2 ;  /* 0xff8000001212e808 */ /* 0x000fe20005000000 */
[--C-:B------:R-:W-:Y:S01]  /*4db0*/  FFMA.FTZ R14, R14, UR7, -R2.reuse ;  /* 0x000000070e0e7c23 */ /* 0x100fe20008010802 */
[----:B------:R-:W-:Y:S01]  /*4dc0*/  ISETP.LE.U32.AND P6, PT, R0, UR8, PT ;  /* 0x0000000800007c0c */ /* 0x000fe2000bfc3070 */
[--C-:B------:R-:W-:Y:S01]  /*4dd0*/  FFMA.FTZ R15, R15, UR7, -R2.reuse ;  /* 0x000000070f0f7c23 */ /* 0x100fe20008010802 */
[----:B------:R-:W-:Y:S01]  /*4de0*/  ISETP.LE.U32.AND P2, PT, R5, UR8, PT ;  /* 0x0000000805007c0c */ /* 0x000fe2000bf43070 */
[--C-:B------:R-:W-:Y:S01]  /*4df0*/  FFMA.FTZ R18, R18, UR7, -R2.reuse ;  /* 0x0000000712127c23 */ /* 0x100fe20008010802 */
[----:B------:R-:W-:Y:S01]  /*4e00*/  SHF.R.U32.HI R4, RZ, 0x8, R7 ;  /* 0x00000008ff047819 */ /* 0x000fe20000011607 */
[----:B------:R2:W1:Y:S01]  /*4e10*/  MUFU.EX2 R151, R3 ;  /* 0x0000000300977308 */ /* 0x0004620000000800 */
[----:B------:R-:W-:Y:S01]  /*4e20*/  FFMA.FTZ R2, R19, UR7, -R2 ;  /* 0x0000000713027c23 */ /* 0x000fe20008010802 */
[----:B---3--:R-:W-:Y:S01]  /*4e30*/  @!P1 FADD.FTZ R163, -R163, -RZ ;  /* 0x800000ffa3a39221 */ /* 0x008fe20000010100 */
[----:B------:R-:W-:Y:S02]  /*4e40*/  LOP3.LUT R0, R4, 0xffff, RZ, 0xc0, !PT ;  /* 0x0000ffff04007812 */ /* 0x000fe400078ec0ff */
[----:B------:R-:W-:Y:S02]  /*4e50*/  LOP3.LUT R4, R69, 0xff, RZ, 0xc0, !PT ;  /* 0x000000ff45047812 */ /* 0x000fe400078ec0ff */
[----:B------:R-:W-:Y:S03]  /*4e60*/  ISETP.LE.U32.AND P1, PT, R0, UR8, PT ;  /* 0x0000000800007c0c */ /* 0x000fe6000bf23070 */
[----:B------:R3:W-:Y:S01]  /*4e70*/  MUFU.EX2 R154, R2 ;  /* 0x00000002009a7308 */ /* 0x0007e20000000800 */
[----:B------:R-:W-:Y:S01]  /*4e80*/  LOP3.LUT R0, R8, 0xff, RZ, 0xc0, !PT ;  /* 0x000000ff08007812 */ /* 0x000fe200078ec0ff */
[----:B------:R-:W-:Y:S01]  /*4e90*/  @!P6 FADD.FTZ R165, -R165, -RZ ;  /* 0x800000ffa5a5e221 */ /* 0x000fe20000010100 */
[----:B------:R-:W-:Y:S01]  /*4ea0*/  @!P2 FADD.FTZ R166, -R166, -RZ ;  /* 0x800000ffa6a6a221 */ /* 0x000fe20000010100 */
[----:B------:R-:W-:Y:S02]  /*4eb0*/  ISETP.LE.U32.AND P6, PT, R4, UR8, PT ;  /* 0x0000000804007c0c */ /* 0x000fe4000bfc3070 */
[----:B------:R-:W-:Y:S02]  /*4ec0*/  ISETP.LE.U32.AND P2, PT, R0, UR8, PT ;  /* 0x0000000800007c0c */ /* 0x000fe4000bf43070 */
[----:B------:R-:W-:Y:S02]  /*4ed0*/  ISETP.LE.U32.AND P4, PT, R10, UR8, PT ;  /* 0x000000080a007c0c */ /* 0x000fe4000bf83070 */
[----:B------:R-:W-:Y:S01]  /*4ee0*/  MUFU.EX2 R159, R14 ;  /* 0x0000000e009f7308 */ /* 0x000fe20000000800 */
[----:B------:R-:W-:Y:S02]  /*4ef0*/  LOP3.LUT R0, R8, 0xffff, RZ, 0xc0, !PT ;  /* 0x0000ffff08007812 */ /* 0x000fe400078ec0ff */
[----:B--2---:R-:W-:Y:S01]  /*4f00*/  SHF.R.U32.HI R3, RZ, 0x8, R72 ;  /* 0x00000008ff037819 */ /* 0x004fe20000011648 */
[----:B----4-:R-:W-:Y:S01]  /*4f10*/  @!P1 FADD.FTZ R157, -R157, -RZ ;  /* 0x800000ff9d9d9221 */ /* 0x010fe20000010100 */
[----:B------:R-:W-:Y:S02]  /*4f20*/  SHF.R.U32.HI R0, RZ, 0x8, R0 ;  /* 0x00000008ff007819 */ /* 0x000fe40000011600 */
[----:B------:R-:W-:Y:S01]  /*4f30*/  ISETP.LE.U32.AND P5, PT, R70, UR8, PT ;  /* 0x0000000846007c0c */ /* 0x000fe2000bfa3070 */
[----:B------:R-:W-:Y:S01]  /*4f40*/  @!P6 FADD.FTZ R162, -R162, -RZ ;  /* 0x800000ffa2a2e221 */ /* 0x000fe20000010100 */
[----:B------:R-:W-:Y:S01]  /*4f50*/  LOP3.LUT R0, R0, 0xffff, RZ, 0xc0, !PT ;  /* 0x0000ffff00007812 */ /* 0x000fe200078ec0ff */
[----:B------:R-:W-:Y:S01]  /*4f60*/  @!P2 FADD.FTZ R155, -R155, -RZ ;  /* 0x800000ff9b9ba221 */ /* 0x000fe20000010100 */
[----:B---3--:R-:W-:Y:S01]  /*4f70*/  F2FP.RELU.BF16.F32.PACK_AB R2, R165, R166 ;  /* 0x000000a6a502723e */ /* 0x008fe200000018ff */
[----:B------:R-:W-:Y:S01]  /*4f80*/  @!P4 FADD.FTZ R160, -R160, -RZ ;  /* 0x800000ffa0a0c221 */ /* 0x000fe20000010100 */
[----:B------:R-:W-:Y:S01]  /*4f90*/  ISETP.LE.U32.AND P6, PT, R0, UR8, PT ;  /* 0x0000000800007c0c */ /* 0x000fe2000bfc3070 */
[----:B------:R-:W2:Y:S01]  /*4fa0*/  MUFU.EX2 R158, R15 ;  /* 0x0000000f009e7308 */ /* 0x000ea20000000800 */
[----:B------:R-:W-:Y:S01]  /*4fb0*/  LOP3.LUT R0, R3, 0xffff, RZ, 0xc0, !PT ;  /* 0x0000ffff03007812 */ /* 0x000fe200078ec0ff */
[----:B------:R-:W-:Y:S01]  /*4fc0*/  STS [R211+0x20400], R2 ;  /* 0x02040002d3007388 */ /* 0x000fe20000000800 */
[----:B------:R-:W-:Y:S02]  /*4fd0*/  F2FP.RELU.BF16.F32.PACK_AB R3, R163, R164 ;  /* 0x000000a4a303723e */ /* 0x000fe400000018ff */
[----:B------:R-:W-:Y:S01]  /*4fe0*/  ISETP.LE.U32.AND P2, PT, R0, UR8, PT ;  /* 0x0000000800007c0c */ /* 0x000fe2000bf43070 */
[----:B-1----:R-:W-:Y:S01]  /*4ff0*/  @!P5 FADD.FTZ R161, -R161, -RZ ;  /* 0x800000ffa1a1d221 */ /* 0x002fe20000010100 */
[----:B------:R-:W-:Y:S01]  /*5000*/  F2FP.RELU.BF16.F32.PACK_AB R0, R157, R160 ;  /* 0x000000a09d00723e */ /* 0x000fe200000018ff */
[----:B------:R-:W-:Y:S01]  /*5010*/  STS [R211+0x20000], R3 ;  /* 0x02000003d3007388 */ /* 0x000fe20000000800 */
[--C-:B------:R-:W-:Y:S01]  /*5020*/  SHF.R.U32.HI R4, RZ, 0x18, R8.reuse ;  /* 0x00000018ff047819 */ /* 0x100fe20000011608 */
[----:B------:R-:W1:Y:S01]  /*5030*/  MUFU.EX2 R156, R18 ;  /* 0x00000012009c7308 */ /* 0x000e620000000800 */
[----:B------:R-:W-:Y:S02]  /*5040*/  SHF.R.U32.HI R8, RZ, 0x10, R8 ;  /* 0x00000010ff087819 */ /* 0x000fe40000011608 */
[----:B------:R3:W-:Y:S01]  /*5050*/  STS [R214+0x20000], R0 ;  /* 0x02000000d6007388 */ /* 0x0007e20000000800 */
[----:B------:R-:W-:Y:S01]  /*5060*/  ISETP.LE.U32.AND P4, PT, R4, UR8, PT ;  /* 0x0000000804007c0c */ /* 0x000fe2000bf83070 */
[----:B------:R-:W-:Y:S01]  /*5070*/  @!P6 FADD.FTZ R153, -R153, -RZ ;  /* 0x800000ff9999e221 */ /* 0x000fe20000010100 */
[----:B------:R-:W-:Y:S02]  /*5080*/  LOP3.LUT R8, R8, 0xff, RZ, 0xc0, !PT ;  /* 0x000000ff08087812 */ /* 0x000fe400078ec0ff */
[----:B------:R-:W-:Y:S01]  /*5090*/  LOP3.LUT R4, R71, 0xff, RZ, 0xc0, !PT ;  /* 0x000000ff47047812 */ /* 0x000fe200078ec0ff */
[----:B------:R-:W-:Y:S01]  /*50a0*/  @!P2 FADD.FTZ R151, -R151, -RZ ;  /* 0x800000ff9797a221 */ /* 0x000fe20000010100 */
[----:B------:R-:W-:Y:S02]  /*50b0*/  ISETP.LE.U32.AND P5, PT, R8, UR8, PT ;  /* 0x0000000808007c0c */ /* 0x000fe4000bfa3070 */
[----:B------:R-:W-:Y:S02]  /*50c0*/  ISETP.LE.U32.AND P0, PT, R9, UR8, PT ;  /* 0x0000000809007c0c */ /* 0x000fe4000bf03070 */
[----:B------:R-:W-:Y:S02]  /*50d0*/  ISETP.LE.U32.AND P1, PT, R4, UR8, PT ;  /* 0x0000000804007c0c */ /* 0x000fe4000bf23070 */
[----:B------:R-:W-:Y:S01]  /*50e0*/  ISETP.LE.U32.AND P3, PT, R68, UR8, PT ;  /* 0x0000000844007c0c */ /* 0x000fe2000bf63070 */
[----:B--2---:R-:W-:Y:S01]  /*50f0*/  @!P4 FADD.FTZ R158, -R158, -RZ ;  /* 0x800000ff9e9ec221 */ /* 0x004fe20000010100 */
[----:B------:R-:W-:Y:S02]  /*5100*/  F2FP.RELU.BF16.F32.PACK_AB R5, R153, R155 ;  /* 0x0000009b9905723e */ /* 0x000fe400000018ff */
[----:B------:R-:W-:Y:S02]  /*5110*/  FSETP.GE.FTZ.AND P2, PT, R157, RZ, PT ;  /* 0x000000ff9d00720b */ /* 0x000fe40003f56000 */
[----:B------:R-:W-:Y:S01]  /*5120*/  ISETP.GT.AND P4, PT, R197, R219, PT ;  /* 0x000000dbc500720c */ /* 0x000fe20003f84270 */
[----:B------:R-:W-:Y:S01]  /*5130*/  @!P5 FADD.FTZ R159, -R159, -RZ ;  /* 0x800000ff9f9fd221 */ /* 0x000fe20000010100 */
[----:B------:R-:W-:Y:S01]  /*5140*/  FSETP.GE.FTZ.AND P6, PT, R166, RZ, PT ;  /* 0x000000ffa600720b */ /* 0x000fe20003fd6000 */
[----:B------:R-:W-:Y:S01]  /*5150*/  @!P0 FADD.FTZ R154, -R154, -RZ ;  /* 0x800000ff9a9a8221 */ /* 0x000fe20000010100 */
[----:B------:R-:W-:Y:S01]  /*5160*/  FSETP.GE.FTZ.AND P5, PT, R165, RZ, PT ;  /* 0x000000ffa500720b */ /* 0x000fe20003fb6000 */
[----:B-1----:R-:W-:Y:S01]  /*5170*/  @!P1 FADD.FTZ R156, -R156, -RZ ;  /* 0x800000ff9c9c9221 */ /* 0x002fe20000010100 */
[----:B---3--:R-:W-:Y:S01]  /*5180*/  F2FP.RELU.BF16.F32.PACK_AB R0, R161, R162 ;  /* 0x000000a2a100723e */ /* 0x008fe200000018ff */
[----:B------:R-:W-:Y:S01]  /*5190*/  @!P3 FADD.FTZ R152, -R152, -RZ ;  /* 0x800000ff9898b221 */ /* 0x000fe20000010100 */
[----:B------:R-:W-:Y:S02]  /*51a0*/  F2FP.RELU.BF16.F32.PACK_AB R4, R158, R159 ;  /* 0x0000009f9e04723e */ /* 0x000fe400000018ff */
[----:B------:R-:W-:Y:S01]  /*51b0*/  F2FP.RELU.BF16.F32.PACK_AB R2, R154, R156 ;  /* 0x0000009c9a02723e */ /* 0x000fe200000018ff */
[----:B------:R1:W-:Y:S01]  /*51c0*/  STS [R214+0x20400], R0 ;  /* 0x02040000d6007388 */ /* 0x0003e20000000800 */
[----:B------:R-:W-:Y:S02]  /*51d0*/  F2FP.RELU.BF16.F32.PACK_AB R3, R151, R152 ;  /* 0x000000989703723e */ /* 0x000fe400000018ff */
[----:B------:R-:W-:Y:S02]  /*51e0*/  FSETP.GE.FTZ.AND P1, PT, R164, RZ, PT ;  /* 0x000000ffa400720b */ /* 0x000fe40003f36000 */
[----:B------:R-:W-:Y:S01]  /*51f0*/  STS [R212+0x20000], R5 ;  /* 0x02000005d4007388 */ /* 0x000fe20000000800 */
[----:B------:R-:W-:Y:S04]  /*5200*/  FSETP.GE.FTZ.AND P3, PT, R160, RZ, PT ;  /* 0x000000ffa000720b */ /* 0x000fe80003f76000 */
[----:B------:R-:W-:Y:S05]  /*5210*/  STS [R212+0x20400], R4 ;  /* 0x02040004d4007388 */ /* 0x000fea0000000800 */
[----:B------:R2:W-:Y:S05]  /*5220*/  STS [R213+0x20400], R2 ;  /* 0x02040002d5007388 */ /* 0x0005ea0000000800 */
[----:B------:R3:W-:Y:S05]  /*5230*/  STS [R213+0x20000], R3 ;  /* 0x02000003d5007388 */ /* 0x0007ea0000000800 */
[----:B------:R-:W-:Y:S01]  /*5240*/  LDSM.16.M88.4 R8, [R177+0x18000] ;  /* 0x01800000b108783b */ /* 0x000fe20000000200 */
[----:B-1----:R-:W-:Y:S04]  /*5250*/  LEA R0, R190, UR5, 0x1 ;  /* 0x00000005be007c11 */ /* 0x002fe8000f8e08ff */
[----:B------:R-:W-:Y:S05]  /*5260*/  LDSM.16.M88.4 R68, [R177+0x18800] ;  /* 0x01880000b144783b */ /* 0x000fea0000000200 */
[----:B------:R-:W1:Y:S05]  /*5270*/  LDSM.16.M88.4 R16, [R0+0xc000] ;  /* 0x00c000000010783b */ /* 0x000e6a0000000200 */
[----:B------:R-:W-:Y:S01]  /*5280*/  LDSM.16.M88.4 R76, [R178+0x18000] ;  /* 0x01800000b24c783b */ /* 0x000fe20000000200 */
[----:B--2---:R-:W-:Y:S02]  /*5290*/  IMAD.MOV.U32 R2, RZ, RZ, R216 ;  /* 0x000000ffff027224 */ /* 0x004fe400078e00d8 */
[----:B---3--:R-:W-:Y:S03]  /*52a0*/  IMAD.MOV.U32 R3, RZ, RZ, R215 ;  /* 0x000000ffff037224 */ /* 0x008fe600078e00d7 */
[C---:B------:R-:W-:Y:S01]  /*52b0*/  LEA R92, P0, R210.reuse, R2, 0x2 ;  /* 0x00000002d25c7211 */ /* 0x040fe200078010ff */
[--C-:B------:R-:W-:Y:S01]  /*52c0*/  IMAD.IADD R2, R185, 0x1, R0.reuse ;  /* 0x00000001b9027824 */ /* 0x100fe200078e0200 */
[----:B------:R-:W-:Y:S02]  /*52d0*/  LDSM.16.M88.4 R80, [R178+0x18800] ;  /* 0x01880000b250783b */ /* 0x000fe40000000200 */
[----:B------:R-:W-:Y:S01]  /*52e0*/  LEA.HI.X.SX32 R93, R210, R3, 0x2, P0 ;  /* 0x00000003d25d7211 */ /* 0x000fe200000f16ff */
[C---:B------:R-:W-:Y:S01]  /*52f0*/  IMAD.IADD R3, R184.reuse, 0x1, R0 ;  /* 0x00000001b8037824 */ /* 0x040fe200078e0200 */
[----:B------:R-:W-:Y:S01]  /*5300*/  FSETP.GE.FTZ.AND P0, PT, R163, RZ, PT ;  /* 0x000000ffa300720b */ /* 0x000fe20003f16000 */
[----:B------:R-:W2:Y:S01]  /*5310*/  LDSM.16.M88.4 R72, [R2+0xc000] ;  /* 0x00c000000248783b */ /* 0x000ea20000000200 */
[----:B------:R-:W-:Y:S04]  /*5320*/  IMAD.IADD R148, R184, 0x1, R2 ;  /* 0x00000001b8947824 */ /* 0x000fe800078e0202 */
[----:B------:R-:W3:Y:S05]  /*5330*/  LDG.E R150, desc[UR14][R92.64] ;  /* 0x0000000e5c967981 */ /* 0x000eea000c1e1900 */
[----:B------:R-:W-:Y:S05]  /*5340*/  LDSM.16.M88.4 R84, [R3+0xc000] ;  /* 0x00c000000354783b */ /* 0x000fea0000000200 */
[----:B------:R4:W3:Y:S05]  /*5350*/  LDG.E R149, desc[UR14][R92.64+0x20] ;  /* 0x0000200e5c957981 */ /* 0x0008ea000c1e1900 */
[----:B------:R-:W2:Y:S01]  /*5360*/  LDSM.16.M88.4 R88, [R180+0x18000] ;  /* 0x01800000b458783b */ /* 0x000ea20000000200 */
[C---:B-1----:R-:W-:Y:S04]  /*5370*/  HMMA.16816.F32.BF16 R4, R16.reuse, R8, RZ ;  /* 0x000000081004723c */ /* 0x042fe800000418ff */
[----:B------:R-:W-:Y:S02]  /*5380*/  LDSM.16.M88.4 R96, [R179+0x18000] ;  /* 0x01800000b360783b */ /* 0x000fe40000000200 */
[C---:B------:R-:W-:Y:S06]  /*5390*/  HMMA.16816.F32.BF16 R8, R16.reuse, R10, RZ ;  /* 0x0000000a1008723c */ /* 0x040fec00000418ff */
[C---:B------:R-:W-:Y:S01]  /*53a0*/  HMMA.16816.F32.BF16 R12, R16.reuse, R68, RZ ;  /* 0x00000044100c723c */ /* 0x040fe200000418ff */
[----:B----4-:R-:W-:Y:S05]  /*53b0*/  LDSM.16.M88.4 R92, [R148+0xc000] ;  /* 0x00c00000945c783b */ /* 0x010fea0000000200 */
[----:B------:R-:W-:Y:S01]  /*53c0*/  HMMA.16816.F32.BF16 R16, R16, R70, RZ ;  /* 0x000000461010723c */ /* 0x000fe200000418ff */
[----:B------:R-:W1:Y:S05]  /*53d0*/  LDSM.16.M88.4 R68, [R180+0x18800] ;  /* 0x01880000b444783b */ /* 0x000e6a0000000200 */
[C---:B--2---:R-:W-:Y:S06]  /*53e0*/  HMMA.16816.F32.BF16 R4, R72.reuse, R76, R4 ;  /* 0x0000004c4804723c */ /* 0x044fec0000041804 */
[C---:B------:R-:W-:Y:S01]  /*53f0*/  HMMA.16816.F32.BF16 R8, R72.reuse, R78, R8 ;  /* 0x0000004e4808723c */ /* 0x040fe20000041808 */
[----:B------:R-:W-:Y:S05]  /*5400*/  LDSM.16.M88.4 R76, [R0+0xe000] ;  /* 0x00e00000004c783b */ /* 0x000fea0000000200 */
[C---:B------:R-:W-:Y:S06]  /*5410*/  HMMA.16816.F32.BF16 R12, R72.reuse, R80, R12 ;  /* 0x00000050480c723c */ /* 0x040fec000004180c */
[----:B------:R-:W-:Y:S01]  /*5420*/  HMMA.16816.F32.BF16 R16, R72, R82, R16 ;  /* 0x000000524810723c */ /* 0x000fe20000041810 */
[----:B------:R-:W2:Y:S05]  /*5430*/  LDSM.16.M88.4 R72, [R179+0x18800] ;  /* 0x01880000b348783b */ /* 0x000eaa0000000200 */
[C---:B------:R-:W-:Y:S01]  /*5440*/  HMMA.16816.F32.BF16 R4, R84.reuse, R88, R4 ;  /* 0x000000585404723c */ /* 0x040fe20000041804 */
[----:B------:R-:W4:Y:S05]  /*5450*/  LDSM.16.M88.4 R80, [R177+0x1a000] ;  /* 0x01a00000b150783b */ /* 0x000f2a0000000200 */
[C---:B------:R-:W-:Y:S01]  /*5460*/  HMMA.16816.F32.BF16 R8, R84.reuse, R90, R8 ;  /* 0x0000005a5408723c */ /* 0x040fe20000041808 */
[----:B------:R-:W-:Y:S05]  /*5470*/  LDSM.16.M88.4 R88, [R178+0x1a000] ;  /* 0x01a00000b258783b */ /* 0x000fea0000000200 */
[C---:B-1----:R-:W-:Y:S06]  /*5480*/  HMMA.16816.F32.BF16 R12, R84.reuse, R68, R12 ;  /* 0x00000044540c723c */ /* 0x042fec000004180c */
[----:B------:R-:W-:Y:S01]  /*5490*/  HMMA.16816.F32.BF16 R16, R84, R70, R16 ;  /* 0x000000465410723c */ /* 0x000fe20000041810 */
[----:B------:R-:W1:Y:S05]  /*54a0*/  LDSM.16.M88.4 R68, [R177+0x1a800] ;  /* 0x01a80000b144783b */ /* 0x000e6a0000000200 */
[C---:B------:R-:W-:Y:S01]  /*54b0*/  HMMA.16816.F32.BF16 R4, R92.reuse, R96, R4 ;  /* 0x000000605c04723c */ /* 0x040fe20000041804 */
[----:B------:R-:W1:Y:S05]  /*54c0*/  LDSM.16.M88.4 R84, [R2+0xe000] ;  /* 0x00e000000254783b */ /* 0x000e6a0000000200 */
[C---:B------:R-:W-:Y:S01]  /*54d0*/  HMMA.16816.F32.BF16 R8, R92.reuse, R98, R8 ;  /* 0x000000625c08723c */ /* 0x040fe20000041808 */
[----:B------:R-:W-:Y:S05]  /*54e0*/  LDSM.16.M88.4 R96, [R180+0x1a000] ;  /* 0x01a00000b460783b */ /* 0x000fea0000000200 */
[C---:B--2---:R-:W-:Y:S06]  /*54f0*/  HMMA.16816.F32.BF16 R12, R92.reuse, R72, R12 ;  /* 0x000000485c0c723c */ /* 0x044fec000004180c */
[----:B------:R-:W-:Y:S01]  /*5500*/  HMMA.16816.F32.BF16 R16, R92, R74, R16 ;  /* 0x0000004a5c10723c */ /* 0x000fe20000041810 */
[----:B------:R-:W2:Y:S05]  /*5510*/  LDSM.16.M88.4 R72, [R178+0x1a800] ;  /* 0x01a80000b248783b */ /* 0x000eaa0000000200 */
[C---:B----4-:R-:W-:Y:S01]  /*5520*/  HMMA.16816.F32.BF16 R4, R76.reuse, R80, R4 ;  /* 0x000000504c04723c */ /* 0x050fe20000041804 */
        /* <DEDUP_REMOVED lines=36> */
[C---:B------:R-:W-:Y:S06]  /*5770*/  HMMA.16816.F32.BF16 R8, R92.reuse, R98, R8 ;  /* 0x000000625c08723c */ /* 0x040fec0000041808 */
[C---:B--2---:R-:W-:Y:S06]  /*5780*/  HMMA.16816.F32.BF16 R12, R92.reuse, R72, R12 ;  /* 0x000000485c0c723c */ /* 0x044fec000004180c */
[----:B------:R-:W-:Y:S01]  /*5790*/  HMMA.16816.F32.BF16 R16, R92, R74, R16 ;  /* 0x0000004a5c10723c */ /* 0x000fe20000041810 */
[----:B------:R-:W2:Y:S05]  /*57a0*/  LDSM.16.M88.4 R72, [R179+0x1c800] ;  /* 0x01c80000b348783b */ /* 0x000eaa0000000200 */
[C---:B----4-:R-:W-:Y:S06]  /*57b0*/  HMMA.16816.F32.BF16 R4, R76.reuse, R80, R4 ;  /* 0x000000504c04723c */ /* 0x050fec0000041804 */
[C---:B------:R-:W-:Y:S06]  /*57c0*/  HMMA.16816.F32.BF16 R8, R76.reuse, R82, R8 ;  /* 0x000000524c08723c */ /* 0x040fec0000041808 */
[C---:B-1----:R-:W-:Y:S06]  /*57d0*/  HMMA.16816.F32.BF16 R12, R76.reuse, R68, R12 ;  /* 0x000000444c0c723c */ /* 0x042fec000004180c */
[----:B------:R-:W-:Y:S06]  /*57e0*/  HMMA.16816.F32.BF16 R16, R76, R70, R16 ;  /* 0x000000464c10723c */ /* 0x000fec0000041810 */
[C---:B------:R-:W-:Y:S06]  /*57f0*/  HMMA.16816.F32.BF16 R4, R84.reuse, R88, R4 ;  /* 0x000000585404723c */ /* 0x040fec0000041804 */
[C---:B------:R-:W-:Y:S06]  /*5800*/  HMMA.16816.F32.BF16 R8, R84.reuse, R90, R8 ;  /* 0x0000005a5408723c */ /* 0x040fec0000041808 */
[C---:B--2---:R-:W-:Y:S06]  /*5810*/  HMMA.16816.F32.BF16 R12, R84.reuse, R72, R12 ;  /* 0x00000048540c723c */ /* 0x044fec000004180c */
[----:B------:R-:W-:Y:S06]  /*5820*/  HMMA.16816.F32.BF16 R16, R84, R74, R16 ;  /* 0x0000004a5410723c */ /* 0x000fec0000041810 */
[C---:B---3--:R-:W-:Y:S01]  /*5830*/  FADD.FTZ R0, -R150.reuse, R5 ;  /* 0x0000000596007221 */ /* 0x048fe20000010100 */
[----:B------:R-:W-:Y:S01]  /*5840*/  FADD.FTZ R2, -R150, R4 ;  /* 0x0000000496027221 */ /* 0x000fe20000010100 */
[----:B------:R-:W-:Y:S03]  /*5850*/  FADD.FTZ R70, -R149, R6 ;  /* 0x0000000695467221 */ /* 0x000fe60000010100 */
[-C--:B------:R-:W-:Y:S01]  /*5860*/  FSEL R0, R0, R150.reuse, P0 ;  /* 0x0000009600007208 */ /* 0x080fe20000000000 */
[----:B------:R-:W-:Y:S01]  /*5870*/  FADD.FTZ R9, -R150, R9 ;  /* 0x0000000996097221 */ /* 0x000fe20000010100 */
[-C--:B------:R-:W-:Y:S01]  /*5880*/  FSEL R2, R2, R150.reuse, P1 ;  /* 0x0000009602027208 */ /* 0x080fe20000800000 */
[C---:B------:R-:W-:Y:S01]  /*5890*/  FADD.FTZ R8, -R150.reuse, R8 ;  /* 0x0000000896087221 */ /* 0x040fe20000010100 */
[----:B------:R-:W-:Y:S01]  /*58a0*/  FSETP.GE.FTZ.AND P0, PT, R151, RZ, PT ;  /* 0x000000ff9700720b */ /* 0x000fe20003f16000 */
[----:B------:R-:W-:Y:S01]  /*58b0*/  FADD.FTZ R69, -R149, R7 ;  /* 0x0000000795457221 */ /* 0x000fe20000010100 */
[----:B------:R-:W-:Y:S01]  /*58c0*/  FSEL R9, R9, R150, P2 ;  /* 0x0000009609097208 */ /* 0x000fe20001000000 */
[C---:B------:R-:W-:Y:S01]  /*58d0*/  FADD.FTZ R12, -R150.reuse, R12 ;  /* 0x0000000c960c7221 */ /* 0x040fe20000010100 */
[----:B------:R-:W-:Y:S01]  /*58e0*/  FSETP.GE.FTZ.AND P1, PT, R155, RZ, PT ;  /* 0x000000ff9b00720b */ /* 0x000fe20003f36000 */
[----:B------:R-:W-:Y:S01]  /*58f0*/  FADD.FTZ R13, -R150, R13 ;  /* 0x0000000d960d7221 */ /* 0x000fe20000010100 */
[----:B------:R-:W-:Y:S01]  /*5900*/  FSETP.GE.FTZ.AND P2, PT, R153, RZ, PT ;  /* 0x000000ff9900720b */ /* 0x000fe20003f56000 */
[----:B------:R-:W-:Y:S01]  /*5910*/  FMUL.FTZ R3, R164, R2 ;  /* 0x00000002a4037220 */ /* 0x000fe20000410000 */
[----:B------:R-:W-:Y:S01]  /*5920*/  FSEL R8, R8, R150, P3 ;  /* 0x0000009608087208 */ /* 0x000fe20001800000 */
[----:B------:R-:W-:Y:S01]  /*5930*/  FMUL.FTZ R2, R163, R0 ;  /* 0x00000000a3027220 */ /* 0x000fe20000410000 */
[-C--:B------:R-:W-:Y:S01]  /*5940*/  FSEL R12, R12, R150.reuse, P1 ;  /* 0x000000960c0c7208 */ /* 0x080fe20000800000 */
[----:B------:R-:W-:Y:S01]  /*5950*/  FADD.FTZ R0, -R150, R16 ;  /* 0x0000001096007221 */ /* 0x000fe20000010100 */
[----:B------:R-:W-:Y:S01]  /*5960*/  FSEL R13, R13, R150, P2 ;  /* 0x000000960d0d7208 */ /* 0x000fe20001000000 */
[----:B------:R-:W-:Y:S01]  /*5970*/  FMUL.FTZ R8, R160, R8 ;  /* 0x00000008a0087220 */ /* 0x000fe20000410000 */
[----:B------:R-:W-:Y:S01]  /*5980*/  FSETP.GE.FTZ.AND P1, PT, R152, RZ, PT ;  /* 0x000000ff9800720b */ /* 0x000fe20003f36000 */
[----:B------:R-:W-:Y:S01]  /*5990*/  FMUL.FTZ R9, R157, R9 ;  /* 0x000000099d097220 */ /* 0x000fe20000410000 */
[----:B------:R-:W-:Y:S01]  /*59a0*/  F2FP.BF16.F32.PACK_AB R16, R2, R3 ;  /* 0x000000030210723e */ /* 0x000fe200000010ff */
[----:B------:R-:W-:Y:S01]  /*59b0*/  FMUL.FTZ R12, R155, R12 ;  /* 0x0000000c9b0c7220 */ /* 0x000fe20000410000 */
[----:B------:R-:W-:Y:S01]  /*59c0*/  FSEL R0, R0, R150, P1 ;  /* 0x0000009600007208 */ /* 0x000fe20000800000 */
[----:B------:R-:W-:Y:S01]  /*59d0*/  FMUL.FTZ R13, R153, R13 ;  /* 0x0000000d990d7220 */ /* 0x000fe20000410000 */
[----:B------:R-:W-:Y:S01]  /*59e0*/  F2FP.BF16.F32.PACK_AB R68, R9, R8 ;  /* 0x000000080944723e */ /* 0x000fe200000010ff */
[----:B------:R-:W-:Y:S02]  /*59f0*/  @P0 FADD.FTZ R150, -R150, R17 ;  /* 0x0000001196960221 */ /* 0x000fe40000010100 */
[----:B------:R-:W-:Y:S01]  /*5a00*/  FMUL.FTZ R71, R152, R0 ;  /* 0x0000000098477220 */ /* 0x000fe20000410000 */
[----:B------:R-:W-:Y:S01]  /*5a10*/  F2FP.BF16.F32.PACK_AB R17, R13, R12 ;  /* 0x0000000c0d11723e */ /* 0x000fe200000010ff */
[----:B------:R-:W-:Y:S01]  /*5a20*/  FMUL.FTZ R150, R151, R150 ;  /* 0x0000009697967220 */ /* 0x000fe20000410000 */
[----:B------:R-:W-:Y:S06]  /*5a30*/  @!P4 BRA `(.L_x_561) ;  /* 0x00000004002cc947 */ /* 0x000fec0003800000 */
[----:B------:R-:W1:Y:S01]  /*5a40*/  LDC R7, c[0x0][0x240] ;  /* 0x00009000ff077b82 */ /* 0x000e620000000800 */
[----:B------:R-:W-:Y:S01]  /*5a50*/  ISETP.GE.AND P2, PT, R217, UR4, PT ;  /* 0x00000004d9007c0c */ /* 0x000fe2000bf46270 */
[----:B------:R-:W-:Y:S01]  /*5a60*/  IMAD.MOV.U32 R4, RZ, RZ, -0x6000 ;  /* 0xffffa000ff047424 */ /* 0x000fe200078e00ff */
[----:B------:R-:W-:Y:S02]  /*5a70*/  ISETP.GE.AND P1, PT, R218, UR4, PT ;  /* 0x00000004da007c0c */ /* 0x000fe4000bf26270 */
[----:B------:R-:W-:Y:S03]  /*5a80*/  LOP3.LUT R0, R197, 0x1, RZ, 0xc0, !PT ;  /* 0x00000001c5007812 */ /* 0x000fe600078ec0ff */
[----:B------:R-:W2:Y:S01]  /*5a90*/  LDC R72, c[0x0][0x244] ;  /* 0x00009100ff487b82 */ /* 0x000ea20000000800 */
[----:B------:R-:W-:Y:S04]  /*5aa0*/  ISETP.NE.U32.AND P0, PT, R0, 0x1, PT ;  /* 0x000000010000780c */ /* 0x000fe80003f05070 */
[----:B------:R-:W-:Y:S05]  /*5ab0*/  SEL R4, R4, 0x6000, !P0 ;  /* 0x0000600004047807 */ /* 0x000fea0004000000 */
[--C-:B------:R-:W-:Y:S02]  /*5ac0*/  IMAD.IADD R195, R195, 0x1, R4.reuse ;  /* 0x00000001c3c37824 */ /* 0x100fe400078e0204 */
[--C-:B------:R-:W-:Y:S02]  /*5ad0*/  IMAD.IADD R198, R198, 0x1, R4.reuse ;  /* 0x00000001c6c67824 */ /* 0x100fe400078e0204 */
[----:B------:R-:W-:Y:S02]  /*5ae0*/  IMAD.IADD R183, R183, 0x1, R4 ;  /* 0x00000001b7b77824 */ /* 0x000fe400078e0204 */
[----:B-1----:R-:W-:Y:S05]  /*5af0*/  IMAD.U32 R3, R7, -0x40, RZ ;  /* 0xffffffc007037824 */ /* 0x002fea00078e00ff */
[-C--:B------:R-:W-:Y:S02]  /*5b00*/  LEA R2, P0, R3, R202.reuse, 0x1 ;  /* 0x000000ca03027211 */ /* 0x080fe400078008ff */
[----:B------:R-:W-:Y:S02]  /*5b10*/  SHF.R.S32.HI R5, RZ, 0x1f, R3 ;  /* 0x0000001fff057819 */ /* 0x000fe40000011403 */
[----:B------:R-:W-:Y:S02]  /*5b20*/  LEA R0, P3, R7, R3, 0x5 ;  /* 0x0000000307007211 */ /* 0x000fe400078628ff */
[----:B------:R-:W-:Y:S02]  /*5b30*/  LEA.HI.X.SX32 R3, R3, R203, 0x1, P0 ;  /* 0x000000cb03037211 */ /* 0x000fe400000f0eff */
[----:B------:R-:W-:Y:S02]  /*5b40*/  ISETP.GE.AND P0, PT, R206, UR4, PT ;  /* 0x00000004ce007c0c */ /* 0x000fe4000bf06270 */
[C---:B--2---:R-:W-:Y:S02]  /*5b50*/  LEA.HI.X R5, R7.reuse, R5, R72, 0x5, P3 ;  /* 0x0000000507057211 */ /* 0x044fe400018f2c48 */
[CC--:B------:R-:W-:Y:S04]  /*5b60*/  @!P2 LEA R12, P3, R0.reuse, R202.reuse, 0x1 ;  /* 0x000000ca000ca211 */ /* 0x0c0fe800078608ff */
[CCC-:B------:R-:W-:Y:S02]  /*5b70*/  @!P2 LEA.HI.X R13, R0.reuse, R203.reuse, R5.reuse, 0x1, P3 ;  /* 0x000000cb000da211 */ /* 0x1c0fe400018f0c05 */
[C---:B------:R-:W-:Y:S01]  /*5b80*/  @!P1 LEA R8, P3, R0.reuse, R202, 0x1 ;  /* 0x000000ca00089211 */ /* 0x040fe200078608ff */
[----:B------:R-:W-:Y:S02]  /*5b90*/  IMAD.MOV.U32 R202, RZ, RZ, R2 ;  /* 0x000000ffffca7224 */ /* 0x000fe400078e0002 */
[----:B------:R1:W-:Y:S01]  /*5ba0*/  @P0 STS [R195], RZ ;  /* 0x000000ffc3000388 */ /* 0x0003e20000000800 */
[----:B------:R-:W-:Y:S01]  /*5bb0*/  @!P1 LEA.HI.X R9, R0, R203, R5, 0x1, P3 ;  /* 0x000000cb00099211 */ /* 0x000fe200018f0c05 */
[----:B------:R-:W-:Y:S01]  /*5bc0*/  IMAD.MOV.U32 R203, RZ, RZ, R3 ;  /* 0x000000ffffcb7224 */ /* 0x000fe200078e0003 */
[C---:B------:R-:W-:Y:S01]  /*5bd0*/  @!P0 LEA R6, P3, R7.reuse, R2, 0x6 ;  /* 0x0000000207068211 */ /* 0x040fe200078630ff */
[----:B------:R1:W-:Y:S03]  /*5be0*/  @P0 STS [R195+0x4], RZ ;  /* 0x000004ffc3000388 */ /* 0x0003e60000000800 */
[----:B------:R-:W-:Y:S01]  /*5bf0*/  @!P0 LEA.HI.X R7, R7, R3, R72, 0x6, P3 ;  /* 0x0000000307078211 */ /* 0x000fe200018f3448 */
        /* <DEDUP_REMOVED lines=47> */
.L_x_561:
[-C--:B-1----:R-:W-:Y:S01]  /*5ef0*/  FSEL R3, R70, R149.reuse, P6 ;  /* 0x0000009546037208 */ /* 0x082fe20003000000 */
[----:B------:R-:W-:Y:S01]  /*5f00*/  FADD.FTZ R0, -R149, R10 ;  /* 0x0000000a95007221 */ /* 0x000fe20000010100 */
[----:B------:R-:W-:Y:S01]  /*5f10*/  FSEL R2, R69, R149, P5 ;  /* 0x0000009545027208 */ /* 0x000fe20002800000 */
[----:B------:R-:W-:Y:S01]  /*5f20*/  FADD.FTZ R11, -R149, R11 ;  /* 0x0000000b950b7221 */ /* 0x000fe20000010100 */
[----:B------:R-:W-:Y:S01]  /*5f30*/  FSETP.GE.FTZ.AND P0, PT, R162, RZ, PT ;  /* 0x000000ffa200720b */ /* 0x000fe20003f16000 */
[----:B------:R-:W-:Y:S01]  /*5f40*/  FMUL.FTZ R4, R166, R3 ;  /* 0x00000003a6047220 */ /* 0x000fe20000410000 */
[----:B------:R-:W-:Y:S01]  /*5f50*/  FSETP.GE.FTZ.AND P1, PT, R161, RZ, PT ;  /* 0x000000ffa100720b */ /* 0x000fe20003f36000 */
[----:B------:R-:W-:Y:S01]  /*5f60*/  FMUL.FTZ R3, R165, R2 ;  /* 0x00000002a5037220 */ /* 0x000fe20000410000 */
[-C--:B------:R-:W-:Y:S01]  /*5f70*/  FSEL R0, R0, R149.reuse, P0 ;  /* 0x0000009500007208 */ /* 0x080fe20000000000 */
[C---:B------:R-:W-:Y:S01]  /*5f80*/  FADD.FTZ R14, -R149.reuse, R14 ;  /* 0x0000000e950e7221 */ /* 0x040fe20000010100 */
[----:B------:R-:W-:Y:S01]  /*5f90*/  FSETP.GE.FTZ.AND P0, PT, R154, RZ, PT ;  /* 0x000000ff9a00720b */ /* 0x000fe20003f16000 */
[----:B------:R-:W-:Y:S01]  /*5fa0*/  FADD.FTZ R15, -R149, R15 ;  /* 0x0000000f950f7221 */ /* 0x000fe20000010100 */
[----:B------:R-:W-:Y:S01]  /*5fb0*/  F2FP.BF16.F32.PACK_AB R3, R3, R4 ;  /* 0x000000040303723e */ /* 0x000fe200000010ff */
[----:B------:R-:W-:Y:S01]  /*5fc0*/  FMUL.FTZ R6, R162, R0 ;  /* 0x00000000a2067220 */ /* 0x000fe20000410000 */
[-C--:B------:R-:W-:Y:S01]  /*5fd0*/  FSEL R0, R11, R149.reuse, P1 ;  /* 0x000000950b007208 */ /* 0x080fe20000800000 */
[----:B------:R-:W-:Y:S01]  /*5fe0*/  FADD.FTZ R18, -R149, R18 ;  /* 0x0000001295127221 */ /* 0x000fe20000010100 */
[----:B------:R-:W-:Y:S01]  /*5ff0*/  FSETP.GE.FTZ.AND P3, PT, R159, RZ, PT ;  /* 0x000000ff9f00720b */ /* 0x000fe20003f76000 */
[----:B------:R1:W-:Y:S01]  /*6000*/  STS [R211+0x1e400], R3 ;  /* 0x01e40003d3007388 */ /* 0x0003e20000000800 */
[----:B------:R-:W-:Y:S01]  /*6010*/  FSETP.GE.FTZ.AND P2, PT, R158, RZ, PT ;  /* 0x000000ff9e00720b */ /* 0x000fe20003f56000 */
[----:B------:R-:W-:Y:S01]  /*6020*/  FMUL.FTZ R2, R161, R0 ;  /* 0x00000000a1027220 */ /* 0x000fe20000410000 */
[-C--:B------:R-:W-:Y:S01]  /*6030*/  FSEL R0, R14, R149.reuse, P3 ;  /* 0x000000950e007208 */ /* 0x080fe20001800000 */
[----:B------:R-:W-:Y:S01]  /*6040*/  STS [R211+0x1e000], R16 ;  /* 0x01e00010d3007388 */ /* 0x000fe20000000800 */
[----:B------:R-:W-:Y:S01]  /*6050*/  FSEL R15, R15, R149, P2 ;  /* 0x000000950f0f7208 */ /* 0x000fe20001000000 */
[----:B------:R-:W-:Y:S01]  /*6060*/  IMAD R194, R235, UR6, RZ ;  /* 0x00000006ebc27c24 */ /* 0x000fe2000f8e02ff */
[----:B------:R-:W-:Y:S01]  /*6070*/  FSETP.GE.FTZ.AND P1, PT, R156, RZ, PT ;  /* 0x000000ff9c00720b */ /* 0x000fe20003f36000 */
[----:B------:R-:W-:Y:S01]  /*6080*/  FMUL.FTZ R5, R159, R0 ;  /* 0x000000009f057220 */ /* 0x000fe20000410000 */
[----:B------:R-:W-:Y:S01]  /*6090*/  F2FP.BF16.F32.PACK_AB R2, R2, R6 ;  /* 0x000000060202723e */ /* 0x000fe200000010ff */
[----:B------:R-:W-:Y:S01]  /*60a0*/  FMUL.FTZ R0, R158, R15 ;  /* 0x0000000f9e007220 */ /* 0x000fe20000410000 */
[----:B------:R-:W-:Y:S01]  /*60b0*/  FSEL R18, R18, R149, P1 ;  /* 0x0000009512127208 */ /* 0x000fe20000800000 */
[----:B------:R-:W-:Y:S01]  /*60c0*/  @P0 FADD.FTZ R149, -R149, R19 ;  /* 0x0000001395950221 */ /* 0x000fe20000010100 */
[----:B------:R-:W-:Y:S01]  /*60d0*/  STS [R214+0x1e000], R68 ;  /* 0x01e00044d6007388 */ /* 0x000fe20000000800 */
[----:B------:R-:W-:Y:S02]  /*60e0*/  F2FP.BF16.F32.PACK_AB R4, R150, R71 ;  /* 0x000000479604723e */ /* 0x000fe400000010ff */
[----:B------:R-:W-:Y:S01]  /*60f0*/  FMUL.FTZ R18, R156, R18 ;  /* 0x000000129c127220 */ /* 0x000fe20000410000 */
[----:B------:R-:W-:Y:S01]  /*6100*/  FMUL.FTZ R149, R154, R149 ;  /* 0x000000959a957220 */ /* 0x000fe20000410000 */
[----:B------:R-:W-:Y:S01]  /*6110*/  F2FP.BF16.F32.PACK_AB R0, R0, R5 ;  /* 0x000000050000723e */ /* 0x000fe200000010ff */
[----:B------:R2:W-:Y:S04]  /*6120*/  STS [R214+0x1e400], R2 ;  /* 0x01e40002d6007388 */ /* 0x0005e80000000800 */
[----:B------:R-:W-:Y:S01]  /*6130*/  STS [R212+0x1e000], R17 ;  /* 0x01e00011d4007388 */ /* 0x000fe20000000800 */
[----:B-1----:R-:W-:Y:S03]  /*6140*/  F2FP.BF16.F32.PACK_AB R3, R149, R18 ;  /* 0x000000129503723e */ /* 0x002fe600000010ff */
[----:B------:R1:W-:Y:S04]  /*6150*/  STS [R212+0x1e400], R0 ;  /* 0x01e40000d4007388 */ /* 0x0003e80000000800 */
[----:B------:R-:W-:Y:S04]  /*6160*/  STS [R213+0x1e000], R4 ;  /* 0x01e00004d5007388 */ /* 0x000fe80000000800 */
[----:B------:R-:W-:Y:S01]  /*6170*/  STS [R213+0x1e400], R3 ;  /* 0x01e40003d5007388 */ /* 0x000fe20000000800 */
[----:B------:R-:W-:Y:S01]  /*6180*/  BAR.SYNC.DEFER_BLOCKING 0x0 ;  /* 0x0000000000007b1d */ /* 0x000fe20000010000 */
[----:B--2---:R-:W-:Y:S05]  /*6190*/  IMAD.U32 R2, R194, -0x40, RZ ;  /* 0xffffffc0c2027824 */ /* 0x004fea00078e00ff */
[C---:B------:R-:W-:Y:S02]  /*61a0*/  LEA R192, P0, R2.reuse, R192, 0x2 ;  /* 0x000000c002c07211 */ /* 0x040fe400078010ff */
[----:B-1----:R-:W-:Y:S02]  /*61b0*/  LEA R0, R191, UR5, 0x1 ;  /* 0x00000005bf007c11 */ /* 0x002fe4000f8e08ff */
[----:B------:R-:W-:Y:S01]  /*61c0*/  LEA.HI.X.SX32 R193, R2, R193, 0x2, P0 ;  /* 0x000000c102c17211 */ /* 0x000fe200000f16ff */
[----:B------:R-:W-:Y:S04]  /*61d0*/  LDSM.16.MT88.4 R4, [R181+0x20000] ;  /* 0x02000000b504783b */ /* 0x000fe80000004200 */
        /* <DEDUP_REMOVED lines=80> */
[----:B------:R-:W-:Y:S02]  /*66e0*/  SHF.R.S32.HI R5, RZ, 0x1f, R3 ;  /* 0x0000001fff057819 */ /* 0x000fe40000011403 */
[----:B------:R-:W-:Y:S02]  /*66f0*/  LEA.HI.X.SX32 R3, R3, R201, 0x1, P0 ;  /* 0x000000c903037211 */ /* 0x000fe400000f0eff */
[CC--:B------:R-:W-:Y:S02]  /*6700*/  @!P2 LEA R8, P5, R4.reuse, R200.reuse, 0x1 ;  /* 0x000000c80408a211 */ /* 0x0c0fe400078a08ff */
[C---:B------:R-:W-:Y:S01]  /*6710*/  @!P1 LEA R6, P0, R4.reuse, R200, 0x1 ;  /* 0x000000c804069211 */ /* 0x040fe200078008ff */
[----:B------:R-:W-:Y:S01]  /*6720*/  @!PT LDS RZ, [RZ] ;  /* 0x00000000fffff984 */ /* 0x000fe20000000800 */
[----:B------:R-:W-:Y:S01]  /*6730*/  @!PT LDS RZ, [RZ] ;  /* 0x00000000fffff984 */ /* 0x000fe20000000800 */
[----:B------:R-:W-:Y:S01]  /*6740*/  @!PT LDS RZ, [RZ] ;  /* 0x00000000fffff984 */ /* 0x000fe20000000800 */
[----:B------:R3:W-:Y:S01]  /*6750*/  @!P3 LDGSTS.E.BYPASS.LTC128B.128 [R196+0xc000], desc[UR14][R2.64] ;  /* 0x0c00000002c4bfae */ /* 0x0007e2000b901d4e */
[C---:B--2---:R-:W-:Y:S01]  /*6760*/  LEA.HI.X R5, R11.reuse, R5, R12, 0x5, P6 ;  /* 0x000000050b057211 */ /* 0x044fe200030f2c0c */
[----:B------:R-:W-:Y:S01]  /*6770*/  IMAD.MOV.U32 R200, RZ, RZ, R2 ;  /* 0x000000ffffc87224 */ /* 0x000fe200078e0002 */
[C---:B------:R-:W-:Y:S01]  /*6780*/  @!P3 LEA R10, P6, R11.reuse, R2, 0x6 ;  /* 0x000000020b0ab211 */ /* 0x040fe200078c30ff */
[----:B------:R3:W-:Y:S01]  /*6790*/  @P2 STS.128 [R196+0xe000], RZ ;  /* 0x00e000ffc4002388 */ /* 0x0007e20000000c00 */
[C-C-:B------:R-:W-:Y:S02]  /*67a0*/  @!P2 LEA.HI.X R9, R4.reuse, R201, R5.reuse, 0x1, P5 ;  /* 0x000000c90409a211 */ /* 0x140fe400028f0c05 */
[----:B------:R-:W-:Y:S01]  /*67b0*/  @!P3 LEA.HI.X R11, R11, R3, R12, 0x6, P6 ;  /* 0x000000030b0bb211 */ /* 0x000fe200030f340c */
[----:B------:R-:W-:Y:S01]  /*67c0*/  @!PT LDS RZ, [RZ] ;  /* 0x00000000fffff984 */ /* 0x000fe20000000800 */
[----:B------:R-:W-:Y:S01]  /*67d0*/  @!PT LDS RZ, [RZ] ;  /* 0x00000000fffff984 */ /* 0x000fe20000000800 */
[----:B------:R-:W-:Y:S01]  /*67e0*/  @!PT LDS RZ, [RZ] ;  /* 0x00000000fffff984 */ /* 0x000fe20000000800 */
[----:B------:R3:W-:Y:S01]  /*67f0*/  @!P2 LDGSTS.E.BYPASS.LTC128B.128 [R196+0xe000], desc[UR14][R2.64+0x80] ;  /* 0x0e00008002c4afae */ /* 0x0007e2000b901d4e */
[----:B------:R-:W-:Y:S01]  /*6800*/  @!P1 LEA.HI.X R7, R4, R201, R5, 0x1, P0 ;  /* 0x000000c904079211 */ /* 0x000fe200000f0c05 */
[----:B------:R-:W-:Y:S02]  /*6810*/  IMAD.MOV.U32 R201, RZ, RZ, R3 ;  /* 0x000000ffffc97224 */ /* 0x000fe400078e0003 */
        /* <DEDUP_REMOVED lines=21> */
.L_x_562:
[----:B------:R-:W-:Y:S01]  /*6970*/  LDSM.16.M88.4 R96, [R186] ;  /* 0x00000000ba60783b */ /* 0x000fe20000000200 */
[----:B---3--:R-:W-:Y:S03]  /*6980*/  @P4 IADD3 R2, P0, R204, -0x100, RZ ;  /* 0xffffff00cc024810 */ /* 0x008fe60007f1e0ff */
[----:B------:R-:W1:Y:S02]  /*6990*/  LDSM.16.MT88.4 R16, [R0+0x12000] ;  /* 0x012000000010783b */ /* 0x000e640000004200 */
[----:B------:R-:W-:Y:S02]  /*69a0*/  @P4 IMAD.MOV.U32 R204, RZ, RZ, R2 ;  /* 0x000000ffffcc4224 */ /* 0x000fe400078e0002 */
        /* <DEDUP_REMOVED lines=9> */
[-C--:B-1----:R-:W-:Y:S06]  /*6a40*/  HMMA.16816.F32.BF16 R4, R96, R16.reuse, RZ ;  /* 0x000000106004723c */ /* 0x082fec00000418ff */
[C---:B--2---:R-:W-:Y:S06]  /*6a50*/  HMMA.16816.F32.BF16 R8, R92.reuse, R16, RZ ;  /* 0x000000105c08723c */ /* 0x044fec00000418ff */
        /* <DEDUP_REMOVED lines=10> */
[----:B------:R-:W-:Y:S05]  /*6b00*/  LDSM.16.M88.4 R148, [R188] ;  /* 0x00000000bc94783b */ /* 0x000fea0000000200 */
        /* <DEDUP_REMOVED lines=9> */
[----:B------:R-:W2:Y:S05]  /*6ba0*/  LDSM.16.M88.4 R164, [R188+0x1000] ;  /* 0x00100000bca4783b */ /* 0x000eaa0000000200 */
[-C--:B------:R-:W-:Y:S06]  /*6bb0*/  HMMA.16816.F32.BF16 R84, R152, R168.reuse, R84 ;  /* 0x000000a89854723c */ /* 0x080fec0000041854 */
[C---:B------:R-:W-:Y:S06]  /*6bc0*/  HMMA.16816.F32.BF16 R88, R160.reuse, R168, R88 ;  /* 0x000000a8a058723c */ /* 0x040fec0000041858 */
[-C--:B------:R-:W-:Y:S01]  /*6bd0*/  HMMA.16816.F32.BF16 R92, R160, R170.reuse, R92 ;  /* 0x000000aaa05c723c */ /* 0x080fe2000004185c */
[----:B------:R-:W3:Y:S05]  /*6be0*/  LDSM.16.MT88.4 R160, [R0+0x17000] ;  /* 0x0170000000a0783b */ /* 0x000eea0000004200 */
[----:B------:R-:W-:Y:S01]  /*6bf0*/  HMMA.16816.F32.BF16 R96, R152, R170, R96 ;  /* 0x000000aa9860723c */ /* 0x000fe20000041860 */
[----:B------:R-:W-:Y:S04]  /*6c00*/  LDSM.16.M88.4 R152, [R189] ;  /* 0x00000000bd98783b */ /* 0x000fe80000000200 */
[----:B------:R-:W-:Y:S01]  /*6c10*/  LDSM.16.M88.4 R168, [R189+0x1000] ;  /* 0x00100000bda8783b */ /* 0x000fe20000000200 */
[-C--:B-1----:R-:W-:Y:S06]  /*6c20*/  HMMA.16816.F32.BF16 R4, R148, R156.reuse, R4 ;  /* 0x0000009c9404723c */ /* 0x082fec0000041804 */
[C---:B--2---:R-:W-:Y:S06]  /*6c30*/  HMMA.16816.F32.BF16 R8, R164.reuse, R156, R8 ;  /* 0x0000009ca408723c */ /* 0x044fec0000041808 */
[-C--:B------:R-:W-:Y:S06]  /*6c40*/  HMMA.16816.F32.BF16 R12, R164, R158.reuse, R12 ;  /* 0x0000009ea40c723c */ /* 0x080fec000004180c */
[C---:B------:R-:W-:Y:S01]  /*6c50*/  HMMA.16816.F32.BF16 R16, R148.reuse, R158, R16 ;  /* 0x0000009e9410723c */ /* 0x040fe20000041810 */
[----:B------:R-:W1:Y:S05]  /*6c60*/  LDSM.16.MT88.4 R156, [R0+0x13800] ;  /* 0x01380000009c783b */ /* 0x000e6a0000004200 */
[-C--:B------:R-:W-:Y:S06]  /*6c70*/  HMMA.16816.F32.BF16 R68, R148, R172.reuse, R68 ;  /* 0x000000ac9444723c */ /* 0x080fec0000041844 */
[C---:B------:R-:W-:Y:S06]  /*6c80*/  HMMA.16816.F32.BF16 R72, R164.reuse, R172, R72 ;  /* 0x000000aca448723c */ /* 0x040fec0000041848 */
[-C--:B------:R-:W-:Y:S06]  /*6c90*/  HMMA.16816.F32.BF16 R76, R164, R174.reuse, R76 ;  /* 0x000000aea44c723c */ /* 0x080fec000004184c */
[C---:B------:R-:W-:Y:S01]  /*6ca0*/  HMMA.16816.F32.BF16 R80, R148.reuse, R174, R80 ;  /* 0x000000ae9450723c */ /* 0x040fe20000041850 */
[----:B------:R-:W2:Y:S05]  /*6cb0*/  LDSM.16.MT88.4 R172, [R0+0x15800] ;  /* 0x0158000000ac783b */ /* 0x000eaa0000004200 */
[-C--:B---3--:R-:W-:Y:S06]  /*6cc0*/  HMMA.16816.F32.BF16 R84, R148, R160.reuse, R84 ;  /* 0x000000a09454723c */ /* 0x088fec0000041854 */
[C---:B------:R-:W-:Y:S06]  /*6cd0*/  HMMA.16816.F32.BF16 R88, R164.reuse, R160, R88 ;  /* 0x000000a0a458723c */ /* 0x040fec0000041858 */
[-C--:B------:R-:W-:Y:S01]  /*6ce0*/  HMMA.16816.F32.BF16 R92, R164, R162.reuse, R92 ;  /* 0x000000a2a45c723c */ /* 0x080fe2000004185c */
[----:B------:R3:W4:Y:S05]  /*6cf0*/  LDSM.16.MT88.4 R164, [R0+0x17800] ;  /* 0x0178000000a4783b */ /* 0x00072a0000004200 */
[----:B------:R-:W-:Y:S06]  /*6d00*/  HMMA.16816.F32.BF16 R96, R148, R162, R96 ;  /* 0x000000a29460723c */ /* 0x000fec0000041860 */
[-C--:B-1----:R-:W-:Y:S05]  /*6d10*/  HMMA.16816.F32.BF16 R4, R152, R156.reuse, R4 ;  /* 0x0000009c9804723c */ /* 0x082fea0000041804 */
[----:B------:R-:W-:Y:S01]  /*6d20*/  IMAD.SHL.U32 R149, R194, 0x20, RZ ;  /* 0x00000020c2957824 */ /* 0x000fe200078e00ff */
[C---:B------:R-:W-:Y:S06]  /*6d30*/  HMMA.16816.F32.BF16 R8, R168.reuse, R156, R8 ;  /* 0x0000009ca808723c */ /* 0x040fec0000041808 */
[-C--:B------:R-:W-:Y:S05]  /*6d40*/  HMMA.16816.F32.BF16 R12, R168, R158.reuse, R12 ;  /* 0x0000009ea80c723c */ /* 0x080fea000004180c */
[----:B---3--:R-:W-:Y:S01]  /*6d50*/  @P4 IADD3.X R0, R205, -0x1, RZ, P0, !PT ;  /* 0xffffffffcd004810 */ /* 0x008fe200007fe4ff */
[C---:B------:R-:W-:Y:S05]  /*6d60*/  HMMA.16816.F32.BF16 R16, R152.reuse, R158, R16 ;  /* 0x0000009e9810723c */ /* 0x040fea0000041810 */
[----:B------:R-:W-:Y:S01]  /*6d70*/  @P4 IMAD.MOV.U32 R205, RZ, RZ, R0 ;  /* 0x000000ffffcd4224 */ /* 0x000fe200078e0000 */
[-C--:B--2---:R-:W-:Y:S05]  /*6d80*/  HMMA.16816.F32.BF16 R68, R152, R172.reuse, R68 ;  /* 0x000000ac9844723c */ /* 0x084fea0000041844 */
[----:B------:R-:W-:Y:S01]  /*6d90*/  @P4 IMAD.WIDE R2, R210, 0x4, R204 ;  /* 0x00000004d2024825 */ /* 0x000fe200078e02cc */
[C---:B------:R-:W-:Y:S04]  /*6da0*/  HMMA.16816.F32.BF16 R72, R168.reuse, R172, R72 ;  /* 0x000000aca848723c */ /* 0x040fe80000041848 */
[----:B------:R-:W5:Y:S01]  /*6db0*/  @P4 LDG.E R208, desc[UR14][R2.64] ;  /* 0x0000000e02d04981 */ /* 0x000f62000c1e1900 */
[C---:B------:R-:W-:Y:S01]  /*6dc0*/  IMAD.SHL.U32 R157, R194.reuse, 0x8, RZ ;  /* 0x00000008c29d7824 */ /* 0x040fe200078e00ff */
[-C--:B------:R-:W-:Y:S02]  /*6dd0*/  HMMA.16816.F32.BF16 R76, R168, R174.reuse, R76 ;  /* 0x000000aea84c723c */ /* 0x080fe4000004184c */
[----:B------:R1:W5:Y:S03]  /*6de0*/  @P4 LDG.E R209, desc[UR14][R2.64+0x20] ;  /* 0x0000200e02d14981 */ /* 0x000366000c1e1900 */
[C---:B------:R-:W-:Y:S01]  /*6df0*/  IMAD.SHL.U32 R156, R194.reuse, 0x10, RZ ;  /* 0x00000010c29c7824 */ /* 0x040fe200078e00ff */
[C---:B------:R-:W-:Y:S01]  /*6e00*/  HMMA.16816.F32.BF16 R80, R152.reuse, R174, R80 ;  /* 0x000000ae9850723c */ /* 0x040fe20000041850 */
[----:B------:R2:W-:Y:S04]  /*6e10*/  REDG.E.ADD.F32.FTZ.RN.STRONG.GPU desc[UR14][R192.64], R4 ;  /* 0x00000004c00079a6 */ /* 0x0005e8000c10f38e */
[----:B------:R-:W-:Y:S01]  /*6e20*/  IMAD R0, R194, 0x18, RZ ;  /* 0x00000018c2007824 */ /* 0x000fe200078e02ff */
[-C--:B----4-:R-:W-:Y:S05]  /*6e30*/  HMMA.16816.F32.BF16 R84, R152, R164.reuse, R84 ;  /* 0x000000a49854723c */ /* 0x090fea0000041854 */
[CC--:B------:R-:W-:Y:S01]  /*6e40*/  LEA R150, P1, R156.reuse, R192.reuse, 0x2 ;  /* 0x000000c09c967211 */ /* 0x0c0fe200078210ff */
[C---:B------:R-:W-:Y:S05]  /*6e50*/  HMMA.16816.F32.BF16 R88, R168.reuse, R164, R88 ;  /* 0x000000a4a858723c */ /* 0x040fea0000041858 */
[-C--:B------:R-:W-:Y:S01]  /*6e60*/  LEA.HI.X.SX32 R151, R156, R193.reuse, 0x2, P1 ;  /* 0x000000c19c977211 */ /* 0x080fe200008f16ff */
[-C--:B------:R-:W-:Y:S05]  /*6e70*/  HMMA.16816.F32.BF16 R92, R168, R166.reuse, R92 ;  /* 0x000000a6a85c723c */ /* 0x080fea000004185c */
[CC--:B-1----:R-:W-:Y:S01]  /*6e80*/  LEA R2, P0, R157.reuse, R192.reuse, 0x2 ;  /* 0x000000c09d027211 */ /* 0x0c2fe200078010ff */
[----:B------:R-:W-:Y:S05]  /*6e90*/  HMMA.16816.F32.BF16 R96, R152, R166, R96 ;  /* 0x000000a69860723c */ /* 0x000fea0000041860 */
[-C--:B------:R-:W-:Y:S02]  /*6ea0*/  LEA.HI.X.SX32 R3, R157, R193.reuse, 0x2, P0 ;  /* 0x000000c19d037211 */ /* 0x080fe400000f16ff */
[-C--:B--2---:R-:W-:Y:S01]  /*6eb0*/  LEA R4, P0, R0, R192.reuse, 0x2 ;  /* 0x000000c000047211 */ /* 0x084fe200078010ff */
[----:B------:R-:W-:Y:S02]  /*6ec0*/  IMAD R152, R194, 0x28, RZ ;  /* 0x00000028c2987824 */ /* 0x000fe400078e02ff */
[----:B------:R1:W-:Y:S01]  /*6ed0*/  REDG.E.ADD.F32.FTZ.RN.STRONG.GPU desc[UR14][R2.64], R5 ;  /* 0x00000005020079a6 */ /* 0x0003e2000c10f38e */
[CC--:B------:R-:W-:Y:S03]  /*6ee0*/  LEA R148, P1, R149.reuse, R192.reuse, 0x2 ;  /* 0x000000c095947211 */ /* 0x0c0fe600078210ff */
[----:B------:R2:W-:Y:S01]  /*6ef0*/  REDG.E.ADD.F32.FTZ.RN.STRONG.GPU desc[UR14][R150.64], R6 ;  /* 0x00000006960079a6 */ /* 0x0005e2000c10f38e */
[-C--:B------:R-:W-:Y:S02]  /*6f00*/  LEA.HI.X.SX32 R149, R149, R193.reuse, 0x2, P1 ;  /* 0x000000c195957211 */ /* 0x080fe400008f16ff */
[-C--:B-1----:R-:W-:Y:S01]  /*6f10*/  LEA.HI.X.SX32 R5, R0, R193.reuse, 0x2, P0 ;  /* 0x000000c100057211 */ /* 0x082fe200000f16ff */
[C---:B------:R-:W-:Y:S02]  /*6f20*/  IMAD R0, R194.reuse, 0x30, RZ ;  /* 0x00000030c2007824 */ /* 0x040fe400078e02ff */
[----:B------:R-:W-:Y:S01]  /*6f30*/  IMAD R194, R194, 0x38, RZ ;  /* 0x00000038c2c27824 */ /* 0x000fe200078e02ff */
[CC--:B--2---:R-:W-:Y:S01]  /*6f40*/  LEA R6, P0, R152.reuse, R192.reuse, 0x2 ;  /* 0x000000c098067211 */ /* 0x0c4fe200078010ff */
[----:B------:R1:W-:Y:S04]  /*6f50*/  REDG.E.ADD.F32.FTZ.RN.STRONG.GPU desc[UR14][R4.64], R7 ;  /* 0x00000007040079a6 */ /* 0x0003e8000c10f38e */
[----:B------:R2:W-:Y:S01]  /*6f60*/  REDG.E.ADD.F32.FTZ.RN.STRONG.GPU desc[UR14][R148.64], R8 ;  /* 0x00000008940079a6 */ /* 0x0005e2000c10f38e */
[-C--:B-1----:R-:W-:Y:S02]  /*6f70*/  LEA.HI.X.SX32 R7, R152, R193.reuse, 0x2, P0 ;  /* 0x000000c198077211 */ /* 0x082fe400000f16ff */
[-C--:B------:R-:W-:Y:S02]  /*6f80*/  LEA R4, P1, R0, R192.reuse, 0x2 ;  /* 0x000000c000047211 */ /* 0x080fe400078210ff */
[-C--:B--2---:R-:W-:Y:S01]  /*6f90*/  LEA R8, P0, R194, R192.reuse, 0x2 ;  /* 0x000000c0c2087211 */ /* 0x084fe200078010ff */
[----:B------:R1:W-:Y:S01]  /*6fa0*/  REDG.E.ADD.F32.FTZ.RN.STRONG.GPU desc[UR14][R6.64], R9 ;  /* 0x00000009060079a6 */ /* 0x0003e2000c10f38e */
[-C--:B------:R-:W-:Y:S05]  /*6fb0*/  LEA.HI.X.SX32 R5, R0, R193.reuse, 0x2, P1 ;  /* 0x000000c100057211 */ /* 0x080fea00008f16ff */
[----:B------:R2:W-:Y:S01]  /*6fc0*/  REDG.E.ADD.F32.FTZ.RN.STRONG.GPU desc[UR14][R4.64], R10 ;  /* 0x0000000a040079a6 */ /* 0x0005e2000c10f38e */
[-C--:B-1----:R-:W-:Y:S01]  /*6fd0*/  LEA.HI.X.SX32 R9, R194, R193.reuse, 0x2, P0 ;  /* 0x000000c1c2097211 */ /* 0x082fe200000f16ff */
[----:B------:R-:W-:Y:S04]  /*6fe0*/  VIADD R7, R156, 0x20 ;  /* 0x000000209c077836 */ /* 0x000fe80000000000 */
[----:B------:R1:W-:Y:S01]  /*6ff0*/  REDG.E.ADD.F32.FTZ.RN.STRONG.GPU desc[UR14][R8.64], R11 ;  /* 0x0000000b080079a6 */ /* 0x0003e2000c10f38e */
[-C--:B------:R-:W-:Y:S01]  /*7000*/  LEA R6, P0, R7, R192.reuse, 0x2 ;  /* 0x000000c007067211 */ /* 0x080fe200078010ff */
[----:B------:R-:W-:Y:S02]  /*7010*/  IMAD.IADD R0, R157, 0x1, R7 ;  /* 0x000000019d007824 */ /* 0x000fe400078e0207 */
[----:B------:R-:W-:Y:S01]  /*7020*/  REDG.E.ADD.F32.FTZ.RN.STRONG.GPU desc[UR14][R192.64+0x80], R16 ;  /* 0x00008010c00079a6 */ /* 0x000fe2000c10f38e */
[-C--:B------:R-:W-:Y:S01]  /*7030*/  LEA.HI.X.SX32 R7, R7, R193.reuse, 0x2, P0 ;  /* 0x000000c107077211 */ /* 0x080fe200000f16ff */
[C---:B--2---:R-:W-:Y:S01]  /*7040*/  IMAD.IADD R5, R157.reuse, 0x1, R0 ;  /* 0x000000019d057824 */ /* 0x044fe200078e0200 */
[CC--:B------:R-:W-:Y:S01]  /*7050*/  LEA R148, P0, R0.reuse, R192.reuse, 0x2 ;  /* 0x000000c000947211 */ /* 0x0c0fe200078010ff */
[----:B------:R-:W-:Y:S02]  /*7060*/  REDG.E.ADD.F32.FTZ.RN.STRONG.GPU desc[UR14][R2.64+0x80], R17 ;  /* 0x00008011020079a6 */ /* 0x000fe4000c10f38e */
[C---:B------:R-:W-:Y:S01]  /*7070*/  IMAD.IADD R4, R157.reuse, 0x1, R5 ;  /* 0x000000019d047824 */ /* 0x040fe200078e0205 */
[-C--:B------:R-:W-:Y:S01]  /*7080*/  LEA.HI.X.SX32 R149, R0, R193.reuse, 0x2, P0 ;  /* 0x000000c100957211 */ /* 0x080fe200000f16ff */
[----:B------:R2:W-:Y:S02]  /*7090*/  REDG.E.ADD.F32.FTZ.RN.STRONG.GPU desc[UR14][R6.64], R18 ;  /* 0x00000012060079a6 */ /* 0x0005e4000c10f38e */
[----:B------:R-:W-:Y:S01]  /*70a0*/  IMAD.IADD R0, R157, 0x1, R4 ;  /* 0x000000019d007824 */ /* 0x000fe200078e0204 */
[CC--:B------:R-:W-:Y:S01]  /*70b0*/  LEA R10, P0, R4.reuse, R192.reuse, 0x2 ;  /* 0x000000c0040a7211 */ /* 0x0c0fe200078010ff */
[----:B------:R-:W-:Y:S04]  /*70c0*/  REDG.E.ADD.F32.FTZ.RN.STRONG.GPU desc[UR14][R148.64], R19 ;  /* 0x00000013940079a6 */ /* 0x000fe8000c10f38e */
[----:B------:R-:W-:Y:S01]  /*70d0*/  LDSM.16.MT88.4 R16, [R176+0x2000] ;  /* 0x00200000b010783b */ /* 0x000fe20000004200 */
[CC--:B-1----:R-:W-:Y:S02]  /*70e0*/  LEA R8, P1, R5.reuse, R192.reuse, 0x2 ;  /* 0x000000c005087211 */ /* 0x0c2fe400078210ff */
[-C--:B------:R-:W-:Y:S02]  /*70f0*/  LEA.HI.X.SX32 R11, R4, R193.reuse, 0x2, P0 ;  /* 0x000000c1040b7211 */ /* 0x080fe400000f16ff */
[-C--:B------:R-:W-:Y:S01]  /*7100*/  LEA.HI.X.SX32 R9, R5, R193.reuse, 0x2, P1 ;  /* 0x000000c105097211 */ /* 0x080fe200008f16ff */
[----:B------:R-:W-:Y:S04]  /*7110*/  IMAD.IADD R5, R157, 0x1, R0 ;  /* 0x000000019d057824 */ /* 0x000fe800078e0200 */
[----:B------:R1:W-:Y:S01]  /*7120*/  REDG.E.ADD.F32.FTZ.RN.STRONG.GPU desc[UR14][R8.64], R12 ;  /* 0x0000000c080079a6 */ /* 0x0003e2000c10f38e */
[CC--:B--2---:R-:W-:Y:S03]  /*7130*/  LEA R6, P0, R0.reuse, R192.reuse, 0x2 ;  /* 0x000000c000067211 */ /* 0x0c4fe600078010ff */
[----:B------:R-:W-:Y:S01]  /*7140*/  REDG.E.ADD.F32.FTZ.RN.STRONG.GPU desc[UR14][R10.64], R13 ;  /* 0x0000000d0a0079a6 */ /* 0x000fe2000c10f38e */
[-C--:B------:R-:W-:Y:S02]  /*7150*/  LEA.HI.X.SX32 R7, R0, R193.reuse, 0x2, P0 ;  /* 0x000000c100077211 */ /* 0x080fe400000f16ff */
[CC--:B------:R-:W-:Y:S03]  /*7160*/  LEA R4, P0, R5.reuse, R192.reuse, 0x2 ;  /* 0x000000c005047211 */ /* 0x0c0fe600078010ff */
[----:B------:R2:W-:Y:S01]  /*7170*/  REDG.E.ADD.F32.FTZ.RN.STRONG.GPU desc[UR14][R6.64], R14 ;  /* 0x0000000e060079a6 */ /* 0x0005e2000c10f38e */
[-C--:B------:R-:W-:Y:S05]  /*7180*/  LEA.HI.X.SX32 R5, R5, R193.reuse, 0x2, P0 ;  /* 0x000000c105057211 */ /* 0x080fea00000f16ff */
[----:B------:R3:W-:Y:S04]  /*7190*/  REDG.E.ADD.F32.FTZ.RN.STRONG.GPU desc[UR14][R4.64], R15 ;  /* 0x0000000f040079a6 */ /* 0x0007e8000c10f38e */
[----:B------:R-:W-:Y:S04]  /*71a0*/  REDG.E.ADD.F32.FTZ.RN.STRONG.GPU desc[UR14][R192.64+0x100], R68 ;  /* 0x00010044c00079a6 */ /* 0x000fe8000c10f38e */
[----:B------:R-:W-:Y:S01]  /*71b0*/  REDG.E.ADD.F32.FTZ.RN.STRONG.GPU desc[UR14][R2.64+0x100], R69 ;  /* 0x00010045020079a6 */ /* 0x000fe2000c10f38e */
[----:B-1----:R-:W-:Y:S04]  /*71c0*/  VIADD R8, R156, 0x40 ;  /* 0x000000409c087836 */ /* 0x002fe80000000000 */
[C---:B------:R-:W-:Y:S01]  /*71d0*/  IMAD.IADD R0, R157.reuse, 0x1, R8 ;  /* 0x000000019d007824 */ /* 0x040fe200078e0208 */
[CC--:B--2---:R-:W-:Y:S04]  /*71e0*/  LEA R6, P0, R8.reuse, R192.reuse, 0x2 ;  /* 0x000000c008067211 */ /* 0x0c4fe800078010ff */
[-C--:B------:R-:W-:Y:S01]  /*71f0*/  LEA.HI.X.SX32 R7, R8, R193.reuse, 0x2, P0 ;  /* 0x000000c108077211 */ /* 0x080fe200000f16ff */
[C---:B---3--:R-:W-:Y:S01]  /*7200*/  IMAD.IADD R5, R157.reuse, 0x1, R0 ;  /* 0x000000019d057824 */ /* 0x048fe200078e0200 */
[CC--:B------:R-:W-:Y:S03]  /*7210*/  LEA R12, P0, R0.reuse, R192.reuse, 0x2 ;  /* 0x000000c0000c7211 */ /* 0x0c0fe600078010ff */
[----:B------:R1:W-:Y:S01]  /*7220*/  REDG.E.ADD.F32.FTZ.RN.STRONG.GPU desc[UR14][R6.64], R70 ;  /* 0x00000046060079a6 */ /* 0x0003e2000c10f38e */
[----:B------:R-:W-:Y:S01]  /*7230*/  IMAD.IADD R4, R157, 0x1, R5 ;  /* 0x000000019d047824 */ /* 0x000fe200078e0205 */
[-C--:B------:R-:W-:Y:S02]  /*7240*/  LEA.HI.X.SX32 R13, R0, R193.reuse, 0x2, P0 ;  /* 0x000000c1000d7211 */ /* 0x080fe400000f16ff */
[-C--:B------:R-:W-:Y:S01]  /*7250*/  LEA R8, P1, R5, R192.reuse, 0x2 ;  /* 0x000000c005087211 */ /* 0x080fe200078210ff */
[----:B------:R-:W-:Y:S01]  /*7260*/  IMAD.IADD R0, R157, 0x1, R4 ;  /* 0x000000019d007824 */ /* 0x000fe200078e0204 */
[CC--:B------:R-:W-:Y:S01]  /*7270*/  LEA R10, P0, R4.reuse, R192.reuse, 0x2 ;  /* 0x000000c0040a7211 */ /* 0x0c0fe200078010ff */
[----:B------:R-:W-:Y:S01]  /*7280*/  REDG.E.ADD.F32.FTZ.RN.STRONG.GPU desc[UR14][R12.64], R71 ;  /* 0x000000470c0079a6 */ /* 0x000fe2000c10f38e */
[-C--:B------:R-:W-:Y:S01]  /*7290*/  LEA.HI.X.SX32 R9, R5, R193.reuse, 0x2, P1 ;  /* 0x000000c105097211 */ /* 0x080fe200008f16ff */
[----:B------:R-:W-:Y:S01]  /*72a0*/  IMAD.IADD R5, R157, 0x1, R0 ;  /* 0x000000019d057824 */ /* 0x000fe200078e0200 */
[-C--:B------:R-:W-:Y:S01]  /*72b0*/  LEA.HI.X.SX32 R11, R4, R193.reuse, 0x2, P0 ;  /* 0x000000c1040b7211 */ /* 0x080fe200000f16ff */
[----:B------:R-:W-:Y:S04]  /*72c0*/  LDSM.16.MT88.4 R68, [R176+0x4000] ;  /* 0x00400000b044783b */ /* 0x000fe80000004200 */
[----:B------:R2:W-:Y:S04]  /*72d0*/  REDG.E.ADD.F32.FTZ.RN.STRONG.GPU desc[UR14][R8.64], R72 ;  /* 0x00000048080079a6 */ /* 0x0005e8000c10f38e */
[----:B------:R-:W-:Y:S01]  /*72e0*/  REDG.E.ADD.F32.FTZ.RN.STRONG.GPU desc[UR14][R10.64], R73 ;  /* 0x000000490a0079a6 */ /* 0x000fe2000c10f38e */
[CC--:B-1----:R-:W-:Y:S04]  /*72f0*/  LEA R6, P0, R0.reuse, R192.reuse, 0x2 ;  /* 0x000000c000067211 */ /* 0x0c2fe800078010ff */
[-C--:B------:R-:W-:Y:S02]  /*7300*/  LEA.HI.X.SX32 R7, R0, R193.reuse, 0x2, P0 ;  /* 0x000000c100077211 */ /* 0x080fe400000f16ff */
[CC--:B------:R-:W-:Y:S03]  /*7310*/  LEA R4, P0, R5.reuse, R192.reuse, 0x2 ;  /* 0x000000c005047211 */ /* 0x0c0fe600078010ff */
[----:B------:R1:W-:Y:S01]  /*7320*/  REDG.E.ADD.F32.FTZ.RN.STRONG.GPU desc[UR14][R6.64], R74 ;  /* 0x0000004a060079a6 */ /* 0x0003e2000c10f38e */
[-C--:B------:R-:W-:Y:S05]  /*7330*/  LEA.HI.X.SX32 R5, R5, R193.reuse, 0x2, P0 ;  /* 0x000000c105057211 */ /* 0x080fea00000f16ff */
[----:B------:R3:W-:Y:S01]  /*7340*/  REDG.E.ADD.F32.FTZ.RN.STRONG.GPU desc[UR14][R4.64], R75 ;  /* 0x0000004b040079a6 */ /* 0x0007e2000c10f38e */
[----:B--2---:R-:W-:Y:S03]  /*7350*/  VIADD R8, R156, 0x60 ;  /* 0x000000609c087836 */ /* 0x004fe60000000000 */
[----:B------:R-:W-:Y:S01]  /*7360*/  REDG.E.ADD.F32.FTZ.RN.STRONG.GPU desc[UR14][R192.64+0x180], R80 ;  /* 0x00018050c00079a6 */ /* 0x000fe2000c10f38e */
[C---:B------:R-:W-:Y:S03]  /*7370*/  IMAD.IADD R0, R157.reuse, 0x1, R8 ;  /* 0x000000019d007824 */ /* 0x040fe600078e0208 */
[----:B------:R-:W-:Y:S04]  /*7380*/  REDG.E.ADD.F32.FTZ.RN.STRONG.GPU desc[UR14][R2.64+0x180], R81 ;  /* 0x00018051020079a6 */ /* 0x000fe8000c10f38e */
[----:B------:R-:W-:Y:S01]  /*7390*/  LDSM.16.MT88.4 R72, [R181+0x1e800] ;  /* 0x01e80000b548783b */ /* 0x000fe20000004200 */
[CC--:B-1----:R-:W-:Y:S04]  /*73a0*/  LEA R6, P0, R8.reuse, R192.reuse, 0x2 ;  /* 0x000000c008067211 */ /* 0x0c2fe800078010ff */
        /* <DEDUP_REMOVED lines=45> */
[-C--:B------:R-:W-:Y:S01]  /*7680*/  LEA.HI.X.SX32 R7, R0, R193.reuse, 0x2, P0 ;  /* 0x000000c100077211 */ /* 0x080fe200000f16ff */
[----:B------:R-:W-:Y:S01]  /*7690*/  VIADD R0, R156, 0xa0 ;  /* 0x000000a09c007836 */ /* 0x000fe20000000000 */
[CC--:B------:R-:W-:Y:S03]  /*76a0*/  LEA R4, P0, R5.reuse, R192.reuse, 0x2 ;  /* 0x000000c005047211 */ /* 0x0c0fe600078010ff */
[----:B------:R1:W-:Y:S01]  /*76b0*/  REDG.E.ADD.F32.FTZ.RN.STRONG.GPU desc[UR14][R6.64], R90 ;  /* 0x0000005a060079a6 */ /* 0x0003e2000c10f38e */
[-C--:B------:R-:W-:Y:S05]  /*76c0*/  LEA.HI.X.SX32 R5, R5, R193.reuse, 0x2, P0 ;  /* 0x000000c105057211 */ /* 0x080fea00000f16ff */
[----:B------:R3:W-:Y:S01]  /*76d0*/  REDG.E.ADD.F32.FTZ.RN.STRONG.GPU desc[UR14][R4.64], R91 ;  /* 0x0000005b040079a6 */ /* 0x0007e2000c10f38e */
[C---:B--2---:R-:W-:Y:S03]  /*76e0*/  IMAD.IADD R8, R157.reuse, 0x1, R0 ;  /* 0x000000019d087824 */ /* 0x044fe600078e0200 */
[----:B------:R-:W-:Y:S04]  /*76f0*/  REDG.E.ADD.F32.FTZ.RN.STRONG.GPU desc[UR14][R192.64+0x280], R96 ;  /* 0x00028060c00079a6 */ /* 0x000fe8000c10f38e */
[----:B------:R2:W-:Y:S04]  /*7700*/  REDG.E.ADD.F32.FTZ.RN.STRONG.GPU desc[UR14][R2.64+0x280], R97 ;  /* 0x00028061020079a6 */ /* 0x0005e8000c10f38e */
        /* <DEDUP_REMOVED lines=13> */
[----:B--2---:R-:W-:Y:S01]  /*77e0*/  IMAD.IADD R3, R157, 0x1, R0 ;  /* 0x000000019d037824 */ /* 0x004fe200078e0200 */
[----:B------:R-:W-:Y:S01]  /*77f0*/  LEA.HI.X.SX32 R9, R4, R193, 0x2, P2 ;  /* 0x000000c104097211 */ /* 0x000fe200010f16ff */
[----:B------:R-:W-:Y:S01]  /*7800*/  LDSM.16.MT88.4 R12, [R182+0x1e000] ;  /* 0x01e00000b60c783b */ /* 0x000fe20000004200 */
[----:B------:R-:W-:Y:S02]  /*7810*/  ISETP.GT.AND P2, PT, R197, R219, PT ;  /* 0x000000dbc500720c */ /* 0x000fe40003f44270 */
[CC--:B------:R-:W-:Y:S01]  /*7820*/  LEA R2, P0, R3.reuse, R192.reuse, 0x2 ;  /* 0x000000c003027211 */ /* 0x0c0fe200078010ff */
[----:B------:R-:W-:Y:S03]  /*7830*/  REDG.E.ADD.F32.FTZ.RN.STRONG.GPU desc[UR14][R10.64], R92 ;  /* 0x0000005c0a0079a6 */ /* 0x000fe6000c10f38e */
[-C--:B------:R-:W-:Y:S01]  /*7840*/  LEA.HI.X.SX32 R3, R3, R193.reuse, 0x2, P0 ;  /* 0x000000c103037211 */ /* 0x080fe200000f16ff */
[----:B------:R-:W-:Y:S04]  /*7850*/  REDG.E.ADD.F32.FTZ.RN.STRONG.GPU desc[UR14][R8.64], R93 ;  /* 0x0000005d080079a6 */ /* 0x000fe8000c10f38e */
[----:B------:R-:W-:Y:S01]  /*7860*/  LDSM.16.MT88.4 R8, [R176] ;  /* 0x00000000b008783b */ /* 0x000fe20000004200 */
[C---:B-1----:R-:W-:Y:S04]  /*7870*/  LEA R6, P1, R0.reuse, R192, 0x2 ;  /* 0x000000c000067211 */ /* 0x042fe800078210ff */
[----:B------:R-:W-:Y:S02]  /*7880*/  LEA.HI.X.SX32 R7, R0, R193, 0x2, P1 ;  /* 0x000000c100077211 */ /* 0x000fe400008f16ff */
[----:B------:R-:W-:Y:S02]  /*7890*/  LOP3.LUT R0, R197, 0x1, RZ, 0xc0, !PT ;  /* 0x00000001c5007812 */ /* 0x000fe400078ec0ff */
[----:B------:R-:W-:Y:S01]  /*78a0*/  @P4 IADD3 R216, P1, R216, -0x100, RZ ;  /* 0xffffff00d8d84810 */ /* 0x000fe20007f3e0ff */
[----:B------:R-:W-:Y:S01]  /*78b0*/  REDG.E.ADD.F32.FTZ.RN.STRONG.GPU desc[UR14][R6.64], R94 ;  /* 0x0000005e060079a6 */ /* 0x000fe2000c10f38e */
[----:B------:R-:W-:Y:S01]  /*78c0*/  ISETP.NE.U32.AND P0, PT, R0, 0x1, PT ;  /* 0x000000010000780c */ /* 0x000fe20003f05070 */
[C---:B------:R-:W-:Y:S01]  /*78d0*/  VIADD R0, R176.reuse, 0xffffa000 ;  /* 0xffffa000b0007836 */ /* 0x040fe20000000000 */
[----:B------:R-:W-:Y:S01]  /*78e0*/  @P4 IADD3.X R215, R215, -0x1, RZ, P1, !PT ;  /* 0xffffffffd7d74810 */ /* 0x000fe20000ffe4ff */
[----:B------:R-:W1:Y:S04]  /*78f0*/  LDSM.16.MT88.4 R4, [R181+0x1e000] ;  /* 0x01e00000b504783b */ /* 0x000e680000004200 */
[----:B------:R2:W-:Y:S04]  /*7900*/  REDG.E.ADD.F32.FTZ.RN.STRONG.GPU desc[UR14][R2.64], R95 ;  /* 0x0000005f020079a6 */ /* 0x0005e8000c10f38e */
[----:B------:R-:W-:Y:S02]  /*7910*/  LDSM.16.MT88.4 R92, [R176+0x3800] ;  /* 0x00380000b05c783b */ /* 0x000fe40000004200 */
[----:B------:R-:W-:Y:S02]  /*7920*/  @P0 VIADD R0, R176, 0x6000 ;  /* 0x00006000b0000836 */ /* 0x000fe40000000000 */
[----:B--2---:R-:W-:Y:S04]  /*7930*/  VIADD R2, R197, 0xffffffff ;  /* 0xffffffffc5027836 */ /* 0x004fe80000000000 */
[----:B------:R-:W-:Y:S01]  /*7940*/  IMAD.MOV.U32 R197, RZ, RZ, R2 ;  /* 0x000000ffffc57224 */ /* 0x000fe200078e0002 */
        /* <DEDUP_REMOVED lines=32> */
[----:B------:R4:W3:Y:S05]  /*7b50*/  LDSM.16.MT88.4 R72, [R176+0x5800] ;  /* 0x00580000b048783b */ /* 0x0008ea0000004200 */
[-C--:B-1----:R-:W-:Y:S06]  /*7b60*/  HMMA.16816.F32.BF16 R100, R4, R8.reuse, R100 ;  /* 0x000000080464723c */ /* 0x082fec0000041864 */
[C---:B------:R-:W-:Y:S06]  /*7b70*/  HMMA.16816.F32.BF16 R104, R12.reuse, R8, R104 ;  /* 0x000000080c68723c */ /* 0x040fec0000041868 */
[-C--:B------:R-:W-:Y:S06]  /*7b80*/  HMMA.16816.F32.BF16 R108, R12, R10.reuse, R108 ;  /* 0x0000000a0c6c723c */ /* 0x080fec000004186c */
[C---:B------:R-:W-:Y:S05]  /*7b90*/  HMMA.16816.F32.BF16 R112, R4.reuse, R10, R112 ;  /* 0x0000000a0470723c */ /* 0x040fea0000041870 */
[----:B----4-:R-:W-:Y:S01]  /*7ba0*/  IMAD.MOV.U32 R176, RZ, RZ, R0 ;  /* 0x000000ffffb07224 */ /* 0x010fe200078e0000 */
        /* <DEDUP_REMOVED lines=22> */
[----:B------:R-:W-:Y:S11]  /*7d10*/  @P2 BRA `(.L_x_563) ;  /* 0xffffffc000c02947 */ /* 0x000ff6000383ffff */
[----:B------:R-:W-:Y:S01]  /*7d20*/  BAR.SYNC.DEFER_BLOCKING 0x0 ;  /* 0x0000000000007b1d */ /* 0x000fe20000010000 */
[----:B------:R-:W-:-:S05]  /*7d30*/  ISETP.NE.AND P0, PT, R237, -0x1, PT ;  /* 0xffffffffed00780c */ /* 0x000fca0003f05270 */
[----:B------:R-:W-:Y:S01]  /*7d40*/  ULDC UR6, c[0x0][0x38c] ;  /* 0x0000e30000067ab9 */ /* 0x000fe20000000800 */
[----:B------:R-:W-:Y:S01]  /*7d50*/  ULDC UR4, c[0x0][0x390] ;  /* 0x0000e40000047ab9 */ /* 0x000fe20000000800 */
        /* <DEDUP_REMOVED lines=78> */
[----:B------:R-:W-:Y:S01]  /*8240*/  FMUL.FTZ R3, R33, UR6 ;  /* 0x0000000621037c20 */ /* 0x000fe20008410000 */
[----:B------:R-:W-:Y:S01]  /*8250*/  F2FP.BF16.F32.PACK_AB R17, R17, R124 ;  /* 0x0000007c1111723e */ /* 0x000fe200000010ff */
[----:B------:R1:W-:Y:S01]  /*8260*/  STS [R229+0x400], R26 ;  /* 0x0004001ae5007388 */ /* 0x0003e20000000800 */
[----:B------:R-:W-:Y:S01]  /*8270*/  F2FP.BF16.F32.PACK_AB R16, R16, R126 ;  /* 0x0000007e1010723e */ /* 0x000fe200000010ff */
[----:B------:R-:W-:Y:S01]  /*8280*/  FMUL.FTZ R78, R34, UR6 ;  /* 0x00000006224e7c20 */ /* 0x000fe20008410000 */
[----:B------:R-:W-:Y:S01]  /*8290*/  FMUL.FTZ R2, R35, UR6 ;  /* 0x0000000623027c20 */ /* 0x000fe20008410000 */
[----:B------:R-:W-:Y:S01]  /*82a0*/  STS [R228+0x1000], R29 ;  /* 0x0010001de4007388 */ /* 0x000fe20000000800 */
[----:B------:R-:W-:Y:S01]  /*82b0*/  F2FP.BF16.F32.PACK_AB R15, R15, R132 ;  /* 0x000000840f0f723e */ /* 0x000fe200000010ff */
[----:B------:R-:W-:Y:S01]  /*82c0*/  FMUL.FTZ R75, R36, UR6 ;  /* 0x00000006244b7c20 */ /* 0x000fe20008410000 */
[----:B------:R-:W-:Y:S01]  /*82d0*/  F2FP.BF16.F32.PACK_AB R14, R14, R134 ;  /* 0x000000860e0e723e */ /* 0x000fe200000010ff */
        /* <DEDUP_REMOVED lines=9> */
[----:B------:R-:W-:Y:S01]  /*8370*/  FMUL.FTZ R72, R39, UR6 ;  /* 0x0000000627487c20 */ /* 0x000fe20008410000 */
[----:B------:R-:W-:Y:S01]  /*8380*/  FMUL.FTZ R70, R41, UR6 ;  /* 0x0000000629467c20 */ /* 0x000fe20008410000 */
[----:B------:R-:W-:Y:S01]  /*8390*/  FMUL.FTZ R69, R42, UR6 ;  /* 0x000000062a457c20 */ /* 0x000fe20008410000 */
        /* <DEDUP_REMOVED lines=14> */
[----:B------:R-:W-:Y:S01]  /*8480*/  F2FP.BF16.F32.PACK_AB R3, R3, R79 ;  /* 0x0000004f0303723e */ /* 0x000fe200000010ff */
[----:B------:R-:W-:Y:S01]  /*8490*/  FMUL.FTZ R49, R44, UR6 ;  /* 0x000000062c317c20 */ /* 0x000fe20008410000 */
[----:B------:R-:W-:Y:S01]  /*84a0*/  STS [R228+0x3000], R21 ;  /* 0x00300015e4007388 */ /* 0x000fe20000000800 */
[----:B------:R-:W-:Y:S01]  /*84b0*/  F2FP.BF16.F32.PACK_AB R2, R2, R78 ;  /* 0x0000004e0202723e */ /* 0x000fe200000010ff */
[----:B------:R-:W-:Y:S01]  /*84c0*/  FMUL.FTZ R40, R45, UR6 ;  /* 0x000000062d287c20 */ /* 0x000fe20008410000 */
[----:B------:R-:W-:Y:S01]  /*84d0*/  FMUL.FTZ R48, R46, UR6 ;  /* 0x000000062e307c20 */ /* 0x000fe20008410000 */
        /* <DEDUP_REMOVED lines=24> */
[----:B------:R2:W-:Y:S01]  /*8660*/  STS [R229+0x4400], R10 ;  /* 0x0044000ae5007388 */ /* 0x0005e20000000800 */
[----:B------:R-:W-:Y:S01]  /*8670*/  FMUL.FTZ R35, R59, UR6 ;  /* 0x000000063b237c20 */ /* 0x000fe20008410000 */
[----:B------:R-:W-:Y:S01]  /*8680*/  F2FP.BF16.F32.PACK_AB R42, R42, R68 ;  /* 0x000000442a2a723e */ /* 0x000fe200000010ff */
[----:B-1----:R-:W1:Y:S01]  /*8690*/  @P0 LDC.64 R26, c[0x0][0x458] ;  /* 0x00011600ff1a0b82 */ /* 0x002e620000000a00 */
        /* <DEDUP_REMOVED lines=8> */
[----:B------:R3:W-:Y:S01]  /*8720*/  STS [R229+0x5000], R9 ;  /* 0x00500009e5007388 */ /* 0x0007e20000000800 */
        /* <DEDUP_REMOVED lines=8> */
[----:B------:R-:W-:-:S02]  /*87b0*/  F2FP.BF16.F32.PACK_AB R33, R33, R66 ;  /* 0x000000422121723e */ /* 0x000fc400000010ff */
[----:B------:R-:W-:Y:S01]  /*87c0*/  F2FP.BF16.F32.PACK_AB R36, R36, R56 ;  /* 0x000000382424723e */ /* 0x000fe200000010ff */
[----:B------:R-:W-:Y:S01]  /*87d0*/  STS [R228+0x6400], R6 ;  /* 0x00640006e4007388 */ /* 0x000fe20000000800 */
[----:B--2---:R-:W2:Y:S01]  /*87e0*/  @P0 LDC.64 R10, c[0x0][0x450] ;  /* 0x00011400ff0a0b82 */ /* 0x004ea20000000a00 */
[----:B------:R-:W-:Y:S02]  /*87f0*/  F2FP.BF16.F32.PACK_AB R35, R35, R58 ;  /* 0x0000003a2323723e */ /* 0x000fe400000010ff */
[----:B------:R-:W-:Y:S01]  /*8800*/  STS [R229+0x6000], R3 ;  /* 0x00600003e5007388 */ /* 0x000fe20000000800 */
[----:B------:R-:W-:Y:S02]  /*8810*/  F2FP.BF16.F32.PACK_AB R60, R61, R60 ;  /* 0x0000003c3d3c723e */ /* 0x000fe400000010ff */
[----:B------:R-:W-:Y:S01]  /*8820*/  F2FP.BF16.F32.PACK_AB R62, R63, R62 ;  /* 0x0000003e3f3e723e */ /* 0x000fe200000010ff */
[----:B------:R4:W-:Y:S04]  /*8830*/  STS [R229+0x6400], R2 ;  /* 0x00640002e5007388 */ /* 0x0009e80000000800 */
[----:B------:R-:W-:Y:S01]  /*8840*/  STS [R228+0x7000], R5 ;  /* 0x00700005e4007388 */ /* 0x000fe20000000800 */
[----:B---3--:R-:W-:-:S03]  /*8850*/  SHF.R.S32.HI R9, RZ, 0x1f, R238 ;  /* 0x0000001fff097819 */ /* 0x008fc600000114ee */
[----:B------:R3:W-:Y:S04]  /*8860*/  STS [R228+0x7400], R4 ;  /* 0x00740004e4007388 */ /* 0x0007e80000000800 */
[----:B------:R1:W-:Y:S04]  /*8870*/  STS [R229+0x7000], R0 ;  /* 0x00700000e5007388 */ /* 0x0003e80000000800 */
[----:B------:R-:W-:Y:S04]  /*8880*/  STS [R229+0x7400], R32 ;  /* 0x00740020e5007388 */ /* 0x000fe80000000800 */
[----:B------:R-:W-:Y:S04]  /*8890*/  STS [R228+0x8000], R46 ;  /* 0x0080002ee4007388 */ /* 0x000fe80000000800 */
[----:B------:R-:W-:Y:S01]  /*88a0*/  STS [R228+0x8400], R45 ;  /* 0x0084002de4007388 */ /* 0x000fe20000000800 */
[----:B----4-:R-:W-:-:S03]  /*88b0*/  @P0 IADD3 R2, R226, R237, RZ ;  /* 0x000000ede2020210 */ /* 0x010fc60007ffe0ff */
[----:B------:R-:W-:Y:S04]  /*88c0*/  STS [R229+0x8000], R42 ;  /* 0x0080002ae5007388 */ /* 0x000fe80000000800 */
[----:B------:R4:W-:Y:S01]  /*88d0*/  STS [R229+0x8400], R41 ;  /* 0x00840029e5007388 */ /* 0x0009e20000000800 */
[----:B---3--:R-:W-:-:S03]  /*88e0*/  @P0 IADD3 R4, R226, R237, RZ ;  /* 0x000000ede2040210 */ /* 0x008fc60007ffe0ff */
[----:B------:R-:W-:Y:S01]  /*88f0*/  STS [R228+0x9000], R44 ;  /* 0x0090002ce4007388 */ /* 0x000fe20000000800 */
[----:B-1----:R-:W-:Y:S02]  /*8900*/  @P0 IMAD R0, R2, R27, RZ ;  /* 0x0000001b02000224 */ /* 0x002fe400078e02ff */
[C---:B--2---:R-:W-:Y:S01]  /*8910*/  @P0 IMAD R6, R4.reuse, R11, RZ ;  /* 0x0000000b04060224 */ /* 0x044fe200078e02ff */
[----:B------:R-:W-:Y:S01]  /*8920*/  STS [R228+0x9400], R43 ;  /* 0x0094002be4007388 */ /* 0x000fe20000000800 */
[----:B------:R-:W-:-:S03]  /*8930*/  @P0 IMAD.WIDE.U32 R4, R4, R10, RZ ;  /* 0x0000000a04040225 */ /* 0x000fc600078e00ff */
[----:B------:R1:W-:Y:S01]  /*8940*/  STS [R229+0x9000], R40 ;  /* 0x00900028e5007388 */ /* 0x0003e20000000800 */
[----:B------:R-:W-:Y:S01]  /*8950*/  @P0 IMAD.WIDE.U32 R2, R2, R26, RZ ;  /* 0x0000001a02020225 */ /* 0x000fe200078e00ff */
[----:B------:R-:W-:Y:S02]  /*8960*/  @P0 IADD3 R8, R5, R6, RZ ;  /* 0x0000000605080210 */ /* 0x000fe40007ffe0ff */
[----:B------:R2:W-:Y:S01]  /*8970*/  STS [R229+0x9400], R39 ;  /* 0x00940027e5007388 */ /* 0x0005e20000000800 */
[----:B------:R-:W-:-:S03]  /*8980*/  @P0 MOV R7, R4 ;  /* 0x0000000400070202 */ /* 0x000fc60000000f00 */
[----:B------:R2:W-:Y:S04]  /*8990*/  STS [R228+0xa000], R38 ;  /* 0x00a00026e4007388 */ /* 0x0005e80000000800 */
[----:B------:R2:W-:Y:S01]  /*89a0*/  STS [R228+0xa400], R37 ;  /* 0x00a40025e4007388 */ /* 0x0005e20000000800 */
[----:B----4-:R-:W-:-:S03]  /*89b0*/  @P0 IADD3 R41, R3, R0, RZ ;  /* 0x0000000003290210 */ /* 0x010fc60007ffe0ff */
[----:B------:R2:W-:Y:S04]  /*89c0*/  STS [R229+0xa000], R34 ;  /* 0x00a00022e5007388 */ /* 0x0005e80000000800 */
[----:B------:R2:W-:Y:S04]  /*89d0*/  STS [R229+0xa400], R33 ;  /* 0x00a40021e5007388 */ /* 0x0005e80000000800 */
[----:B------:R2:W-:Y:S01]  /*89e0*/  STS [R228+0xb000], R36 ;  /* 0x00b00024e4007388 */ /* 0x0005e20000000800 */
[----:B-1----:R-:W-:-:S03]  /*89f0*/  @P0 MOV R40, R2 ;  /* 0x0000000200280202 */ /* 0x002fc60000000f00 */
        /* <DEDUP_REMOVED lines=10> */
[C---:B------:R-:W-:Y:S02]  /*8aa0*/  IMAD R5, R238.reuse, R5, R6 ;  /* 0x00000005ee057224 */ /* 0x040fe400078e0206 */
[----:B------:R-:W-:-:S05]  /*8ab0*/  IMAD.WIDE.U32 R2, R238, R4, R2 ;  /* 0x00000004ee027225 */ /* 0x000fca00078e0002 */
[----:B------:R-:W-:Y:S02]  /*8ac0*/  IADD3 R8, R3, R5, RZ ;  /* 0x0000000503087210 */ /* 0x000fe40007ffe0ff */
[----:B------:R-:W-:Y:S02]  /*8ad0*/  MOV R7, R2 ;  /* 0x0000000200077202 */ /* 0x000fe40000000f00 */
.L_x_564:
        /* <DEDUP_REMOVED lines=12> */
[----:B------:R-:W-:-:S07]  /*8ba0*/  MOV R40, R2 ;  /* 0x0000000200287202 */ /* 0x000fce0000000f00 */
.L_x_565:
[----:B------:R1:W-:Y:S01]  /*8bb0*/  STS [R229+0xb000], R60 ;  /* 0x00b0003ce5007388 */ /* 0x0003e20000000800 */
[----:B------:R-:W-:Y:S01]  /*8bc0*/  SHF.R.S32.HI R25, RZ, 0x1f, R233 ;  /* 0x0000001fff197819 */ /* 0x000fe200000114e9 */
[--C-:B------:R-:W-:Y:S01]  /*8bd0*/  IMAD.MOV.U32 R4, RZ, RZ, R206.reuse ;  /* 0x000000ffff047224 */ /* 0x100fe200078e00ce */
[----:B------:R-:W-:Y:S01]  /*8be0*/  SHF.R.S32.HI R5, RZ, 0x1f, R206 ;  /* 0x0000001fff057819 */ /* 0x000fe200000114ce */
[----:B------:R1:W-:Y:S01]  /*8bf0*/  STS [R229+0xb400], R62 ;  /* 0x00b4003ee5007388 */ /* 0x0003e20000000800 */
[----:B------:R-:W-:Y:S01]  /*8c00*/  SHF.R.S32.HI R43, RZ, 0x1f, R252 ;  /* 0x0000001fff2b7819 */ /* 0x000fe200000114fc */
[-C--:B------:R-:W-:Y:S01]  /*8c10*/  IMAD R0, R25, R10.reuse, RZ ;  /* 0x0000000a19007224 */ /* 0x080fe200078e02ff */
[----:B------:R-:W-:Y:S01]  /*8c20*/  ULDC.64 UR6, c[0x0][0x468] ;  /* 0x00011a0000067ab9 */ /* 0x000fe20000000a00 */
[----:B------:R-:W-:Y:S01]  /*8c30*/  BAR.SYNC.DEFER_BLOCKING 0x0 ;  /* 0x0000000000007b1d */ /* 0x000fe20000010000 */
[----:B------:R-:W-:Y:S01]  /*8c40*/  IMAD.WIDE.U32 R2, R233, R10, R4 ;  /* 0x0000000ae9027225 */ /* 0x000fe200078e0004 */
[----:B------:R-:W-:-:S03]  /*8c50*/  SHF.R.S32.HI R42, RZ, 0x1f, R223 ;  /* 0x0000001fff2a7819 */ /* 0x000fc600000114df */
[----:B------:R-:W-:Y:S01]  /*8c60*/  IMAD R6, R233, R11, R0 ;  /* 0x0000000be9067224 */ /* 0x000fe200078e0200 */
[----:B------:R-:W-:Y:S01]  /*8c70*/  IADD3 R2, P0, R7, R2, RZ ;  /* 0x0000000207027210 */ /* 0x000fe20007f1e0ff */
[----:B------:R-:W-:Y:S01]  /*8c80*/  IMAD R0, R222, -0x40, R199 ;  /* 0xffffffc0de007824 */ /* 0x000fe200078e02c7 */
[----:B------:R-:W-:Y:S01]  /*8c90*/  IADD3 R7, R223, 0x20, RZ ;  /* 0x00000020df077810 */ /* 0x000fe20007ffe0ff */
[----:B------:R-:W-:Y:S01]  /*8ca0*/  BSSY B0, `(.L_x_566) ;  /* 0x0000025000007945 */ /* 0x000fe20003800000 */
[----:B------:R-:W-:Y:S01]  /*8cb0*/  IADD3.X R3, R8, R3, R6, P0, !PT ;  /* 0x0000000308037210 */ /* 0x000fe200007fe406 */
[----:B------:R-:W-:Y:S01]  /*8cc0*/  IMAD R6, R43, UR6, RZ ;  /* 0x000000062b067c24 */ /* 0x000fe2000f8e02ff */
[-C--:B------:R-:W-:Y:S02]  /*8cd0*/  ISETP.GE.AND P4, PT, R223, R0.reuse, PT ;  /* 0x00000000df00720c */ /* 0x080fe40003f86270 */
[----:B------:R-:W-:Y:S01]  /*8ce0*/  ISETP.GE.AND P3, PT, R7, R0, PT ;  /* 0x000000000700720c */ /* 0x000fe20003f66270 */
[----:B------:R-:W-:-:S02]  /*8cf0*/  IMAD R0, R252, UR7, R6 ;  /* 0x00000007fc007c24 */ /* 0x000fc4000f8e0206 */
[----:B------:R-:W-:-:S04]  /*8d00*/  IMAD.WIDE.U32 R6, R252, UR6, R2 ;  /* 0x00000006fc067c25 */ /* 0x000fc8000f8e0002 */
[----:B------:R-:W-:Y:S01]  /*8d10*/  IMAD.IADD R24, R0, 0x1, R7 ;  /* 0x0000000100187824 */ /* 0x000fe200078e0207 */
[----:B--2---:R1:W2:Y:S04]  /*8d20*/  LDS.128 R36, [R196+0x13000] ;  /* 0x01300000c4247984 */ /* 0x0042a80000000c00 */
[----:B------:R1:W3:Y:S04]  /*8d30*/  LDS.128 R32, [R196+0x15000] ;  /* 0x01500000c4207984 */ /* 0x0002e80000000c00 */
[----:B------:R1:W4:Y:S04]  /*8d40*/  LDS.128 R28, [R196+0x17000] ;  /* 0x01700000c41c7984 */ /* 0x0003280000000c00 */
[----:B------:R1:W1:Y:S04]  /*8d50*/  LDS.128 R52, [R196+0x18000] ;  /* 0x01800000c4347984 */ /* 0x0002680000000c00 */
        /* <DEDUP_REMOVED lines=14> */
[C---:B------:R-:W-:Y:S01]  /*8e40*/  IMAD R0, R223.reuse, R11, R0 ;  /* 0x0000000bdf007224 */ /* 0x040fe200078e0200 */
        /* <DEDUP_REMOVED lines=10> */
.L_x_567:
[----:B------:R-:W-:Y:S05]  /*8ef0*/  BSYNC B0 ;  /* 0x0000000000007941 */ /* 0x000fea0003800000 */
.L_x_566:
[----:B------:R-:W-:Y:S04]  /*8f00*/  BSSY B0, `(.L_x_568) ;  /* 0x0000014000007945 */ /* 0x000fe80003800000 */
        /* <DEDUP_REMOVED lines=9> */
[----:B------:R-:W-:Y:S02]  /*8fa0*/  IMAD R8, R2, R10, RZ ;  /* 0x0000000a02087224 */ /* 0x000fe400078e02ff */
[----:B------:R-:W-:-:S04]  /*8fb0*/  IMAD.MOV.U32 R2, RZ, RZ, R6 ;  /* 0x000000ffff027224 */ /* 0x000fc800078e0006 */
        /* <DEDUP_REMOVED lines=8> */
.L_x_569:
[----:B------:R-:W-:Y:S05]  /*9040*/  BSYNC B0 ;  /* 0x0000000000007941 */ /* 0x000fea0003800000 */
.L_x_568:
[-C--:B--2---:R-:W-:Y:S01]  /*9050*/  IMAD.WIDE.U32 R2, R233, R26.reuse, R4 ;  /* 0x0000001ae9027225 */ /* 0x084fe200078e0004 */
[----:B------:R-:W-:Y:S01]  /*9060*/  ULDC.64 UR6, c[0x0][0x470] ;  /* 0x00011c0000067ab9 */ /* 0x000fe20000000a00 */
[----:B------:R-:W-:Y:S02]  /*9070*/  BSSY B0, `(.L_x_570) ;  /* 0x000001a000007945 */ /* 0x000fe40003800000 */
[----:B------:R-:W-:Y:S01]  /*9080*/  IMAD R0, R25, R26, RZ ;  /* 0x0000001a19007224 */ /* 0x000fe200078e02ff */
[----:B------:R-:W-:-:S03]  /*9090*/  IADD3 R2, P0, R40, R2, RZ ;  /* 0x0000000228027210 */ /* 0x000fc60007f1e0ff */
[----:B------:R-:W-:-:S05]  /*90a0*/  IMAD R0, R233, R27, R0 ;  /* 0x0000001be9007224 */ /* 0x000fca00078e0200 */
        /* <DEDUP_REMOVED lines=22> */
.L_x_571:
[----:B------:R-:W-:Y:S05]  /*9210*/  BSYNC B0 ;  /* 0x0000000000007941 */ /* 0x000fea0003800000 */
.L_x_570:
        /* <DEDUP_REMOVED lines=16> */
[----:B-1----:R1:W-:Y:S04]  /*9320*/  @!P2 STG.E.128 desc[UR14][R2.64], R64 ;  /* 0x000000400200a986 */ /* 0x0023e8000c101d0e */
[----:B------:R1:W-:Y:S04]  /*9330*/  @!P1 STG.E.128 desc[UR14][R2.64+0x80], R60 ;  /* 0x0000803c02009986 */ /* 0x0003e8000c101d0e */
[----:B------:R1:W-:Y:S02]  /*9340*/  @!P0 STG.E.128 desc[UR14][R2.64+0x100], R56 ;  /* 0x0001003802008986 */ /* 0x0003e4000c101d0e */
.L_x_542:
[----:B------:R-:W-:Y:S05]  /*9350*/  BSYNC B1 ;  /* 0x0000000000017941 */ /* 0x000fea0003800000 */
.L_x_528:
[----:B------:R-:W3:Y:S02]  /*9360*/  LDC R0, c[0x0][0xc] ;  /* 0x00000300ff007b82 */ /* 0x000ee40000000800 */
[----:B---3--:R-:W-:-:S04]  /*9370*/  IADD3 R222, R0, R222, RZ ;  /* 0x000000de00de7210 */ /* 0x008fc80007ffe0ff */
[----:B------:R-:W-:-:S13]  /*9380*/  ISETP.GE.AND P0, PT, R222, UR12, PT ;  /* 0x0000000cde007c0c */ /* 0x000fda000bf06270 */
[----:B------:R-:W-:Y:S05]  /*9390*/  @P0 BRA `(.L_x_572) ;  /* 0x0000000000040947 */ /* 0x000fea0003800000 */
[----:B------:R-:W-:Y:S05]  /*93a0*/  BRA `(.L_x_573) ;  /* 0xffffff74004c7947 */ /* 0x000fea000383ffff */
.L_x_572:
[----:B------:R-:W-:Y:S05]  /*93b0*/  EXIT ;  /* 0x000000000000794d */ /* 0x000fea0003800000 */
.L_x_574:
        /* <DEDUP_REMOVED lines=12> */
.L_x_818:


//--------------------- .text._ZN5flash44flash_bwd_dq_dk_dv_loop_seqk_parallel_kernelI23Flash_bwd_kernel_traitsILi192ELi64ELi64ELi8ELi4ELi2ELi2ELb0ELb0EN7cutlass10bfloat16_tE19Flash_kernel_traitsILi192ELi64ELi64ELi8ES3_EELb0ELb1ELb0ELb0ELb0ELb0ELb1EEEvNS_16Flash_bwd_paramsE --------------------------
	.section	.text._ZN5flash44flash_bwd_dq_dk_dv_loop_seqk_parallel_kernelI23Flash_bwd_kernel_traitsILi192ELi64ELi64ELi8ELi4ELi2ELi2ELb0ELb0EN7cutlass10bfloat16_tE19Flash_kernel_traitsILi192ELi64ELi64ELi8ES3_EELb0ELb1ELb0ELb0ELb0ELb0ELb1EEEvNS_16Flash_bwd_paramsE,"ax",@progbits
	.align	128
        .global         _ZN5flash44flash_bwd_dq_dk_dv_loop_seqk_parallel_kernelI23Flash_bwd_kernel_traitsILi192ELi64ELi64ELi8ELi4ELi2ELi2ELb0ELb0EN7cutlass10bfloat16_tE19Flash_kernel_traitsILi192ELi64ELi64ELi8ES3_EELb0ELb1ELb0ELb0ELb0ELb0ELb1EEEvNS_16Flash_bwd_paramsE
        .type           _ZN5flash44flash_bwd_dq_dk_dv_loop_seqk_parallel_kernelI23Flash_bwd_kernel_traitsILi192ELi64ELi64ELi8ELi4ELi2ELi2ELb0ELb0EN7cutlass10bfloat16_tE19Flash_kernel_traitsILi192ELi64ELi64ELi8ES3_EELb0ELb1ELb0ELb0ELb0ELb0ELb1EEEvNS_16Flash_bwd_paramsE,@function
        .size           _ZN5flash44flash_bwd_dq_dk_dv_loop_seqk_parallel_kernelI23Flash_bwd_kernel_traitsILi192ELi64ELi64ELi8ELi4ELi2ELi2ELb0ELb0EN7cutlass10bfloat16_tE19Flash_kernel_traitsILi192ELi64ELi64ELi8ES3_EELb0ELb1ELb0ELb0ELb0ELb0ELb1EEEvNS_16Flash_bwd_paramsE,(.L_x_819 - _ZN5flash44flash_bwd_dq_dk_dv_loop_seqk_parallel_kernelI23Flash_bwd_kernel_traitsILi192ELi64ELi64ELi8ELi4ELi2ELi2ELb0ELb0EN7cutlass10bfloat16_tE19Flash_kernel_traitsILi192ELi64ELi64ELi8ES3_EELb0ELb1ELb0ELb0ELb0ELb0ELb1EEEvNS_16Flash_bwd_paramsE)
        .other          _ZN5flash44flash_bwd_dq_dk_dv_loop_seqk_parallel_kernelI23Flash_bwd_kernel_traitsILi192ELi64ELi64ELi8ELi4ELi2ELi2ELb0ELb0EN7cutlass10bfloat16_tE19Flash_kernel_traitsILi192ELi64ELi64ELi8ES3_EELb0ELb1ELb0ELb0ELb0ELb0ELb1EEEvNS_16Flash_bwd_paramsE,@"STO_CUDA_ENTRY STV_DEFAULT"
_ZN5flash44flash_bwd_dq_dk_dv_loop_seqk_parallel_kernelI23Flash_bwd_kernel_traitsILi192ELi64ELi64ELi8ELi4ELi2ELi2ELb0ELb0EN7cutlass10bfloat16_tE19Flash_kernel_traitsILi192ELi64ELi64ELi8ES3_EELb0ELb1ELb0ELb0ELb0ELb0ELb1EEEvNS_16Flash_bwd_paramsE:
.text._ZN5flash44flash_bwd_dq_dk_dv_loop_seqk_parallel_kernelI23Flash_bwd_kernel_traitsILi192ELi64ELi64ELi8ELi4ELi2ELi2ELb0ELb0EN7cutlass10bfloat16_tE19Flash_kernel_traitsILi192ELi64ELi64ELi8ES3_EELb0ELb1ELb0ELb0ELb0ELb0ELb1EEEvNS_16Flash_bwd_paramsE:
        /* <DEDUP_REMOVED lines=145> */
.L_x_621:
        /* <DEDUP_REMOVED lines=47> */
.L_x_575:
        /* <DEDUP_REMOVED lines=129> */
.L_x_577:
        /* <DEDUP_REMOVED lines=13> */
.L_x_578:
        /* <DEDUP_REMOVED lines=10> */
.L_x_579:
[----:B------:R-:W-:-:S04]  /*1580*/  IMAD R36, R212, R22, R209 ;  /* 0x00000016d4247224 */ /* 0x000fc800078e02d1 */
[----:B------:R-:W-:-:S07]  /*1590*/  IMAD R36, R36, R29, RZ ;  /* 0x0000001d24247224 */ /* 0x000fce00078e02ff */
.L_x_580:
        /* <DEDUP_REMOVED lines=91> */
.L_x_582:
        /* <DEDUP_REMOVED lines=12> */
.L_x_583:
        /* <DEDUP_REMOVED lines=32> */
.L_x_585:
[----:B------:R-:W-:Y:S05]  /*1e10*/  BSYNC B0 ;  /* 0x0000000000007941 */ /* 0x000fea0003800000 */
.L_x_584:
        /* <DEDUP_REMOVED lines=20> */
.L_x_587:
[----:B------:R-:W-:Y:S05]  /*1f60*/  BSYNC B0 ;  /* 0x0000000000007941 */ /* 0x000fea0003800000 */
.L_x_586:
        /* <DEDUP_REMOVED lines=28> */
.L_x_589:
[----:B------:R-:W-:Y:S05]  /*2130*/  BSYNC B0 ;  /* 0x0000000000007941 */ /* 0x000fea0003800000 */
.L_x_588:
        /* <DEDUP_REMOVED lines=20> */
.L_x_581:
        /* <DEDUP_REMOVED lines=33> */
.L_x_592:
[----:B------:R-:W-:Y:S05]  /*2490*/  BSYNC B0 ;  /* 0x0000000000007941 */ /* 0x000fea0003800000 */
.L_x_591:
        /* <DEDUP_REMOVED lines=38> */
.L_x_594:
[----:B------:R-:W-:Y:S05]  /*2700*/  BSYNC B0 ;  /* 0x0000000000007941 */ /* 0x000fea0003800000 */
.L_x_593:
        /* <DEDUP_REMOVED lines=16> */
.L_x_596:
        /* <DEDUP_REMOVED lines=29> */
.L_x_597:
[----:B------:R-:W-:Y:S05]  /*29e0*/  BSYNC B0 ;  /* 0x0000000000007941 */ /* 0x000fea0003800000 */
.L_x_595:
        /* <DEDUP_REMOVED lines=17> */
.L_x_599:
        /* <DEDUP_REMOVED lines=37> */
.L_x_600:
[----:B------:R-:W-:Y:S05]  /*2d50*/  BSYNC B0 ;  /* 0x0000000000007941 */ /* 0x000fea0003800000 */
.L_x_598:
        /* <DEDUP_REMOVED lines=59> */
.L_x_602:
[----:B------:R-:W-:Y:S05]  /*3110*/  BSYNC B0 ;  /* 0x0000000000007941 */ /* 0x000fea0003800000 */
.L_x_601:
        /* <DEDUP_REMOVED lines=41> */
.L_x_604:
[----:B------:R-:W-:Y:S05]  /*33b0*/  BSYNC B0 ;  /* 0x0000000000007941 */ /* 0x000fea0003800000 */
.L_x_603:
        /* <DEDUP_REMOVED lines=52> */
.L_x_606:
[----:B------:R-:W-:Y:S05]  /*3700*/  BSYNC B0 ;  /* 0x0000000000007941 */ /* 0x000fea0003800000 */
.L_x_605:
        /* <DEDUP_REMOVED lines=42> */
.L_x_608:
[----:B------:R-:W-:Y:S05]  /*39b0*/  BSYNC B0 ;  /* 0x0000000000007941 */ /* 0x000fea0003800000 */
.L_x_607:
[----:B------:R-:W2:Y:S01]  /*39c0*/  LDC R223, c[0x0][0x270] ;  /* 0x00009c00ffdf7b82 */ /* 0x000ea20000000800 */
[----:B------:R-:W-:Y:S01]  /*39d0*/  IMAD.MOV.U32 R190, RZ, RZ, 0x20 ;  /* 0x00000020ffbe7424 */ /* 0x000fe200078e00ff */
[----:B------:R-:W-:Y:S01]  /*39e0*/  R2P PR, R204, 0x6 ;  /* 0x00000006cc007804 */ /* 0x000fe20000000000 */
[----:B------:R-:W-:Y:S01]  /*39f0*/  VIADD R226, R203, 0x1 ;  /* 0x00000001cbe27836 */ /* 0x000fe20000000000 */
[----:B------:R-:W-:Y:S01]  /*3a00*/  ULDC UR4, c[0x0][0x2d0] ;  /* 0x0000b40000047ab9 */ /* 0x000fe20000000800 */
[----:B------:R-:W-:Y:S01]  /*3a10*/  IMAD.MOV.U32 R189, RZ, RZ, 0x40 ;  /* 0x00000040ffbd7424 */ /* 0x000fe200078e00ff */
[----:B------:R-:W-:Y:S01]  /*3a20*/  ULDC UR6, c[0x0][0x2dc] ;  /* 0x0000b70000067ab9 */ /* 0x000fe20000000800 */
        /* <DEDUP_REMOVED lines=67> */
[----:B------:R1:W5:Y:S04]  /*3e60*/  @!P5 LDG.E R236, desc[UR14][R12.64+0x20] ;  /* 0x0000200e0cecd981 */ /* 0x000368000c1e1900 */
[----:B--2---:R-:W0:Y:S02]  /*3e70*/  LDGDEPBAR ;  /* 0x00000000000079af */ /* 0x004e240000000000 */
.L_x_611:
[----:B------:R-:W0:Y:S01]  /*3e80*/  LDGDEPBAR ;  /* 0x00000000000079af */ /* 0x000e220000000000 */
[C---:B------:R-:W-:Y:S01]  /*3e90*/  IADD3 R150, R192.reuse, R190, RZ ;  /* 0x000000bec0967210 */ /* 0x040fe20007ffe0ff */
[C---:B-----5:R-:W-:Y:S01]  /*3ea0*/  FMUL.FTZ R168, R235.reuse, 1.4426950216293334961 ;  /* 0x3fb8aa3beba87820 */ /* 0x060fe20000410000 */
[-C--:B------:R-:W-:Y:S02]  /*3eb0*/  IADD3 R149, R192, R189.reuse, RZ ;  /* 0x000000bdc0957210 */ /* 0x080fe40007ffe0ff */
[----:B------:R-:W-:Y:S02]  /*3ec0*/  IADD3 R148, R150, R189, RZ ;  /* 0x000000bd96947210 */ /* 0x000fe40007ffe0ff */
[----:B------:R-:W-:Y:S02]  /*3ed0*/  FSETP.NEU.FTZ.AND P0, PT, R235, -INF , PT ;  /* 0xff800000eb00780b */ /* 0x000fe40003f1d000 */
[----:B------:R-:W-:Y:S02]  /*3ee0*/  SHF.L.U32 R169, R238, 0x6, RZ ;  /* 0x00000006eea97819 */ /* 0x000fe400000006ff */
[----:B------:R-:W-:Y:S02]  /*3ef0*/  FSEL R168, R168, RZ, P0 ;  /* 0x000000ffa8a87208 */ /* 0x000fe40000000000 */
[----:B------:R-:W-:Y:S02]  /*3f00*/  ISETP.GE.AND P2, PT, R169, R225, PT ;  /* 0x000000e1a900720c */ /* 0x000fe40003f46270 */
[----:B------:R-:W-:Y:S02]  /*3f10*/  FSETP.NEU.FTZ.AND P0, PT, R236, -INF , PT ;  /* 0xff800000ec00780b */ /* 0x000fe40003f1d000 */
[----:B------:R-:W-:Y:S02]  /*3f20*/  ISETP.LT.AND P2, PT, R224, R240, P2 ;  /* 0x000000f0e000720c */ /* 0x000fe40001741270 */
[----:B------:R-:W-:Y:S01]  /*3f30*/  ISETP.GT.AND P6, PT, R238, R227, PT ;  /* 0x000000e3ee00720c */ /* 0x000fe20003fc4270 */
[----:B------:R-:W-:Y:S04]  /*3f40*/  DEPBAR.LE SB0, 0x0 ;  /* 0x000080000000791a */ /* 0x000fe80000000000 */
[----:B------:R-:W-:Y:S06]  /*3f50*/  BAR.SYNC.DEFER_BLOCKING 0x0 ;  /* 0x0000000000007b1d */ /* 0x000fec0000010000 */
[----:B------:R-:W-:Y:S02]  /*3f60*/  @!P2 IADD3 R169, R226, R169, RZ ;  /* 0x000000a9e2a9a210 */ /* 0x000fe40007ffe0ff */
[----:B------:R-:W-:Y:S02]  /*3f70*/  @!P2 LEA R176, R215, R202, 0x6 ;  /* 0x000000cad7b0a211 */ /* 0x000fe400078e30ff */
[C---:B------:R-:W-:Y:S02]  /*3f80*/  @!P2 VIMNMX R177, R169.reuse, R240, PT ;  /* 0x000000f0a9b1a248 */ /* 0x040fe40003fe0100 */
[----:B------:R-:W-:Y:S02]  /*3f90*/  @!P2 VIADDMNMX R169, R169, 0x8, R240, PT ;  /* 0x00000008a9a9a846 */ /* 0x000fe400038001f0 */
[C---:B------:R-:W-:Y:S02]  /*3fa0*/  @!P2 ISETP.GE.AND P1, PT, R176.reuse, R177, PT ;  /* 0x000000b1b000a20c */ /* 0x040fe40003f26270 */
[C---:B------:R-:W-:Y:S02]  /*3fb0*/  @!P2 IADD3 R172, R176.reuse, 0x1, RZ ;  /* 0x00000001b0aca810 */ /* 0x040fe40007ffe0ff */
[----:B------:R-:W-:Y:S01]  /*3fc0*/  @!P2 IADD3 R184, R176, 0x11, RZ ;  /* 0x00000011b0b8a810 */ /* 0x000fe20007ffe0ff */
[----:B------:R-:W-:Y:S05]  /*3fd0*/  LDSM.16.M88.4 R68, [R192] ;  /* 0x00000000c044783b */ /* 0x000fea0000000200 */
[----:B------:R-:W2:Y:S05]  /*3fe0*/  LDSM.16.M88.4 R72, [R198+UR5+0x12000] ;  /* 0x01200005c648783b */ /* 0x000eaa0008000200 */
[----:B------:R-:W1:Y:S05]  /*3ff0*/  LDSM.16.M88.4 R76, [R198+UR5+0x12800] ;  /* 0x01280005c64c783b */ /* 0x000e6a0008000200 */
[----:B------:R-:W-:Y:S05]  /*4000*/  LDSM.16.M88.4 R80, [R150] ;  /* 0x000000009650783b */ /* 0x000fea0000000200 */
[----:B------:R-:W3:Y:S05]  /*4010*/  LDSM.16.M88.4 R84, [R197] ;  /* 0x00000000c554783b */ /* 0x000eea0000000200 */
[----:B------:R-:W4:Y:S05]  /*4020*/  LDSM.16.M88.4 R88, [R197+0x800] ;  /* 0x00080000c558783b */ /* 0x000f2a0000000200 */
[----:B------:R-:W-:Y:S05]  /*4030*/  LDSM.16.M88.4 R92, [R149] ;  /* 0x00000000955c783b */ /* 0x000fea0000000200 */
[----:B------:R-:W4:Y:S01]  /*4040*/  LDSM.16.M88.4 R96, [R196] ;  /* 0x00000000c460783b */ /* 0x000f220000000200 */
[C---:B--2---:R-:W-:Y:S06]  /*4050*/  HMMA.16816.F32.BF16 R4, R68.reuse, R72, RZ ;  /* 0x000000484404723c */ /* 0x044fec00000418ff */
[C---:B------:R-:W-:Y:S01]  /*4060*/  HMMA.16816.F32.BF16 R8, R68.reuse, R74, RZ ;  /* 0x0000004a4408723c */ /* 0x040fe200000418ff */
[----:B------:R-:W-:Y:S05]  /*4070*/  LDSM.16.M88.4 R72, [R148] ;  /* 0x000000009448783b */ /* 0x000fea0000000200 */
[C---:B-1----:R-:W-:Y:S06]  /*4080*/  HMMA.16816.F32.BF16 R12, R68.reuse, R76, RZ ;  /* 0x0000004c440c723c */ /* 0x042fec00000418ff */
[----:B------:R-:W-:Y:S01]  /*4090*/  HMMA.16816.F32.BF16 R16, R68, R78, RZ ;  /* 0x0000004e4410723c */ /* 0x000fe200000418ff */
[----:B------:R-:W1:Y:S05]  /*40a0*/  LDSM.16.M88.4 R68, [R196+0x800] ;  /* 0x00080000c444783b */ /* 0x000e6a0000000200 */
[C---:B---3--:R-:W-:Y:S01]  /*40b0*/  HMMA.16816.F32.BF16 R4, R80.reuse, R84, R4 ;  /* 0x000000545004723c */ /* 0x048fe20000041804 */
[----:B------:R-:W2:Y:S05]  /*40c0*/  LDSM.16.M88.4 R76, [R195] ;  /* 0x00000000c34c783b */ /* 0x000eaa0000000200 */
[C---:B------:R-:W-:Y:S01]  /*40d0*/  HMMA.16816.F32.BF16 R8, R80.reuse, R86, R8 ;  /* 0x000000565008723c */ /* 0x040fe20000041808 */
[----:B------:R-:W-:Y:S05]  /*40e0*/  LDSM.16.M88.4 R84, [R192+0x2000] ;  /* 0x00200000c054783b */ /* 0x000fea0000000200 */
[C---:B----4-:R-:W-:Y:S06]  /*40f0*/  HMMA.16816.F32.BF16 R12, R80.reuse, R88, R12 ;  /* 0x00000058500c723c */ /* 0x050fec000004180c */
[----:B------:R-:W-:Y:S01]  /*4100*/  HMMA.16816.F32.BF16 R16, R80, R90, R16 ;  /* 0x0000005a5010723c */ /* 0x000fe20000041810 */
[----:B------:R-:W3:Y:S05]  /*4110*/  LDSM.16.M88.4 R80, [R195+0x800] ;  /* 0x00080000c350783b */ /* 0x000eea0000000200 */
[C---:B------:R-:W-:Y:S01]  /*4120*/  HMMA.16816.F32.BF16 R4, R92.reuse, R96, R4 ;  /* 0x000000605c04723c */ /* 0x040fe20000041804 */
[----:B------:R-:W4:Y:S05]  /*4130*/  LDSM.16.M88.4 R88, [R198+UR5+0x14000] ;  /* 0x01400005c658783b */ /* 0x000f2a0008000200 */
[C---:B------:R-:W-:Y:S01]  /*4140*/  HMMA.16816.F32.BF16 R8, R92.reuse, R98, R8 ;  /* 0x000000625c08723c */ /* 0x040fe20000041808 */
[----:B------:R-:W-:Y:S05]  /*4150*/  LDSM.16.M88.4 R96, [R197+0x2000] ;  /* 0x00200000c560783b */ /* 0x000fea0000000200 */
[C---:B-1----:R-:W-:Y:S06]  /*4160*/  HMMA.16816.F32.BF16 R12, R92.reuse, R68, R12 ;  /* 0x000000445c0c723c */ /* 0x042fec000004180c */
[----:B------:R-:W-:Y:S01]  /*4170*/  HMMA.16816.F32.BF16 R16, R92, R70, R16 ;  /* 0x000000465c10723c */ /* 0x000fe20000041810 */
[----:B------:R-:W1:Y:S05]  /*4180*/  LDSM.16.M88.4 R68, [R198+UR5+0x14800] ;  /* 0x01480005c644783b */ /* 0x000e6a0008000200 */
[C---:B--2---:R-:W-:Y:S01]  /*4190*/  HMMA.16816.F32.BF16 R4, R72.reuse, R76, R4 ;  /* 0x0000004c4804723c */ /* 0x044fe20000041804 */
[----:B------:R-:W2:Y:S05]  /*41a0*/  LDSM.16.M88.4 R92, [R150+0x2000] ;  /* 0x00200000965c783b */ /* 0x000eaa0000000200 */
[C---:B------:R-:W-:Y:S01]  /*41b0*/  HMMA.16816.F32.BF16 R8, R72.reuse, R78, R8 ;  /* 0x0000004e4808723c */ /* 0x040fe20000041808 */
[----:B------:R-:W-:Y:S05]  /*41c0*/  LDSM.16.M88.4 R76, [R149+0x2000] ;  /* 0x00200000954c783b */ /* 0x000fea0000000200 */
[C---:B---3--:R-:W-:Y:S06]  /*41d0*/  HMMA.16816.F32.BF16 R12, R72.reuse, R80, R12 ;  /* 0x00000050480c723c */ /* 0x048fec000004180c */
[----:B------:R-:W-:Y:S01]  /*41e0*/  HMMA.16816.F32.BF16 R16, R72, R82, R16 ;  /* 0x000000524810723c */ /* 0x000fe20000041810 */
[----:B------:R-:W3:Y:S05]  /*41f0*/  LDSM.16.M88.4 R72, [R197+0x2800] ;  /* 0x00280000c548783b */ /* 0x000eea0000000200 */
[C---:B----4-:R-:W-:Y:S01]  /*4200*/  HMMA.16816.F32.BF16 R4, R84.reuse, R88, R4 ;  /* 0x000000585404723c */ /* 0x050fe20000041804 */
[----:B------:R-:W4:Y:S05]  /*4210*/  LDSM.16.M88.4 R80, [R196+0x2000] ;  /* 0x00200000c450783b */ /* 0x000f2a0000000200 */
[C---:B------:R-:W-:Y:S01]  /*4220*/  HMMA.16816.F32.BF16 R8, R84.reuse, R90, R8 ;  /* 0x0000005a5408723c */ /* 0x040fe20000041808 */
[----:B------:R-:W-:Y:S05]  /*4230*/  LDSM.16.M88.4 R88, [R195+0x2000] ;  /* 0x00200000c358783b */ /* 0x000fea0000000200 */
[C---:B-1----:R-:W-:Y:S06]  /*4240*/  HMMA.16816.F32.BF16 R12, R84.reuse, R68, R12 ;  /* 0x00000044540c723c */ /* 0x042fec000004180c */
[----:B------:R-:W-:Y:S01]  /*4250*/  HMMA.16816.F32.BF16 R16, R84, R70, R16 ;  /* 0x000000465410723c */ /* 0x000fe20000041810 */
[----:B------:R-:W1:Y:S05]  /*4260*/  LDSM.16.M88.4 R68, [R196+0x2800] ;  /* 0x00280000c444783b */ /* 0x000e6a0000000200 */
[C---:B--2---:R-:W-:Y:S01]  /*4270*/  HMMA.16816.F32.BF16 R4, R92.reuse, R96, R4 ;  /* 0x000000605c04723c */ /* 0x044fe20000041804 */
[----:B------:R-:W2:Y:S05]  /*4280*/  LDSM.16.M88.4 R84, [R148+0x2000] ;  /* 0x002000009454783b */ /* 0x000eaa0000000200 */
[C---:B------:R-:W-:Y:S01]  /*4290*/  HMMA.16816.F32.BF16 R8, R92.reuse, R98, R8 ;  /* 0x000000625c08723c */ /* 0x040fe20000041808 */
[----:B------:R-:W-:Y:S05]  /*42a0*/  LDSM.16.M88.4 R96, [R198+UR5+0x16000] ;  /* 0x01600005c660783b */ /* 0x000fea0008000200 */
        /* <DEDUP_REMOVED lines=26> */
[C---:B------:R-:W-:Y:S06]  /*4450*/  HMMA.16816.F32.BF16 R8, R76.reuse, R82, R8 ;  /* 0x000000524c08723c */ /* 0x040fec0000041808 */
[C---:B---3--:R-:W-:Y:S06]  /*4460*/  HMMA.16816.F32.BF16 R12, R76.reuse, R72, R12 ;  /* 0x000000484c0c723c */ /* 0x048fec000004180c */
[----:B------:R-:W-:Y:S06]  /*4470*/  HMMA.16816.F32.BF16 R16, R76, R74, R16 ;  /* 0x0000004a4c10723c */ /* 0x000fec0000041810 */
[C---:B----4-:R-:W-:Y:S06]  /*4480*/  HMMA.16816.F32.BF16 R4, R84.reuse, R88, R4 ;  /* 0x000000585404723c */ /* 0x050fec0000041804 */
[C---:B------:R-:W-:Y:S06]  /*4490*/  HMMA.16816.F32.BF16 R8, R84.reuse, R90, R8 ;  /* 0x0000005a5408723c */ /* 0x040fec0000041808 */
[C---:B-1----:R-:W-:Y:S06]  /*44a0*/  HMMA.16816.F32.BF16 R12, R84.reuse, R68, R12 ;  /* 0x00000044540c723c */ /* 0x042fec000004180c */
[----:B------:R-:W-:Y:S01]  /*44b0*/  HMMA.16816.F32.BF16 R16, R84, R70, R16 ;  /* 0x000000465410723c */ /* 0x000fe20000041810 */
[----:B------:R-:W1:Y:S05]  /*44c0*/  LDSM.16.M88.4 R68, [R195+0x4800] ;  /* 0x00480000c344783b */ /* 0x000e6a0000000200 */
[C---:B--2---:R-:W-:Y:S06]  /*44d0*/  HMMA.16816.F32.BF16 R4, R92.reuse, R96, R4 ;  /* 0x000000605c04723c */ /* 0x044fec0000041804 */
[C---:B------:R-:W-:Y:S07]  /*44e0*/  HMMA.16816.F32.BF16 R8, R92.reuse, R98, R8 ;  /* 0x000000625c08723c */ /* 0x040fee0000041808 */
[----:B------:R-:W-:Y:S04]  /*44f0*/  LEA R99, R200, UR5, 0x1 ;  /* 0x00000005c8637c11 */ /* 0x000fe8000f8e08ff */
[-C--:B------:R-:W-:Y:S02]  /*4500*/  IADD3 R98, R190, R99.reuse, RZ ;  /* 0x00000063be627210 */ /* 0x080fe40007ffe0ff */
[C---:B------:R-:W-:Y:S02]  /*4510*/  IADD3 R97, R189.reuse, R99, RZ ;  /* 0x00000063bd617210 */ /* 0x040fe40007ffe0ff */
[----:B------:R-:W-:Y:S03]  /*4520*/  IADD3 R96, R189, R98, RZ ;  /* 0x00000062bd607210 */ /* 0x000fe60007ffe0ff */
[----:B------:R-:W-:Y:S01]  /*4530*/  FMUL.FTZ R151, R4, UR8 ;  /* 0x0000000804977c20 */ /* 0x000fe20008410000 */
[----:B------:R-:W-:Y:S01]  /*4540*/  FMUL.FTZ R152, R5, UR8 ;  /* 0x0000000805987c20 */ /* 0x000fe20008410000 */
[----:B------:R-:W-:Y:S01]  /*4550*/  FMUL.FTZ R153, R6, UR8 ;  /* 0x0000000806997c20 */ /* 0x000fe20008410000 */
[----:B------:R-:W-:Y:S03]  /*4560*/  FMUL.FTZ R154, R7, UR8 ;  /* 0x00000008079a7c20 */ /* 0x000fe60008410000 */
[----:B------:R-:W2:Y:S01]  /*4570*/  MUFU.TANH R151, R151 ;  /* 0x0000009700977308 */ /* 0x000ea20000002400 */
[----:B------:R-:W-:Y:S01]  /*4580*/  FMUL.FTZ R155, R8, UR8 ;  /* 0x00000008089b7c20 */ /* 0x000fe20008410000 */
[----:B------:R-:W-:Y:S01]  /*4590*/  FMUL.FTZ R156, R9, UR8 ;  /* 0x00000008099c7c20 */ /* 0x000fe20008410000 */
[----:B------:R-:W-:Y:S01]  /*45a0*/  FMUL.FTZ R157, R10, UR8 ;  /* 0x000000080a9d7c20 */ /* 0x000fe20008410000 */
[----:B------:R-:W-:Y:S01]  /*45b0*/  FMUL.FTZ R158, R11, UR8 ;  /* 0x000000080b9e7c20 */ /* 0x000fe20008410000 */
[C---:B-1----:R-:W-:Y:S05]  /*45c0*/  HMMA.16816.F32.BF16 R12, R92.reuse, R68, R12 ;  /* 0x000000445c0c723c */ /* 0x042fea000004180c */
[----:B------:R-:W1:Y:S01]  /*45d0*/  MUFU.TANH R152, R152 ;  /* 0x0000009800987308 */ /* 0x000e620000002400 */
[----:B------:R-:W-:Y:S09]  /*45e0*/  HMMA.16816.F32.BF16 R16, R92, R70, R16 ;  /* 0x000000465c10723c */ /* 0x000ff20000041810 */
[----:B------:R-:W3:Y:S02]  /*45f0*/  MUFU.TANH R153, R153 ;  /* 0x0000009900997308 */ /* 0x000ee40000002400 */
[----:B--2---:R-:W-:Y:S02]  /*4600*/  MOV R167, R151 ;  /* 0x0000009700a77202 */ /* 0x004fe40000000f00 */
[C---:B------:R-:W-:Y:S02]  /*4610*/  @!P2 FSEL R167, R151.reuse, -INF , !P1 ;  /* 0xff80000097a7a808 */ /* 0x040fe40004800000 */
[----:B------:R-:W-:Y:S01]  /*4620*/  @!P2 ISETP.GE.AND P1, PT, R172, R177, PT ;  /* 0x000000b1ac00a20c */ /* 0x000fe20003f26270 */
[----:B------:R-:W-:Y:S03]  /*4630*/  FFMA.FTZ R151, -R151, R151, 1 ;  /* 0x3f80000097977423 */ /* 0x000fe60000010197 */
[----:B------:R-:W2:Y:S01]  /*4640*/  MUFU.TANH R154, R154 ;  /* 0x0000009a009a7308 */ /* 0x000ea20000002400 */
[--C-:B------:R-:W-:Y:S01]  /*4650*/  FFMA.FTZ R183, R167, UR7, -R168.reuse ;  /* 0x00000007a7b77c23 */ /* 0x100fe200080108a8 */
[----:B-1----:R-:W-:Y:S01]  /*4660*/  MOV R171, R152 ;  /* 0x0000009800ab7202 */ /* 0x002fe20000000f00 */
[----:B------:R-:W-:Y:S01]  /*4670*/  FMUL.FTZ R167, R236, 1.4426950216293334961 ;  /* 0x3fb8aa3beca77820 */ /* 0x000fe20000410000 */
[----:B------:R-:W-:Y:S01]  /*4680*/  @!P2 FSEL R171, R152, -INF , !P1 ;  /* 0xff80000098aba808 */ /* 0x000fe20004800000 */
[----:B------:R-:W-:Y:S01]  /*4690*/  FMUL.FTZ R159, R12, UR8 ;  /* 0x000000080c9f7c20 */ /* 0x000fe20008410000 */
[----:B------:R-:W-:Y:S01]  /*46a0*/  @!P2 ISETP.GE.AND P1, PT, R176, R169, PT ;  /* 0x000000a9b000a20c */ /* 0x000fe20003f26270 */
[----:B------:R-:W-:Y:S03]  /*46b0*/  FMUL.FTZ R160, R13, UR8 ;  /* 0x000000080da07c20 */ /* 0x000fe60008410000 */
[----:B------:R-:W1:Y:S01]  /*46c0*/  MUFU.TANH R155, R155 ;  /* 0x0000009b009b7308 */ /* 0x000e620000002400 */
[----:B---3--:R-:W-:Y:S01]  /*46d0*/  MOV R170, R153 ;  /* 0x0000009900aa7202 */ /* 0x008fe20000000f00 */
[--C-:B------:R-:W-:Y:S01]  /*46e0*/  FFMA.FTZ R182, R171, UR7, -R168.reuse ;  /* 0x00000007abb67c23 */ /* 0x100fe200080108a8 */
[----:B------:R-:W-:Y:S01]  /*46f0*/  FSEL R167, R167, RZ, P0 ;  /* 0x000000ffa7a77208 */ /* 0x000fe20000000000 */
[----:B------:R-:W-:Y:S01]  /*4700*/  FMUL.FTZ R161, R14, UR8 ;  /* 0x000000080ea17c20 */ /* 0x000fe20008410000 */
[----:B------:R-:W-:Y:S01]  /*4710*/  @!P2 FSEL R170, R153, -INF , !P1 ;  /* 0xff80000099aaa808 */ /* 0x000fe20004800000 */
[----:B------:R-:W-:Y:S01]  /*4720*/  FMUL.FTZ R162, R15, UR8 ;  /* 0x000000080fa27c20 */ /* 0x000fe20008410000 */
[----:B------:R-:W-:Y:S03]  /*4730*/  @!P2 ISETP.GE.AND P0, PT, R172, R169, PT ;  /* 0x000000a9ac00a20c */ /* 0x000fe60003f06270 */
[----:B------:R-:W3:Y:S01]  /*4740*/  MUFU.TANH R156, R156 ;  /* 0x0000009c009c7308 */ /* 0x000ee20000002400 */
[----:B--2---:R-:W-:Y:S01]  /*4750*/  MOV R172, R154 ;  /* 0x0000009a00ac7202 */ /* 0x004fe20000000f00 */
[--C-:B------:R-:W-:Y:S01]  /*4760*/  FFMA.FTZ R175, R170, UR7, -R167.reuse ;  /* 0x00000007aaaf7c23 */ /* 0x100fe200080108a7 */
[----:B------:R-:W-:Y:S01]  /*4770*/  @!P2 FSEL R172, R154, -INF , !P0 ;  /* 0xff8000009aaca808 */ /* 0x000fe20004000000 */
[----:B------:R-:W-:Y:S01]  /*4780*/  FMUL.FTZ R163, R16, UR8 ;  /* 0x0000000810a37c20 */ /* 0x000fe20008410000 */
[----:B------:R-:W-:Y:S01]  /*4790*/  @!P2 IADD3 R170, R176, 0x8, RZ ;  /* 0x00000008b0aaa810 */ /* 0x000fe20007ffe0ff */
[----:B------:R-:W-:Y:S01]  /*47a0*/  FMUL.FTZ R164, R17, UR8 ;  /* 0x0000000811a47c20 */ /* 0x000fe20008410000 */
[----:B------:R-:W-:Y:S03]  /*47b0*/  FMUL.FTZ R165, R18, UR8 ;  /* 0x0000000812a57c20 */ /* 0x000fe60008410000 */
[----:B------:R-:W2:Y:S01]  /*47c0*/  MUFU.TANH R157, R157 ;  /* 0x0000009d009d7308 */ /* 0x000ea20000002400 */
[--C-:B------:R-:W-:Y:S01]  /*47d0*/  FFMA.FTZ R174, R172, UR7, -R167.reuse ;  /* 0x00000007acae7c23 */ /* 0x100fe200080108a7 */
[----:B------:R-:W-:Y:S01]  /*47e0*/  @!P2 ISETP.GE.AND P0, PT, R170, R177, PT ;  /* 0x000000b1aa00a20c */ /* 0x000fe20003f06270 */
[----:B------:R-:W-:Y:S01]  /*47f0*/  FMUL.FTZ R166, R19, UR8 ;  /* 0x0000000813a67c20 */ /* 0x000fe20008410000 */
[----:B------:R-:W-:Y:S01]  /*4800*/  @!P2 IADD3 R172, R176, 0x9, RZ ;  /* 0x00000009b0aca810 */ /* 0x000fe20007ffe0ff */
[----:B------:R-:W-:Y:S01]  /*4810*/  FFMA.FTZ R152, -R152, R152, 1 ;  /* 0x3f80000098987423 */ /* 0x000fe20000010198 */
[----:B-1----:R-:W-:Y:S01]  /*4820*/  MOV R173, R155 ;  /* 0x0000009b00ad7202 */ /* 0x002fe20000000f00 */
[----:B------:R-:W-:Y:S01]  /*4830*/  FMUL.FTZ R151, R151, UR8 ;  /* 0x0000000897977c20 */ /* 0x000fe20008410000 */
[C---:B------:R-:W-:Y:S02]  /*4840*/  @!P2 FSEL R173, R155.reuse, -INF , !P0 ;  /* 0xff8000009bada808 */ /* 0x040fe40004000000 */
[----:B------:R-:W1:Y:S01]  /*4850*/  MUFU.TANH R158, R158 ;  /* 0x0000009e009e7308 */ /* 0x000e620000002400 */
[----:B------:R-:W-:Y:S01]  /*4860*/  @!P2 ISETP.GE.AND P0, PT, R172, R177, PT ;  /* 0x000000b1ac00a20c */ /* 0x000fe20003f06270 */
[----:B------:R-:W-:Y:S01]  /*4870*/  FFMA.FTZ R155, -R155, R155, 1 ;  /* 0x3f8000009b9b7423 */ /* 0x000fe2000001019b */
[-C--:B---3--:R-:W-:Y:S01]  /*4880*/  MOV R171, R156.reuse ;  /* 0x0000009c00ab7202 */ /* 0x088fe20000000f00 */
[--C-:B------:R-:W-:Y:S01]  /*4890*/  FFMA.FTZ R181, R173, UR7, -R168.reuse ;  /* 0x00000007adb57c23 */ /* 0x100fe200080108a8 */
[C---:B------:R-:W-:Y:S01]  /*48a0*/  @!P2 FSEL R171, R156.reuse, -INF , !P0 ;  /* 0xff8000009caba808 */ /* 0x040fe20004000000 */
[----:B------:R-:W-:Y:S01]  /*48b0*/  FFMA.FTZ R156, -R156, R156, 1 ;  /* 0x3f8000009c9c7423 */ /* 0x000fe2000001019c */
[----:B------:R-:W-:Y:S03]  /*48c0*/  @!P2 ISETP.GE.AND P0, PT, R170, R169, PT ;  /* 0x000000a9aa00a20c */ /* 0x000fe60003f06270 */
[----:B------:R-:W3:Y:S01]  /*48d0*/  MUFU.TANH R159, R159 ;  /* 0x0000009f009f7308 */ /* 0x000ee20000002400 */
[----:B--2---:R-:W-:Y:S01]  /*48e0*/  MOV R170, R157 ;  /* 0x0000009d00aa7202 */ /* 0x004fe20000000f00 */
[--C-:B------:R-:W-:Y:S01]  /*48f0*/  FFMA.FTZ R180, R171, UR7, -R168.reuse ;  /* 0x00000007abb47c23 */ /* 0x100fe200080108a8 */
[----:B------:R-:W-:Y:S01]  /*4900*/  @!P2 FSEL R170, R157, -INF , !P0 ;  /* 0xff8000009daaa808 */ /* 0x000fe20004000000 */
[----:B------:R-:W-:Y:S01]  /*4910*/  FMUL.FTZ R152, R152, UR8 ;  /* 0x0000000898987c20 */ /* 0x000fe20008410000 */
[----:B------:R-:W-:Y:S01]  /*4920*/  @!P2 ISETP.GE.AND P0, PT, R172, R169, PT ;  /* 0x000000a9ac00a20c */ /* 0x000fe20003f06270 */
[----:B------:R-:W-:Y:S01]  /*4930*/  FMUL.FTZ R155, R155, UR8 ;  /* 0x000000089b9b7c20 */ /* 0x000fe20008410000 */
[----:B------:R-:W-:Y:S03]  /*4940*/  FMUL.FTZ R156, R156, UR8 ;  /* 0x000000089c9c7c20 */ /* 0x000fe60008410000 */
[----:B------:R-:W2:Y:S01]  /*4950*/  MUFU.TANH R160, R160 ;  /* 0x000000a000a07308 */ /* 0x000ea20000002400 */
[--C-:B------:R-:W-:Y:S01]  /*4960*/  FFMA.FTZ R173, R170, UR7, -R167.reuse ;  /* 0x00000007aaad7c23 */ /* 0x100fe200080108a7 */
[----:B------:R-:W-:Y:S01]  /*4970*/  @!P2 IADD3 R170, R176, 0x10, RZ ;  /* 0x00000010b0aaa810 */ /* 0x000fe20007ffe0ff */
[----:B------:R-:W-:Y:S01]  /*4980*/  FFMA.FTZ R153, -R153, R153, 1 ;  /* 0x3f80000099997423 */ /* 0x000fe20000010199 */
[----:B-1----:R-:W-:Y:S01]  /*4990*/  MOV R178, R158 ;  /* 0x0000009e00b27202 */ /* 0x002fe20000000f00 */
[----:B------:R-:W-:Y:S01]  /*49a0*/  FFMA.FTZ R154, -R154, R154, 1 ;  /* 0x3f8000009a9a7423 */ /* 0x000fe2000001019a */
[----:B------:R-:W-:Y:S01]  /*49b0*/  @!P2 FSEL R178, R158, -INF , !P0 ;  /* 0xff8000009eb2a808 */ /* 0x000fe20004000000 */
[----:B------:R-:W-:Y:S03]  /*49c0*/  FMUL.FTZ R153, R153, UR8 ;  /* 0x0000000899997c20 */ /* 0x000fe60008410000 */
[----:B------:R-:W1:Y:S01]  /*49d0*/  MUFU.TANH R161, R161 ;  /* 0x000000a100a17308 */ /* 0x000e620000002400 */
[----:B------:R-:W-:Y:S01]  /*49e0*/  @!P2 ISETP.GE.AND P0, PT, R170, R177, PT ;  /* 0x000000b1aa00a20c */ /* 0x000fe20003f06270 */
[----:B------:R-:W-:Y:S01]  /*49f0*/  FMUL.FTZ R154, R154, UR8 ;  /* 0x000000089a9a7c20 */ /* 0x000fe20008410000 */
[-C--:B---3--:R-:W-:Y:S01]  /*4a00*/  MOV R185, R159.reuse ;  /* 0x0000009f00b97202 */ /* 0x088fe20000000f00 */
[--C-:B------:R-:W-:Y:S01]  /*4a10*/  FFMA.FTZ R172, R178, UR7, -R167.reuse ;  /* 0x00000007b2ac7c23 */ /* 0x100fe200080108a7 */
[C---:B------:R-:W-:Y:S01]  /*4a20*/  @!P2 FSEL R185, R159.reuse, -INF , !P0 ;  /* 0xff8000009fb9a808 */ /* 0x040fe20004000000 */
[----:B------:R-:W-:Y:S01]  /*4a30*/  FFMA.FTZ R159, -R159, R159, 1 ;  /* 0x3f8000009f9f7423 */ /* 0x000fe2000001019f */
[----:B------:R-:W-:Y:S03]  /*4a40*/  @!P2 ISETP.GE.AND P0, PT, R184, R177, PT ;  /* 0x000000b1b800a20c */ /* 0x000fe60003f06270 */
[----:B------:R-:W3:Y:S01]  /*4a50*/  MUFU.TANH R162, R162 ;  /* 0x000000a200a27308 */ /* 0x000ee20000002400 */
[-C--:B--2---:R-:W-:Y:S01]  /*4a60*/  MOV R171, R160.reuse ;  /* 0x000000a000ab7202 */ /* 0x084fe20000000f00 */
[--C-:B------:R-:W-:Y:S01]  /*4a70*/  FFMA.FTZ R179, R185, UR7, -R168.reuse ;  /* 0x00000007b9b37c23 */ /* 0x100fe200080108a8 */
[C---:B------:R-:W-:Y:S01]  /*4a80*/  @!P2 FSEL R171, R160.reuse, -INF , !P0 ;  /* 0xff800000a0aba808 */ /* 0x040fe20004000000 */
[----:B------:R-:W-:Y:S01]  /*4a90*/  FFMA.FTZ R160, -R160, R160, 1 ;  /* 0x3f800000a0a07423 */ /* 0x000fe200000101a0 */
[----:B------:R-:W-:Y:S01]  /*4aa0*/  @!P2 ISETP.GE.AND P0, PT, R170, R169, PT ;  /* 0x000000a9aa00a20c */ /* 0x000fe20003f06270 */
[----:B------:R-:W-:Y:S01]  /*4ab0*/  FMUL.FTZ R159, R159, UR8 ;  /* 0x000000089f9f7c20 */ /* 0x000fe20008410000 */
[----:B------:R-:W-:Y:S03]  /*4ac0*/  FFMA.FTZ R157, -R157, R157, 1 ;  /* 0x3f8000009d9d7423 */ /* 0x000fe6000001019d */
[----:B------:R-:W2:Y:S01]  /*4ad0*/  MUFU.TANH R163, R163 ;  /* 0x000000a300a37308 */ /* 0x000ea20000002400 */
[----:B-1----:R-:W-:Y:S01]  /*4ae0*/  MOV R170, R161 ;  /* 0x000000a100aa7202 */ /* 0x002fe20000000f00 */
[--C-:B------:R-:W-:Y:S01]  /*4af0*/  FFMA.FTZ R178, R171, UR7, -R168.reuse ;  /* 0x00000007abb27c23 */ /* 0x100fe200080108a8 */
[C---:B------:R-:W-:Y:S01]  /*4b00*/  @!P2 FSEL R170, R161.reuse, -INF , !P0 ;  /* 0xff800000a1aaa808 */ /* 0x040fe20004000000 */
[----:B------:R-:W-:Y:S01]  /*4b10*/  FMUL.FTZ R160, R160, UR8 ;  /* 0x00000008a0a07c20 */ /* 0x000fe20008410000 */
[----:B------:R-:W-:Y:S01]  /*4b20*/  @!P2 ISETP.GE.AND P0, PT, R184, R169, PT ;  /* 0x000000a9b800a20c */ /* 0x000fe20003f06270 */
[----:B------:R-:W-:Y:S01]  /*4b30*/  FFMA.FTZ R158, -R158, R158, 1 ;  /* 0x3f8000009e9e7423 */ /* 0x000fe2000001019e */
[----:B------:R-:W-:Y:S03]  /*4b40*/  @!P2 IADD3 R184, R176, 0x18, RZ ;  /* 0x00000018b0b8a810 */ /* 0x000fe60007ffe0ff */
[----:B------:R-:W1:Y:S01]  /*4b50*/  MUFU.TANH R164, R164 ;  /* 0x000000a400a47308 */ /* 0x000e620000002400 */
[-C--:B---3--:R-:W-:Y:S01]  /*4b60*/  MOV R186, R162.reuse ;  /* 0x000000a200ba7202 */ /* 0x088fe20000000f00 */
[--C-:B------:R-:W-:Y:S01]  /*4b70*/  FFMA.FTZ R171, R170, UR7, -R167.reuse ;  /* 0x00000007aaab7c23 */ /* 0x100fe200080108a7 */
[----:B------:R-:W-:Y:S01]  /*4b80*/  @!P2 FSEL R186, R162, -INF , !P0 ;  /* 0xff800000a2baa808 */ /* 0x000fe20004000000 */
[----:B------:R-:W-:Y:S01]  /*4b90*/  FFMA.FTZ R161, -R161, R161, 1 ;  /* 0x3f800000a1a17423 */ /* 0x000fe200000101a1 */
[----:B------:R-:W-:Y:S01]  /*4ba0*/  @!P2 ISETP.GE.AND P0, PT, R184, R177, PT ;  /* 0x000000b1b800a20c */ /* 0x000fe20003f06270 */
[----:B------:R-:W-:Y:S01]  /*4bb0*/  FFMA.FTZ R162, -R162, R162, 1 ;  /* 0x3f800000a2a27423 */ /* 0x000fe200000101a2 */
[----:B------:R-:W-:Y:S03]  /*4bc0*/  @!P2 IADD3 R176, R176, 0x19, RZ ;  /* 0x00000019b0b0a810 */ /* 0x000fe60007ffe0ff */
[----:B------:R-:W3:Y:S01]  /*4bd0*/  MUFU.TANH R165, R165 ;  /* 0x000000a500a57308 */ /* 0x000ee20000002400 */
[-C--:B--2---:R-:W-:Y:S01]  /*4be0*/  MOV R185, R163.reuse ;  /* 0x000000a300b97202 */ /* 0x084fe20000000f00 */
[--C-:B------:R-:W-:Y:S01]  /*4bf0*/  FFMA.FTZ R170, R186, UR7, -R167.reuse ;  /* 0x00000007baaa7c23 */ /* 0x100fe200080108a7 */
[C---:B------:R-:W-:Y:S01]  /*4c00*/  @!P2 FSEL R185, R163.reuse, -INF , !P0 ;  /* 0xff800000a3b9a808 */ /* 0x040fe20004000000 */
[----:B------:R-:W-:Y:S01]  /*4c10*/  FFMA.FTZ R163, -R163, R163, 1 ;  /* 0x3f800000a3a37423 */ /* 0x000fe200000101a3 */
[----:B------:R-:W-:Y:S01]  /*4c20*/  @!P2 ISETP.GE.AND P0, PT, R176, R177, PT ;  /* 0x000000b1b000a20c */ /* 0x000fe20003f06270 */
[----:B------:R-:W-:Y:S01]  /*4c30*/  FMUL.FTZ R157, R157, UR8 ;  /* 0x000000089d9d7c20 */ /* 0x000fe20008410000 */
[-C--:B------:R-:W-:Y:S03]  /*4c40*/  @!P2 ISETP.GE.AND P1, PT, R184, R169.reuse, PT ;  /* 0x000000a9b800a20c */ /* 0x080fe60003f26270 */
[----:B------:R-:W2:Y:S01]  /*4c50*/  MUFU.TANH R166, R166 ;  /* 0x000000a600a67308 */ /* 0x000ea20000002400 */
[-C--:B-1----:R-:W-:Y:S01]  /*4c60*/  MOV R187, R164.reuse ;  /* 0x000000a400bb7202 */ /* 0x082fe20000000f00 */
[--C-:B------:R-:W-:Y:S01]  /*4c70*/  FFMA.FTZ R177, R185, UR7, -R168.reuse ;  /* 0x00000007b9b17c23 */ /* 0x100fe200080108a8 */
[C---:B------:R-:W-:Y:S01]  /*4c80*/  @!P2 FSEL R187, R164.reuse, -INF , !P0 ;  /* 0xff800000a4bba808 */ /* 0x040fe20004000000 */
[----:B------:R-:W-:Y:S01]  /*4c90*/  FFMA.FTZ R164, -R164, R164, 1 ;  /* 0x3f800000a4a47423 */ /* 0x000fe200000101a4 */
[----:B------:R-:W-:Y:S01]  /*4ca0*/  @!P2 ISETP.GE.AND P0, PT, R176, R169, PT ;  /* 0x000000a9b000a20c */ /* 0x000fe20003f06270 */
[----:B------:R-:W-:Y:S01]  /*4cb0*/  FMUL.FTZ R163, R163, UR8 ;  /* 0x00000008a3a37c20 */ /* 0x000fe20008410000 */
[----:B------:R-:W-:Y:S01]  /*4cc0*/  FMUL.FTZ R158, R158, UR8 ;  /* 0x000000089e9e7c20 */ /* 0x000fe20008410000 */
[----:B------:R-:W-:Y:S01]  /*4cd0*/  FFMA.FTZ R168, R187, UR7, -R168 ;  /* 0x00000007bba87c23 */ /* 0x000fe200080108a8 */
[-C--:B---3--:R-:W-:Y:S01]  /*4ce0*/  MOV R184, R165.reuse ;  /* 0x000000a500b87202 */ /* 0x088fe20000000f00 */
[----:B------:R-:W-:Y:S01]  /*4cf0*/  MUFU.EX2 R175, R175 ;  /* 0x000000af00af7308 */ /* 0x000fe20000000800 */
[C---:B------:R-:W-:Y:S01]  /*4d00*/  @!P2 FSEL R184, R165.reuse, -INF , !P1 ;  /* 0xff800000a5b8a808 */ /* 0x040fe20004800000 */
[----:B------:R-:W-:Y:S01]  /*4d10*/  FMUL.FTZ R164, R164, UR8 ;  /* 0x00000008a4a47c20 */ /* 0x000fe20008410000 */
[----:B------:R-:W-:Y:S01]  /*4d20*/  FFMA.FTZ R165, -R165, R165, 1 ;  /* 0x3f800000a5a57423 */ /* 0x000fe200000101a5 */
[----:B------:R-:W-:Y:S01]  /*4d30*/  FMUL.FTZ R161, R161, UR8 ;  /* 0x00000008a1a17c20 */ /* 0x000fe20008410000 */
[----:B------:R-:W-:Y:S01]  /*4d40*/  FMUL.FTZ R162, R162, UR8 ;  /* 0x00000008a2a27c20 */ /* 0x000fe20008410000 */
[--C-:B------:R-:W-:Y:S01]  /*4d50*/  FFMA.FTZ R169, R184, UR7, -R167.reuse ;  /* 0x00000007b8a97c23 */ /* 0x100fe200080108a7 */
[-C--:B--2---:R-:W-:Y:S03]  /*4d60*/  MOV R186, R166.reuse ;  /* 0x000000a600ba7202 */ /* 0x084fe60000000f00 */
[----:B------:R-:W1:Y:S01]  /*4d70*/  MUFU.EX2 R174, R174 ;  /* 0x000000ae00ae7308 */ /* 0x000e620000000800 */
[C---:B------:R-:W-:Y:S01]  /*4d80*/  @!P2 FSEL R186, R166.reuse, -INF , !P0 ;  /* 0xff800000a6baa808 */ /* 0x040fe20004000000 */
[----:B------:R-:W-:Y:S01]  /*4d90*/  FFMA.FTZ R166, -R166, R166, 1 ;  /* 0x3f800000a6a67423 */ /* 0x000fe200000101a6 */
[----:B------:R-:W-:Y:S03]  /*4da0*/  FMUL.FTZ R165, R165, UR8 ;  /* 0x00000008a5a57c20 */ /* 0x000fe60008410000 */
[----:B------:R-:W-:Y:S01]  /*4db0*/  FFMA.FTZ R167, R186, UR7, -R167 ;  /* 0x00000007baa77c23 */ /* 0x000fe200080108a7 */
[----:B------:R-:W-:Y:S03]  /*4dc0*/  FMUL.FTZ R166, R166, UR8 ;  /* 0x00000008a6a67c20 */ /* 0x000fe60008410000 */
[----:B------:R-:W-:Y:S10]  /*4dd0*/  MUFU.EX2 R183, R183 ;  /* 0x000000b700b77308 */ /* 0x000ff40000000800 */
[----:B------:R-:W2:Y:S01]  /*4de0*/  MUFU.EX2 R182, R182 ;  /* 0x000000b600b67308 */ /* 0x000ea20000000800 */
[----:B-1----:R-:W-:Y:S05]  /*4df0*/  F2FP.BF16.F32.PACK_AB R184, R174, R175 ;  /* 0x000000afaeb8723e */ /* 0x002fea00000010ff */
[----:B------:R1:W-:Y:S04]  /*4e00*/  STS [R219+0x20400], R184 ;  /* 0x020400b8db007388 */ /* 0x0003e80000000800 */
[----:B------:R-:W-:Y:S10]  /*4e10*/  MUFU.EX2 R176, R168 ;  /* 0x000000a800b07308 */ /* 0x000ff40000000800 */
[----:B------:R-:W-:Y:S01]  /*4e20*/  MUFU.EX2 R181, R181 ;  /* 0x000000b500b57308 */ /* 0x000fe20000000800 */
[----:B--2---:R-:W-:Y:S05]  /*4e30*/  F2FP.BF16.F32.PACK_AB R252, R182, R183 ;  /* 0x000000b7b6fc723e */ /* 0x004fea00000010ff */
[----:B------:R-:W-:Y:S04]  /*4e40*/  STS [R219+0x20000], R252 ;  /* 0x020000fcdb007388 */ /* 0x000fe80000000800 */
[----:B------:R-:W2:Y:S01]  /*4e50*/  MUFU.EX2 R180, R180 ;  /* 0x000000b400b47308 */ /* 0x000ea20000000800 */
[----:B-1----:R-:W-:Y:S09]  /*4e60*/  IADD3 R184, P0, R233, R230, RZ ;  /* 0x000000e6e9b87210 */ /* 0x002ff20007f1e0ff */
[----:B------:R-:W-:Y:S10]  /*4e70*/  MUFU.EX2 R173, R173 ;  /* 0x000000ad00ad7308 */ /* 0x000ff40000000800 */
[----:B------:R-:W1:Y:S01]  /*4e80*/  MUFU.EX2 R172, R172 ;  /* 0x000000ac00ac7308 */ /* 0x000e620000000800 */
[----:B--2---:R-:W-:Y:S05]  /*4e90*/  F2FP.BF16.F32.PACK_AB R185, R180, R181 ;  /* 0x000000b5b4b9723e */ /* 0x004fea00000010ff */
[----:B------:R2:W-:Y:S04]  /*4ea0*/  STS [R222+0x20000], R185 ;  /* 0x020000b9de007388 */ /* 0x0005e80000000800 */
[----:B------:R1:W-:Y:S10]  /*4eb0*/  MUFU.EX2 R168, R167 ;  /* 0x000000a700a87308 */ /* 0x0003f40000000800 */
[----:B------:R-:W-:Y:S10]  /*4ec0*/  MUFU.EX2 R179, R179 ;  /* 0x000000b300b37308 */ /* 0x000ff40000000800 */
[----:B------:R-:W3:Y:S01]  /*4ed0*/  MUFU.EX2 R178, R178 ;  /* 0x000000b200b27308 */ /* 0x000ee20000000800 */
[----:B-1----:R-:W-:Y:S05]  /*4ee0*/  F2FP.BF16.F32.PACK_AB R167, R172, R173 ;  /* 0x000000adaca7723e */ /* 0x002fea00000010ff */
[----:B------:R1:W-:Y:S01]  /*4ef0*/  STS [R222+0x20400], R167 ;  /* 0x020400a7de007388 */ /* 0x0003e20000000800 */
[----:B--2---:R-:W-:Y:S03]  /*4f00*/  IADD3.X R185, R216, R229, RZ, P0, !PT ;  /* 0x000000e5d8b97210 */ /* 0x004fe600007fe4ff */
[----:B------:R-:W-:Y:S10]  /*4f10*/  MUFU.EX2 R171, R171 ;  /* 0x000000ab00ab7308 */ /* 0x000ff40000000800 */
[----:B------:R-:W2:Y:S01]  /*4f20*/  MUFU.EX2 R170, R170 ;  /* 0x000000aa00aa7308 */ /* 0x000ea20000000800 */
[----:B---3--:R-:W-:Y:S05]  /*4f30*/  F2FP.BF16.F32.PACK_AB R250, R178, R179 ;  /* 0x000000b3b2fa723e */ /* 0x008fea00000010ff */
[----:B------:R-:W-:Y:S04]  /*4f40*/  STS [R221+0x20000], R250 ;  /* 0x020000fadd007388 */ /* 0x000fe80000000800 */
[----:B------:R-:W3:Y:S01]  /*4f50*/  MUFU.EX2 R177, R177 ;  /* 0x000000b100b17308 */ /* 0x000ee20000000800 */
[----:B-1----:R-:W4:Y:S09]  /*4f60*/  LDG.E R167, desc[UR14][R184.64] ;  /* 0x0000000eb8a77981 */ /* 0x002f32000c1e1900 */
[----:B------:R-:W1:Y:S01]  /*4f70*/  MUFU.EX2 R169, R169 ;  /* 0x000000a900a97308 */ /* 0x000e620000000800 */
[----:B--2---:R-:W-:Y:S05]  /*4f80*/  F2FP.BF16.F32.PACK_AB R186, R170, R171 ;  /* 0x000000abaaba723e */ /* 0x004fea00000010ff */
[----:B------:R-:W-:Y:S01]  /*4f90*/  STS [R221+0x20400], R186 ;  /* 0x020400badd007388 */ /* 0x000fe20000000800 */
[----:B---3--:R-:W-:Y:S05]  /*4fa0*/  F2FP.BF16.F32.PACK_AB R201, R176, R177 ;  /* 0x000000b1b0c9723e */ /* 0x008fea00000010ff */
[----:B------:R-:W-:Y:S01]  /*4fb0*/  STS [R228+0x20000], R201 ;  /* 0x020000c9e4007388 */ /* 0x000fe20000000800 */
[----:B-1----:R-:W-:Y:S05]  /*4fc0*/  F2FP.BF16.F32.PACK_AB R187, R168, R169 ;  /* 0x000000a9a8bb723e */ /* 0x002fea00000010ff */
[----:B------:R-:W-:Y:S05]  /*4fd0*/  STS [R228+0x20400], R187 ;  /* 0x020400bbe4007388 */ /* 0x000fea0000000800 */
[----:B------:R-:W-:Y:S05]  /*4fe0*/  LDSM.16.M88.4 R68, [R99+0xc000] ;  /* 0x00c000006344783b */ /* 0x000fea0000000200 */
[----:B------:R-:W1:Y:S05]  /*4ff0*/  LDSM.16.M88.4 R72, [R198+UR5+0x18000] ;  /* 0x01800005c648783b */ /* 0x000e6a0008000200 */
[----:B------:R-:W2:Y:S05]  /*5000*/  LDSM.16.M88.4 R76, [R198+UR5+0x18800] ;  /* 0x01880005c64c783b */ /* 0x000eaa0008000200 */
[----:B------:R-:W-:Y:S05]  /*5010*/  LDSM.16.M88.4 R80, [R98+0xc000] ;  /* 0x00c000006250783b */ /* 0x000fea0000000200 */
[----:B------:R-:W3:Y:S05]  /*5020*/  LDSM.16.M88.4 R84, [R197+0x6000] ;  /* 0x00600000c554783b */ /* 0x000eea0000000200 */
[----:B------:R-:W3:Y:S05]  /*5030*/  LDSM.16.M88.4 R88, [R197+0x6800] ;  /* 0x00680000c558783b */ /* 0x000eea0000000200 */
[----:B------:R4:W4:Y:S05]  /*5040*/  LDG.E R184, desc[UR14][R184.64+0x20] ;  /* 0x0000200eb8b87981 */ /* 0x00092a000c1e1900 */
[----:B------:R-:W-:Y:S01]  /*5050*/  LDSM.16.M88.4 R92, [R196+0x6000] ;  /* 0x00600000c45c783b */ /* 0x000fe20000000200 */
[C---:B-1----:R-:W-:Y:S06]  /*5060*/  HMMA.16816.F32.BF16 R4, R68.reuse, R72, RZ ;  /* 0x000000484404723c */ /* 0x042fec00000418ff */
[C---:B------:R-:W-:Y:S01]  /*5070*/  HMMA.16816.F32.BF16 R8, R68.reuse, R74, RZ ;  /* 0x0000004a4408723c */ /* 0x040fe200000418ff */
[----:B------:R-:W1:Y:S05]  /*5080*/  LDSM.16.M88.4 R72, [R97+0xc000] ;  /* 0x00c000006148783b */ /* 0x000e6a0000000200 */
[C---:B--2---:R-:W-:Y:S06]  /*5090*/  HMMA.16816.F32.BF16 R12, R68.reuse, R76, RZ ;  /* 0x0000004c440c723c */ /* 0x044fec00000418ff */
[----:B------:R-:W-:Y:S01]  /*50a0*/  HMMA.16816.F32.BF16 R16, R68, R78, RZ ;  /* 0x0000004e4410723c */ /* 0x000fe200000418ff */
[----:B------:R-:W2:Y:S05]  /*50b0*/  LDSM.16.M88.4 R68, [R196+0x6800] ;  /* 0x00680000c444783b */ /* 0x000eaa0000000200 */
[C---:B---3--:R-:W-:Y:S01]  /*50c0*/  HMMA.16816.F32.BF16 R4, R80.reuse, R84, R4 ;  /* 0x000000545004723c */ /* 0x048fe20000041804 */
[----:B------:R-:W-:Y:S05]  /*50d0*/  LDSM.16.M88.4 R76, [R96+0xc000] ;  /* 0x00c00000604c783b */ /* 0x000fea0000000200 */
[C---:B------:R-:W-:Y:S01]  /*50e0*/  HMMA.16816.F32.BF16 R8, R80.reuse, R86, R8 ;  /* 0x000000565008723c */ /* 0x040fe20000041808 */
[----:B------:R-:W3:Y:S05]  /*50f0*/  LDSM.16.M88.4 R84, [R195+0x6000] ;  /* 0x00600000c354783b */ /* 0x000eea0000000200 */
[C---:B------:R-:W-:Y:S06]  /*5100*/  HMMA.16816.F32.BF16 R12, R80.reuse, R88, R12 ;  /* 0x00000058500c723c */ /* 0x040fec000004180c */
[----:B------:R-:W-:Y:S01]  /*5110*/  HMMA.16816.F32.BF16 R16, R80, R90, R16 ;  /* 0x0000005a5010723c */ /* 0x000fe20000041810 */
[----:B------:R-:W3:Y:S05]  /*5120*/  LDSM.16.M88.4 R80, [R195+0x6800] ;  /* 0x00680000c350783b */ /* 0x000eea0000000200 */
[C---:B-1----:R-:W-:Y:S01]  /*5130*/  HMMA.16816.F32.BF16 R4, R72.reuse, R92, R4 ;  /* 0x0000005c4804723c */ /* 0x042fe20000041804 */
[----:B------:R-:W-:Y:S05]  /*5140*/  LDSM.16.M88.4 R88, [R99+0xe000] ;  /* 0x00e000006358783b */ /* 0x000fea0000000200 */
[C---:B------:R-:W-:Y:S01]  /*5150*/  HMMA.16816.F32.BF16 R8, R72.reuse, R94, R8 ;  /* 0x0000005e4808723c */ /* 0x040fe20000041808 */
[----:B------:R-:W1:Y:S05]  /*5160*/  LDSM.16.M88.4 R92, [R198+UR5+0x1a000] ;  /* 0x01a00005c65c783b */ /* 0x000e6a0008000200 */
[C---:B--2---:R-:W-:Y:S06]  /*5170*/  HMMA.16816.F32.BF16 R12, R72.reuse, R68, R12 ;  /* 0x00000044480c723c */ /* 0x044fec000004180c */
[----:B------:R-:W-:Y:S01]  /*5180*/  HMMA.16816.F32.BF16 R16, R72, R70, R16 ;  /* 0x000000464810723c */ /* 0x000fe20000041810 */
[----:B------:R-:W2:Y:S05]  /*5190*/  LDSM.16.M88.4 R68, [R198+UR5+0x1a800] ;  /* 0x01a80005c644783b */ /* 0x000eaa0008000200 */
        /* <DEDUP_REMOVED lines=10> */
[----:B------:R-:W1:Y:S05]  /*5240*/  LDSM.16.M88.4 R92, [R196+0x8000] ;  /* 0x00800000c45c783b */ /* 0x000e6a0000000200 */
[C---:B--2---:R-:W-:Y:S06]  /*5250*/  HMMA.16816.F32.BF16 R12, R88.reuse, R68, R12 ;  /* 0x00000044580c723c */ /* 0x044fec000004180c */
[----:B------:R-:W-:Y:S01]  /*5260*/  HMMA.16816.F32.BF16 R16, R88, R70, R16 ;  /* 0x000000465810723c */ /* 0x000fe20000041810 */
        /* <DEDUP_REMOVED lines=35> */
[----:B------:R-:W4:Y:S05]  /*54a0*/  LDSM.16.M88.4 R72, [R195+0xa800] ;  /* 0x00a80000c348783b */ /* 0x000f2a0000000200 */
[C---:B-1----:R-:W-:Y:S06]  /*54b0*/  HMMA.16816.F32.BF16 R4, R84.reuse, R92, R4 ;  /* 0x0000005c5404723c */ /* 0x042fec0000041804 */
[C---:B------:R-:W-:Y:S06]  /*54c0*/  HMMA.16816.F32.BF16 R8, R84.reuse, R94, R8 ;  /* 0x0000005e5408723c */ /* 0x040fec0000041808 */
[C---:B--2---:R-:W-:Y:S06]  /*54d0*/  HMMA.16816.F32.BF16 R12, R84.reuse, R68, R12 ;  /* 0x00000044540c723c */ /* 0x044fec000004180c */
[----:B------:R-:W-:Y:S06]  /*54e0*/  HMMA.16816.F32.BF16 R16, R84, R70, R16 ;  /* 0x000000465410723c */ /* 0x000fec0000041810 */
[C---:B---3--:R-:W-:Y:S06]  /*54f0*/  HMMA.16816.F32.BF16 R4, R76.reuse, R88, R4 ;  /* 0x000000584c04723c */ /* 0x048fec0000041804 */
[C---:B------:R-:W-:Y:S06]  /*5500*/  HMMA.16816.F32.BF16 R8, R76.reuse, R90, R8 ;  /* 0x0000005a4c08723c */ /* 0x040fec0000041808 */
[C---:B----4-:R-:W-:Y:S06]  /*5510*/  HMMA.16816.F32.BF16 R12, R76.reuse, R72, R12 ;  /* 0x000000484c0c723c */ /* 0x050fec000004180c */
[----:B------:R-:W-:Y:S06]  /*5520*/  HMMA.16816.F32.BF16 R16, R76, R74, R16 ;  /* 0x0000004a4c10723c */ /* 0x000fec0000041810 */
[C---:B------:R-:W-:Y:S01]  /*5530*/  FADD.FTZ R186, -R167.reuse, R4 ;  /* 0x00000004a7ba7221 */ /* 0x040fe20000010100 */
[----:B------:R-:W-:Y:S04]  /*5540*/  FADD.FTZ R185, -R167, R5 ;  /* 0x00000005a7b97221 */ /* 0x000fe80000010100 */
[----:B------:R-:W-:Y:S01]  /*5550*/  FMUL.FTZ R186, R183, R186 ;  /* 0x000000bab7ba7220 */ /* 0x000fe20000410000 */
[----:B------:R-:W-:Y:S01]  /*5560*/  FMUL.FTZ R185, R182, R185 ;  /* 0x000000b9b6b97220 */ /* 0x000fe20000410000 */
        /* <DEDUP_REMOVED lines=11> */
[----:B------:R-:W-:Y:S01]  /*5620*/  FADD.FTZ R186, -R167, R16 ;  /* 0x00000010a7ba7221 */ /* 0x000fe20000010100 */
[----:B------:R-:W-:Y:S01]  /*5630*/  FMUL.FTZ R181, R178, R181 ;  /* 0x000000b5b2b57220 */ /* 0x000fe20000410000 */
[----:B------:R-:W-:Y:S01]  /*5640*/  FMUL.FTZ R156, R183, R156 ;  /* 0x0000009cb79c7220 */ /* 0x000fe20000410000 */
[----:B------:R-:W-:Y:S01]  /*5650*/  FADD.FTZ R167, -R167, R17 ;  /* 0x00000011a7a77221 */ /* 0x000fe20000010100 */
[----:B------:R-:W-:Y:S01]  /*5660*/  FMUL.FTZ R159, R180, R159 ;  /* 0x0000009fb49f7220 */ /* 0x000fe20000410000 */
[----:B------:R-:W-:Y:S01]  /*5670*/  FMUL.FTZ R160, R181, R160 ;  /* 0x000000a0b5a07220 */ /* 0x000fe20000410000 */
[----:B------:R-:W-:Y:S01]  /*5680*/  FMUL.FTZ R186, R177, R186 ;  /* 0x000000bab1ba7220 */ /* 0x000fe20000410000 */
[----:B------:R-:W-:Y:S01]  /*5690*/  FMUL.FTZ R167, R176, R167 ;  /* 0x000000a7b0a77220 */ /* 0x000fe20000410000 */
[----:B------:R-:W-:Y:S01]  /*56a0*/  F2FP.BF16.F32.PACK_AB R155, R156, R155 ;  /* 0x0000009b9c9b723e */ /* 0x000fe200000010ff */
[C---:B------:R-:W-:Y:S01]  /*56b0*/  FADD.FTZ R156, -R184.reuse, R6 ;  /* 0x00000006b89c7221 */ /* 0x040fe20000010100 */
[----:B------:R-:W-:Y:S01]  /*56c0*/  FADD.FTZ R151, -R184, R7 ;  /* 0x00000007b8977221 */ /* 0x000fe20000010100 */
[----:B------:R-:W-:Y:S01]  /*56d0*/  FMUL.FTZ R163, R186, R163 ;  /* 0x000000a3baa37220 */ /* 0x000fe20000410000 */
[----:B------:R-:W-:Y:S01]  /*56e0*/  FMUL.FTZ R164, R167, R164 ;  /* 0x000000a4a7a47220 */ /* 0x000fe20000410000 */
[----:B------:R-:W-:Y:S01]  /*56f0*/  F2FP.BF16.F32.PACK_AB R160, R160, R159 ;  /* 0x0000009fa0a0723e */ /* 0x000fe200000010ff */
[----:B------:R-:W-:Y:S01]  /*5700*/  FMUL.FTZ R156, R175, R156 ;  /* 0x0000009caf9c7220 */ /* 0x000fe20000410000 */
[----:B------:R-:W-:Y:S01]  /*5710*/  FMUL.FTZ R151, R174, R151 ;  /* 0x00000097ae977220 */ /* 0x000fe20000410000 */
[----:B------:R-:W-:Y:S01]  /*5720*/  FADD.FTZ R159, -R184, R11 ;  /* 0x0000000bb89f7221 */ /* 0x000fe20000010100 */
        /* <DEDUP_REMOVED lines=9> */
[----:B------:R-:W-:Y:S01]  /*57c0*/  FMUL.FTZ R164, R173, R164 ;  /* 0x000000a4ada47220 */ /* 0x000fe20000410000 */
[----:B------:R-:W-:Y:S01]  /*57d0*/  FMUL.FTZ R156, R171, R156 ;  /* 0x0000009cab9c7220 */ /* 0x000fe20000410000 */
[----:B------:R-:W-:Y:S01]  /*57e0*/  FMUL.FTZ R151, R170, R151 ;  /* 0x00000097aa977220 */ /* 0x000fe20000410000 */
[----:B------:R-:W-:Y:S01]  /*57f0*/  FMUL.FTZ R172, R169, R172 ;  /* 0x000000aca9ac7220 */ /* 0x000fe20000410000 */
[----:B------:R-:W-:Y:S01]  /*5800*/  FMUL.FTZ R167, R168, R167 ;  /* 0x000000a7a8a77220 */ /* 0x000fe20000410000 */
[----:B------:R-:W-:Y:S01]  /*5810*/  FMUL.FTZ R157, R164, R157 ;  /* 0x0000009da49d7220 */ /* 0x000fe20000410000 */
        /* <DEDUP_REMOVED lines=82> */
.L_x_609:
        /* <DEDUP_REMOVED lines=139> */
.L_x_610:
        /* <DEDUP_REMOVED lines=485> */
.L_x_612:
        /* <DEDUP_REMOVED lines=12> */
.L_x_613:
        /* <DEDUP_REMOVED lines=51> */
.L_x_615:
[----:B------:R-:W-:Y:S05]  /*8830*/  BSYNC B0 ;  /* 0x0000000000007941 */ /* 0x000fea0003800000 */
.L_x_614:
        /* <DEDUP_REMOVED lines=19> */
.L_x_617:
[----:B------:R-:W-:Y:S05]  /*8970*/  BSYNC B0 ;  /* 0x0000000000007941 */ /* 0x000fea0003800000 */
.L_x_616:
        /* <DEDUP_REMOVED lines=28> */
.L_x_619:
[----:B------:R-:W-:Y:S05]  /*8b40*/  BSYNC B0 ;  /* 0x0000000000007941 */ /* 0x000fea0003800000 */
.L_x_618:
        /* <DEDUP_REMOVED lines=19> */
.L_x_590:
[----:B------:R-:W-:Y:S05]  /*8c80*/  BSYNC B1 ;  /* 0x0000000000017941 */ /* 0x000fea0003800000 */
.L_x_576:
[----:B-1-34-:R-:W1:Y:S02]  /*8c90*/  LDC R2, c[0x0][0xc] ;  /* 0x00000300ff027b82 */ /* 0x01ae640000000800 */
[----:B-1----:R-:W-:-:S04]  /*8ca0*/  IADD3 R215, R2, R215, RZ ;  /* 0x000000d702d77210 */ /* 0x002fc80007ffe0ff */
[----:B------:R-:W-:-:S13]  /*8cb0*/  ISETP.GE.AND P0, PT, R215, UR12, PT ;  /* 0x0000000cd7007c0c */ /* 0x000fda000bf06270 */
[----:B------:R-:W-:Y:S05]  /*8cc0*/  @P0 BRA `(.L_x_620) ;  /* 0x0000000000040947 */ /* 0x000fea0003800000 */
[----:B------:R-:W-:Y:S05]  /*8cd0*/  BRA `(.L_x_621) ;  /* 0xffffff7c000c7947 */ /* 0x000fea000383ffff */
.L_x_620:
[----:B------:R-:W-:Y:S05]  /*8ce0*/  EXIT ;  /* 0x000000000000794d */ /* 0x000fea0003800000 */
.L_x_622:
        /* <DEDUP_REMOVED lines=9> */
.L_x_819:


//--------------------- .text._ZN5flash44flash_bwd_dq_dk_dv_loop_seqk_parallel_kernelI23Flash_bwd_kernel_traitsILi192ELi64ELi64ELi8ELi4ELi2ELi2ELb0ELb0EN7cutlass10bfloat16_tE19Flash_kernel_traitsILi192ELi64ELi64ELi8ES3_EELb1ELb1ELb0ELb0ELb0ELb1ELb0EEEvNS_16Flash_bwd_paramsE --------------------------
	.section	.text._ZN5flash44flash_bwd_dq_dk_dv_loop_seqk_parallel_kernelI23Flash_bwd_kernel_traitsILi192ELi64ELi64ELi8ELi4ELi2ELi2ELb0ELb0EN7cutlass10bfloat16_tE19Flash_kernel_traitsILi192ELi64ELi64ELi8ES3_EELb1ELb1ELb0ELb0ELb0ELb1ELb0EEEvNS_16Flash_bwd_paramsE,"ax",@progbits
	.align	128
        .global         _ZN5flash44flash_bwd_dq_dk_dv_loop_seqk_parallel_kernelI23Flash_bwd_kernel_traitsILi192ELi64ELi64ELi8ELi4ELi2ELi2ELb0ELb0EN7cutlass10bfloat16_tE19Flash_kernel_traitsILi192ELi64ELi64ELi8ES3_EELb1ELb1ELb0ELb0ELb0ELb1ELb0EEEvNS_16Flash_bwd_paramsE
        .type           _ZN5flash44flash_bwd_dq_dk_dv_loop_seqk_parallel_kernelI23Flash_bwd_kernel_traitsILi192ELi64ELi64ELi8ELi4ELi2ELi2ELb0ELb0EN7cutlass10bfloat16_tE19Flash_kernel_traitsILi192ELi64ELi64ELi8ES3_EELb1ELb1ELb0ELb0ELb0ELb1ELb0EEEvNS_16Flash_bwd_paramsE,@function
        .size           _ZN5flash44flash_bwd_dq_dk_dv_loop_seqk_parallel_kernelI23Flash_bwd_kernel_traitsILi192ELi64ELi64ELi8ELi4ELi2ELi2ELb0ELb0EN7cutlass10bfloat16_tE19Flash_kernel_traitsILi192ELi64ELi64ELi8ES3_EELb1ELb1ELb0ELb0ELb0ELb1ELb0EEEvNS_16Flash_bwd_paramsE,(.L_x_820 - _ZN5flash44flash_bwd_dq_dk_dv_loop_seqk_parallel_kernelI23Flash_bwd_kernel_traitsILi192ELi64ELi64ELi8ELi4ELi2ELi2ELb0ELb0EN7cutlass10bfloat16_tE19Flash_kernel_traitsILi192ELi64ELi64ELi8ES3_EELb1ELb1ELb0ELb0ELb0ELb1ELb0EEEvNS_16Flash_bwd_paramsE)
        .other          _ZN5flash44flash_bwd_dq_dk_dv_loop_seqk_parallel_kernelI23Flash_bwd_kernel_traitsILi192ELi64ELi64ELi8ELi4ELi2ELi2ELb0ELb0EN7cutlass10bfloat16_tE19Flash_kernel_traitsILi192ELi64ELi64ELi8ES3_EELb1ELb1ELb0ELb0ELb0ELb1ELb0EEEvNS_16Flash_bwd_paramsE,@"STO_CUDA_ENTRY STV_DEFAULT"
_ZN5flash44flash_bwd_dq_dk_dv_loop_seqk_parallel_kernelI23Flash_bwd_kernel_traitsILi192ELi64ELi64ELi8ELi4ELi2ELi2ELb0ELb0EN7cutlass10bfloat16_tE19Flash_kernel_traitsILi192ELi64ELi64ELi8ES3_EELb1ELb1ELb0ELb0ELb0ELb1ELb0EEEvNS_16Flash_bwd_paramsE:
.text._ZN5flash44flash_bwd_dq_dk_dv_loop_seqk_parallel_kernelI23Flash_bwd_kernel_traitsILi192ELi64ELi64ELi8ELi4ELi2ELi2ELb0ELb0EN7cutlass10bfloat16_tE19Flash_kernel_traitsILi192ELi64ELi64ELi8ES3_EELb1ELb1ELb0ELb0ELb0ELb1ELb0EEEvNS_16Flash_bwd_paramsE:
        /* <DEDUP_REMOVED lines=29> */
[----:B------:R-:W-:Y:S02]  /*01d0*/  SHF.R.S32.HI R2, RZ, 0x4, R6 ;  /* 0x00000004ff027819 */ /* 0x000fe40000011406 */
[--C-:B------:R-:W-:Y:S02]  /*01e0*/  SHF.R.S32.HI R4, RZ, 0x2, R0.reuse ;  /* 0x00000002ff047819 */ /* 0x100fe40000011400 */
[----:B------:R-:W-:Y:S02]  /*01f0*/  SHF.R.S32.HI R5, RZ, 0x1f, R0 ;  /* 0x0000001fff057819 */ /* 0x000fe40000011400 */
[----:B------:R-:W-:Y:S02]  /*0200*/  LOP3.LUT R3, R0, 0x7ffffffc, RZ, 0xc0, !PT ;  /* 0x7ffffffc00037812 */ /* 0x000fe400078ec0ff */
[C---:B------:R-:W-:Y:S02]  /*0210*/  LOP3.LUT R9, R6.reuse, 0xfffffff0, RZ, 0xc0, !PT ;  /* 0xfffffff006097812 */ /* 0x040fe400078ec0ff */
[----:B------:R-:W-:Y:S01]  /*0220*/  LEA.HI R6, R6, R2, RZ, 0x1 ;  /* 0x0000000206067211 */ /* 0x000fe200078f08ff */
[C---:B------:R-:W-:Y:S01]  /*0230*/  IMAD.IADD R14, R10.reuse, 0x1, -R3 ;  /* 0x000000010a0e7824 */ /* 0x040fe200078e0a03 */
[----:B------:R-:W-:Y:S01]  /*0240*/  LEA.HI R5, R5, R4, RZ, 0x3 ;  /* 0x0000000405057211 */ /* 0x000fe200078f18ff */
[----:B------:R-:W-:Y:S01]  /*0250*/  IMAD.IADD R9, R10, 0x1, -R9 ;  /* 0x000000010a097824 */ /* 0x000fe200078e0a09 */
[----:B------:R-:W-:-:S02]  /*0260*/  LOP3.LUT R0, R7, 0xfffffff8, RZ, 0xc0, !PT ;  /* 0xfffffff807007812 */ /* 0x000fc400078ec0ff */
[----:B------:R-:W-:Y:S02]  /*0270*/  LOP3.LUT R11, R8, 0xffffffe0, RZ, 0xc0, !PT ;  /* 0xffffffe0080b7812 */ /* 0x000fe400078ec0ff */
[----:B------:R-:W-:Y:S01]  /*0280*/  SHF.R.S32.HI R221, RZ, 0x3, R7 ;  /* 0x00000003ffdd7819 */ /* 0x000fe20000011407 */
[----:B------:R-:W-:Y:S01]  /*0290*/  IMAD.IADD R0, R10, 0x1, -R0 ;  /* 0x000000010a007824 */ /* 0x000fe200078e0a00 */
[----:B------:R-:W-:Y:S01]  /*02a0*/  LOP3.LUT R6, R6, 0xfffffffe, RZ, 0xc0, !PT ;  /* 0xfffffffe06067812 */ /* 0x000fe200078ec0ff */
[----:B------:R-:W-:Y:S01]  /*02b0*/  IMAD.IADD R233, R10, 0x1, -R11 ;  /* 0x000000010ae97824 */ /* 0x000fe200078e0a0b */
[----:B------:R-:W-:Y:S01]  /*02c0*/  LOP3.LUT R3, R5, 0xfffffff8, RZ, 0xc0, !PT ;  /* 0xfffffff805037812 */ /* 0x000fe200078ec0ff */
[----:B------:R-:W-:Y:S01]  /*02d0*/  IMAD.SHL.U32 R5, R221, 0x40, RZ ;  /* 0x00000040dd057824 */ /* 0x000fe200078e00ff */
[----:B------:R-:W-:Y:S01]  /*02e0*/  SHF.R.S32.HI R251, RZ, 0x5, R8 ;  /* 0x00000005fffb7819 */ /* 0x000fe20000011408 */
[----:B------:R-:W-:Y:S01]  /*02f0*/  IMAD.IADD R10, R2, 0x1, -R6 ;  /* 0x00000001020a7824 */ /* 0x000fe200078e0a06 */
[----:B------:R-:W-:Y:S01]  /*0300*/  LOP3.LUT P4, RZ, R0, 0x2, RZ, 0xc0, !PT ;  /* 0x0000000200ff7812 */ /* 0x000fe2000788c0ff */
[----:B------:R-:W-:Y:S01]  /*0310*/  IMAD.IADD R6, R4, 0x1, -R3 ;  /* 0x0000000104067824 */ /* 0x000fe200078e0a03 */
[----:B------:R-:W-:Y:S01]  /*0320*/  LEA.HI R3, R8, R251, RZ, 0x1 ;  /* 0x000000fb08037211 */ /* 0x000fe200078f08ff */
[----:B------:R-:W-:Y:S01]  /*0330*/  IMAD.SHL.U32 R234, R0, 0x8, RZ ;  /* 0x0000000800ea7824 */ /* 0x000fe200078e00ff */
[----:B------:R-:W-:Y:S01]  /*0340*/  LOP3.LUT R2, R5, 0x1c0, RZ, 0xc0, !PT ;  /* 0x000001c005027812 */ /* 0x000fe200078ec0ff */
[----:B------:R-:W-:Y:S01]  /*0350*/  IMAD.SHL.U32 R181, R10, 0x200, RZ ;  /* 0x000002000ab57824 */ /* 0x000fe200078e00ff */
[----:B------:R-:W-:-:S02]  /*0360*/  LOP3.LUT R3, R3, 0xfffffffe, RZ, 0xc0, !PT ;  /* 0xfffffffe03037812 */ /* 0x000fc400078ec0ff */
[----:B------:R-:W-:Y:S02]  /*0370*/  SHF.R.U32.HI R4, RZ, 0x3, R2 ;  /* 0x00000003ff047819 */ /* 0x000fe40000011602 */
[----:B------:R-:W-:Y:S01]  /*0380*/  LOP3.LUT R2, R2, 0x38, R234, 0xf8, !PT ;  /* 0x0000003802027812 */ /* 0x000fe200078ef8ea */
[----:B------:R-:W-:Y:S01]  /*0390*/  IMAD.IADD R186, R251, 0x1, -R3 ;  /* 0x00000001fbba7824 */ /* 0x000fe200078e0a03 */
[C---:B------:R-:W-:Y:S01]  /*03a0*/  LOP3.LUT P3, RZ, R0.reuse, 0x4, RZ, 0xc0, !PT ;  /* 0x0000000400ff7812 */ /* 0x040fe2000786c0ff */
[----:B------:R-:W-:Y:S01]  /*03b0*/  IMAD.SHL.U32 R0, R0, 0x40, RZ ;  /* 0x0000004000007824 */ /* 0x000fe200078e00ff */
[----:B------:R-:W-:Y:S01]  /*03c0*/  LOP3.LUT R12, R2, R4, RZ, 0x3c, !PT ;  /* 0x00000004020c7212 */ /* 0x000fe200078e3cff */
[----:B------:R-:W-:Y:S01]  /*03d0*/  IMAD.SHL.U32 R2, R186, 0x10, RZ ;  /* 0x00000010ba027824 */ /* 0x000fe200078e00ff */
[----:B------:R-:W-:Y:S02]  /*03e0*/  SHF.R.S32.HI R3, RZ, 0x1f, R9 ;  /* 0x0000001fff037819 */ /* 0x000fe40000011409 */
[----:B------:R-:W-:-:S02]  /*03f0*/  LOP3.LUT R0, R0, 0x1c0, RZ, 0xc0, !PT ;  /* 0x000001c000007812 */ /* 0x000fc400078ec0ff */
[----:B------:R-:W-:Y:S02]  /*0400*/  LEA.HI R11, R3, R9, RZ, 0x3 ;  /* 0x00000009030b7211 */ /* 0x000fe400078f18ff */
[C---:B------:R-:W-:Y:S02]  /*0410*/  LOP3.LUT R3, R0.reuse, 0x10, R2, 0xf8, !PT ;  /* 0x0000001000037812 */ /* 0x040fe400078ef802 */
[----:B------:R-:W-:Y:S02]  /*0420*/  SHF.R.S32.HI R229, RZ, 0x7, R229 ;  /* 0x00000007ffe57819 */ /* 0x000fe400000114e5 */
[----:B------:R-:W-:Y:S02]  /*0430*/  LOP3.LUT R177, R0, 0x8, R7, 0xf8, !PT ;  /* 0x0000000800b17812 */ /* 0x000fe400078ef807 */
[----:B------:R-:W-:Y:S01]  /*0440*/  SHF.R.U32.HI R0, RZ, 0x3, R0 ;  /* 0x00000003ff007819 */ /* 0x000fe20000011600 */
[----:B------:R-:W-:Y:S01]  /*0450*/  IMAD R2, R229, 0x800, R181 ;  /* 0x00000800e5027824 */ /* 0x000fe200078e02b5 */
[----:B------:R-:W-:Y:S01]  /*0460*/  LOP3.LUT R3, R3, 0x8, R7, 0xf8, !PT ;  /* 0x0000000803037812 */ /* 0x000fe200078ef807 */
[----:B------:R-:W-:Y:S01]  /*0470*/  IMAD.SHL.U32 R15, R229, 0x20, RZ ;  /* 0x00000020e50f7824 */ /* 0x000fe200078e00ff */
[----:B------:R-:W-:Y:S01]  /*0480*/  LOP3.LUT R4, R6, 0x1, RZ, 0xc0, !PT ;  /* 0x0000000106047812 */ /* 0x000fe200078ec0ff */
[----:B------:R-:W-:Y:S01]  /*0490*/  IMAD.SHL.U32 R7, R14, 0x2, RZ ;  /* 0x000000020e077824 */ /* 0x000fe200078e00ff */
[----:B------:R-:W-:-:S02]  /*04a0*/  LOP3.LUT R177, R177, R0, RZ, 0x3c, !PT ;  /* 0x00000000b1b17212 */ /* 0x000fc400078e3cff */
[----:B------:R-:W-:Y:S01]  /*04b0*/  LOP3.LUT R181, R181, R3, R0, 0xf6, !PT ;  /* 0x00000003b5b57212 */ /* 0x000fe200078ef600 */
[----:B------:R-:W-:Y:S01]  /*04c0*/  IMAD.SHL.U32 R3, R6, 0x40, RZ ;  /* 0x0000004006037824 */ /* 0x000fe200078e00ff */
[----:B------:R-:W-:Y:S01]  /*04d0*/  SHF.R.S32.HI R0, RZ, 0x6, R13 ;  /* 0x00000006ff007819 */ /* 0x000fe2000001140d */
[----:B------:R-:W-:Y:S01]  /*04e0*/  IMAD.IADD R177, R2, 0x1, R177 ;  /* 0x0000000102b17824 */ /* 0x000fe200078e02b1 */
[----:B------:R-:W-:Y:S02]  /*04f0*/  LOP3.LUT R5, R11, 0xfffffff8, RZ, 0xc0, !PT ;  /* 0xfffffff80b057812 */ /* 0x000fe400078ec0ff */
[----:B------:R-:W-:Y:S01]  /*0500*/  ISETP.NE.U32.AND P0, PT, R4, 0x1, PT ;  /* 0x000000010400780c */ /* 0x000fe20003f05070 */
[C---:B------:R-:W-:Y:S01]  /*0510*/  IMAD R237, R0.reuse, 0x200, R12 ;  /* 0x0000020000ed7824 */ /* 0x040fe200078e020c */
[----:B------:R-:W-:Y:S01]  /*0520*/  SHF.R.S32.HI R4, RZ, 0x1f, R8 ;  /* 0x0000001fff047819 */ /* 0x000fe20000011408 */
[----:B------:R-:W-:Y:S01]  /*0530*/  IMAD.SHL.U32 R2, R0, 0x8, RZ ;  /* 0x0000000800027824 */ /* 0x000fe200078e00ff */
[----:B------:R-:W-:Y:S01]  /*0540*/  LOP3.LUT R0, R3, 0x1c0, RZ, 0xc0, !PT ;  /* 0x000001c003007812 */ /* 0x000fe200078ec0ff */
[----:B------:R-:W-:Y:S01]  /*0550*/  IMAD.IADD R252, R9, 0x1, -R5 ;  /* 0x0000000109fc7824 */ /* 0x000fe200078e0a05 */
[----:B------:R-:W-:Y:S01]  /*0560*/  LEA.HI R5, R4, R251, RZ, 0x2 ;  /* 0x000000fb04057211 */ /* 0x000fe200078f10ff */
[----:B------:R-:W-:Y:S01]  /*0570*/  IMAD.SHL.U32 R4, R10, 0x20, RZ ;  /* 0x000000200a047824 */ /* 0x000fe200078e00ff */
[----:B------:R-:W-:-:S02]  /*0580*/  LOP3.LUT R2, R2, 0x18, RZ, 0xc0, !PT ;  /* 0x0000001802027812 */ /* 0x000fc400078ec0ff */
[----:B------:R-:W-:Y:S02]  /*0590*/  SHF.R.U32.HI R3, RZ, 0x3, R0 ;  /* 0x00000003ff037819 */ /* 0x000fe40000011600 */
[----:B------:R-:W-:Y:S02]  /*05a0*/  LOP3.LUT R5, R5, 0xfffffffc, RZ, 0xc0, !PT ;  /* 0xfffffffc05057812 */ /* 0x000fe400078ec0ff */
[----:B------:R-:W-:Y:S01]  /*05b0*/  LOP3.LUT R8, R2, 0x20, R4, 0xf8, !PT ;  /* 0x0000002002087812 */ /* 0x000fe200078ef804 */
[----:B------:R-:W-:Y:S01]  /*05c0*/  IMAD.SHL.U32 R4, R11, 0x40, RZ ;  /* 0x000000400b047824 */ /* 0x000fe200078e00ff */
[----:B------:R-:W-:Y:S01]  /*05d0*/  LOP3.LUT R9, R3, R0, R2, 0x1e, !PT ;  /* 0x0000000003097212 */ /* 0x000fe200078e1e02 */
[----:B------:R-:W-:Y:S01]  /*05e0*/  IMAD.SHL.U32 R2, R252, 0x40, RZ ;  /* 0x00000040fc027824 */ /* 0x000fe200078e00ff */
[----:B------:R-:W-:Y:S01]  /*05f0*/  LOP3.LUT R0, R0, 0x20, R15, 0xf8, !PT ;  /* 0x0000002000007812 */ /* 0x000fe200078ef80f */
[----:B------:R-:W-:Y:S01]  /*0600*/  IMAD.IADD R231, R251, 0x1, -R5 ;  /* 0x00000001fbe77824 */ /* 0x000fe200078e0a05 */
[----:B------:R-:W-:Y:S01]  /*0610*/  R2P PR, R6, 0x6 ;  /* 0x0000000606007804 */ /* 0x000fe20000000000 */
[----:B------:R-:W-:Y:S01]  /*0620*/  IMAD.SHL.U32 R5, R10, 0x8, RZ ;  /* 0x000000080a057824 */ /* 0x000fe200078e00ff */
[----:B------:R-:W-:Y:S01]  /*0630*/  LOP3.LUT R6, R0, R3, RZ, 0x3c, !PT ;  /* 0x0000000300067212 */ /* 0x000fe200078e3cff */
[----:B------:R-:W-:Y:S01]  /*0640*/  IMAD R0, R231, 0x400, R7 ;  /* 0x00000400e7007824 */ /* 0x000fe200078e0207 */
[----:B------:R-:W-:-:S02]  /*0650*/  LOP3.LUT R3, R2, 0x1c0, RZ, 0xc0, !PT ;  /* 0x000001c002037812 */ /* 0x000fc400078ec0ff */
[----:B------:R-:W-:Y:S01]  /*0660*/  SEL R178, R178, 0xffffffe0, !P4 ;  /* 0xffffffe0b2b27807 */ /* 0x000fe20006000000 */
[----:B------:R-:W-:Y:S01]  /*0670*/  IMAD.IADD R208, R0, 0x1, R6 ;  /* 0x0000000100d07824 */ /* 0x000fe200078e0206 */
[----:B------:R-:W-:Y:S02]  /*0680*/  SHF.R.U32.HI R2, RZ, 0x3, R3 ;  /* 0x00000003ff027819 */ /* 0x000fe40000011603 */
[----:B------:R-:W-:Y:S01]  /*0690*/  LOP3.LUT R6, R3, 0x8, R5, 0xf8, !PT ;  /* 0x0000000803067812 */ /* 0x000fe200078ef805 */
[----:B------:R-:W-:Y:S01]  /*06a0*/  IMAD R5, R186, 0x400, R7 ;  /* 0x00000400ba057824 */ /* 0x000fe200078e0207 */
[----:B------:R-:W-:Y:S02]  /*06b0*/  LOP3.LUT R0, R4, 0xfffffe00, RZ, 0xc0, !PT ;  /* 0xfffffe0004007812 */ /* 0x000fe400078ec0ff */
[----:B------:R-:W-:Y:S01]  /*06c0*/  LOP3.LUT R3, R2, R8, R3, 0x1e, !PT ;  /* 0x0000000802037212 */ /* 0x000fe200078e1e03 */
[----:B------:R-:W-:Y:S01]  /*06d0*/  IMAD.IADD R5, R5, 0x1, R9 ;  /* 0x0000000105057824 */ /* 0x000fe200078e0209 */
[----:B------:R-:W-:Y:S01]  /*06e0*/  LOP3.LUT R2, R6, R2, RZ, 0x3c, !PT ;  /* 0x0000000206027212 */ /* 0x000fe200078e3cff */
[--C-:B------:R-:W-:Y:S01]  /*06f0*/  IMAD R4, R231, 0x400, R0.reuse ;  /* 0x00000400e7047824 */ /* 0x100fe200078e0200 */
[----:B------:R-:W-:Y:S01]  /*0700*/  LOP3.LUT R191, R3, R0, RZ, 0xfc, !PT ;  /* 0x0000000003bf7212 */ /* 0x000fe200078efcff */
[----:B------:R-:W-:Y:S01]  /*0710*/  IMAD R186, R186, 0x400, R0 ;  /* 0x00000400baba7824 */ /* 0x000fe200078e0200 */
[----:B------:R-:W-:Y:S01]  /*0720*/  SHF.R.S32.HI R0, RZ, 0x1f, R233 ;  /* 0x0000001fff007819 */ /* 0x000fe200000114e9 */
[----:B------:R-:W-:Y:S01]  /*0730*/  IMAD.IADD R190, R4, 0x1, R2 ;  /* 0x0000000104be7824 */ /* 0x000fe200078e0202 */
[----:B------:R-:W-:Y:S01]  /*0740*/  LEA R177, R177, UR5, 0x1 ;  /* 0x00000005b1b17c11 */ /* 0x000fe2000f8e08ff */
[----:B------:R-:W-:Y:S01]  /*0750*/  IMAD.IADD R186, R2, 0x1, R186 ;  /* 0x0000000102ba7824 */ /* 0x000fe200078e02ba */
[----:B------:R-:W-:-:S02]  /*0760*/  LEA R208, R208, UR5, 0x1 ;  /* 0x00000005d0d07c11 */ /* 0x000fc4000f8e08ff */
[----:B------:R-:W-:Y:S01]  /*0770*/  LEA.HI R0, R0, R233, RZ, 0x2 ;  /* 0x000000e900007211 */ /* 0x000fe200078f10ff */
[--C-:B------:R-:W-:Y:S01]  /*0780*/  IMAD.IADD R178, R178, 0x1, R177.reuse ;  /* 0x00000001b2b27824 */ /* 0x100fe200078e02b1 */
[----:B------:R-:W-:Y:S01]  /*0790*/  SEL R182, R182, 0xffffffc0, !P3 ;  /* 0xffffffc0b6b67807 */ /* 0x000fe20005800000 */
[----:B------:R-:W-:Y:S01]  /*07a0*/  VIADD R209, R208, 0x20 ;  /* 0x00000020d0d17836 */ /* 0x000fe20000000000 */
[----:B------:R-:W-:Y:S01]  /*07b0*/  SEL R210, R210, 0x10, !P0 ;  /* 0x00000010d2d27807 */ /* 0x000fe20004000000 */
[----:B------:R-:W-:Y:S01]  /*07c0*/  @P1 VIADD R209, R208, 0xffffffe0 ;  /* 0xffffffe0d0d11836 */ /* 0x000fe20000000000 */
[----:B------:R-:W-:Y:S01]  /*07d0*/  LEA R223, R5, UR6, 0x1 ;  /* 0x0000000605df7c11 */ /* 0x000fe2000f8e08ff */
[C---:B------:R-:W-:Y:S01]  /*07e0*/  IMAD.IADD R180, R182.reuse, 0x1, R177 ;  /* 0x00000001b6b47824 */ /* 0x040fe200078e02b1 */
[----:B------:R-:W-:Y:S01]  /*07f0*/  SHF.R.S32.HI R0, RZ, 0x2, R0 ;  /* 0x00000002ff007819 */ /* 0x000fe20000011400 */
[----:B------:R-:W-:Y:S01]  /*0800*/  IMAD.IADD R179, R182, 0x1, R178 ;  /* 0x00000001b6b37824 */ /* 0x000fe200078e02b2 */
[----:B------:R-:W-:Y:S01]  /*0810*/  LEA R181, R181, UR5, 0x1 ;  /* 0x00000005b5b57c11 */ /* 0x000fe2000f8e08ff */
[----:B------:R-:W-:Y:S01]  /*0820*/  VIADD R224, R223, 0x40 ;  /* 0x00000040dfe07836 */ /* 0x000fe20000000000 */
[----:B------:R-:W-:Y:S01]  /*0830*/  SHF.R.S32.HI R2, RZ, 0x1f, R221 ;  /* 0x0000001fff027819 */ /* 0x000fe200000114dd */
[----:B------:R-:W-:Y:S01]  /*0840*/  IMAD.IADD R211, R208, 0x1, R210 ;  /* 0x00000001d0d37824 */ /* 0x000fe200078e02d2 */
[----:B------:R-:W-:Y:S01]  /*0850*/  LEA R201, R237, UR5, 0x1 ;  /* 0x00000005edc97c11 */ /* 0x000fe2000f8e08ff */
[----:B------:R-:W-:Y:S01]  /*0860*/  IMAD R207, R231, 0x10, R0 ;  /* 0x00000010e7cf7824 */ /* 0x000fe200078e0200 */
[----:B------:R-:W-:Y:S01]  /*0870*/  LEA R186, R186, UR4, 0x1 ;  /* 0x00000004baba7c11 */ /* 0x000fe2000f8e08ff */
[----:B------:R-:W-:-:S02]  /*0880*/  IMAD.IADD R182, R182, 0x1, R181 ;  /* 0x00000001b6b67824 */ /* 0x000fc400078e02b5 */
[----:B------:R-:W-:Y:S02]  /*0890*/  @P2 VIADD R224, R223, 0xffffffc0 ;  /* 0xffffffc0dfe02836 */ /* 0x000fe40000000000 */
[----:B---34-:R-:W-:-:S07]  /*08a0*/  IMAD.IADD R210, R210, 0x1, R209 ;  /* 0x00000001d2d27824 */ /* 0x018fce00078e02d1 */
.L_x_651:
        /* <DEDUP_REMOVED lines=47> */
.L_x_623:
        /* <DEDUP_REMOVED lines=8> */
[----:B------:R-:W-:-:S03]  /*0c20*/  ISETP.NE.AND P1, PT, R0, -0x1, PT ;  /* 0xffffffff0000780c */ /* 0x000fc60003f25270 */
        /* <DEDUP_REMOVED lines=8> */
[----:B------:R-:W5:Y:S02]  /*0cb0*/  LDC.U8 R14, c[0x0][0x3d8] ;  /* 0x0000f600ff0e7b82 */ /* 0x000f640000000000 */
[----:B------:R-:W-:-:S02]  /*0cc0*/  IMAD R9, R236, R7, R9 ;  /* 0x00000007ec097224 */ /* 0x000fc400078e0209 */
[----:B------:R-:W-:-:S04]  /*0cd0*/  IMAD.WIDE.U32 R6, R236, R6, RZ ;  /* 0x00000006ec067225 */ /* 0x000fc800078e00ff */
[----:B------:R-:W4:Y:S01]  /*0ce0*/  LDC R38, c[0x0][0x2dc] ;  /* 0x0000b700ff267b82 */ /* 0x000f220000000800 */
[----:B-1----:R-:W-:Y:S01]  /*0cf0*/  IMAD R8, R0, R29, RZ ;  /* 0x0000001d00087224 */ /* 0x002fe200078e02ff */
[----:B--2---:R-:W1:Y:S01]  /*0d00*/  MUFU.RCP R2, R2 ;  /* 0x0000000200027308 */ /* 0x004e620000001000 */
[----:B------:R-:W-:-:S05]  /*0d10*/  IADD3 R32, R7, R9, RZ ;  /* 0x0000000907207210 */ /* 0x000fca0007ffe0ff */
[----:B------:R-:W4:Y:S08]  /*0d20*/  LDC R40, c[0x0][0x270] ;  /* 0x00009c00ff287b82 */ /* 0x000f300000000800 */
[----:B------:R-:W2:Y:S01]  /*0d30*/  @P0 LDC.64 R20, c[0x0][0x250] ;  /* 0x00009400ff140b82 */ /* 0x000ea20000000a00 */
[----:B-1----:R-:W-:-:S04]  /*0d40*/  IADD3 R2, R2, 0xffffffe, RZ ;  /* 0x0ffffffe02027810 */ /* 0x002fc80007ffe0ff */
[----:B------:R-:W1:Y:S03]  /*0d50*/  F2I.FTZ.U32.TRUNC.NTZ R3, R2 ;  /* 0x0000000200037305 */ /* 0x000e66000021f000 */
[----:B------:R-:W5:Y:S01]  /*0d60*/  @P1 LDC.64 R16, c[0x0][0x420] ;  /* 0x00010800ff101b82 */ /* 0x000f620000000a00 */
[----:B----4-:R-:W-:-:S07]  /*0d70*/  IMAD.WIDE R26, R38, R40, RZ ;  /* 0x00000028261a7225 */ /* 0x010fce00078e02ff */
[----:B------:R-:W4:Y:S01]  /*0d80*/  LDC R31, c[0x0][0x2c4] ;  /* 0x0000b100ff1f7b82 */ /* 0x000f220000000800 */
[----:B-1----:R-:W-:-:S07]  /*0d90*/  IMAD.MOV R2, RZ, RZ, -R3 ;  /* 0x000000ffff027224 */ /* 0x002fce00078e0a03 */
[----:B------:R-:W1:Y:S01]  /*0da0*/  LDC.U8 R41, c[0x0][0x480] ;  /* 0x00012000ff297b82 */ /* 0x000e620000000000 */
[----:B------:R-:W-:Y:S01]  /*0db0*/  IMAD R4, R2, R10, RZ ;  /* 0x0000000a02047224 */ /* 0x000fe200078e02ff */
[----:B------:R-:W-:-:S05]  /*0dc0*/  MOV R2, RZ ;  /* 0x000000ff00027202 */ /* 0x000fca0000000f00 */
[----:B------:R-:W-:Y:S01]  /*0dd0*/  IMAD.HI.U32 R2, R3, R4, R2 ;  /* 0x0000000403027227 */ /* 0x000fe200078e0002 */
[----:B------:R-:W4:Y:S03]  /*0de0*/  @P0 LDC.64 R18, c[0x0][0x248] ;  /* 0x00009200ff120b82 */ /* 0x000f260000000a00 */
[----:B------:R-:W-:-:S04]  /*0df0*/  IMAD.MOV.U32 R4, RZ, RZ, R5 ;  /* 0x000000ffff047224 */ /* 0x000fc800078e0005 */
[----:B------:R-:W-:-:S05]  /*0e00*/  IMAD.HI.U32 R2, R2, R4, RZ ;  /* 0x0000000402027227 */ /* 0x000fca00078e00ff */
[----:B------:R-:W-:Y:S02]  /*0e10*/  IADD3 R3, -R2, RZ, RZ ;  /* 0x000000ff02037210 */ /* 0x000fe40007ffe1ff */
[----:B-1----:R-:W-:-:S03]  /*0e20*/  ISETP.NE.AND P6, PT, R41, RZ, PT ;  /* 0x000000ff2900720c */ /* 0x002fc60003fc5270 */
[----:B------:R-:W-:Y:S01]  /*0e30*/  IMAD R3, R10, R3, R4 ;  /* 0x000000030a037224 */ /* 0x000fe200078e0204 */
[----:B------:R-:W-:Y:S01]  /*0e40*/  SHF.R.S32.HI R41, RZ, 0x1f, R250 ;  /* 0x0000001fff297819 */ /* 0x000fe200000114fa */
[----:B------:R-:W-:-:S03]  /*0e50*/  VIADD R4, R222, 0x3f ;  /* 0x0000003fde047836 */ /* 0x000fc60000000000 */
[----:B------:R-:W-:Y:S02]  /*0e60*/  ISETP.GT.U32.AND P5, PT, R10, R3, PT ;  /* 0x000000030a00720c */ /* 0x000fe40003fa4070 */
[----:B------:R-:W-:-:S04]  /*0e70*/  SHF.R.S32.HI R5, RZ, 0x1f, R4 ;  /* 0x0000001fff057819 */ /* 0x000fc80000011404 */
[----:B------:R-:W-:Y:S01]  /*0e80*/  LEA.HI R23, R5, R4, RZ, 0x6 ;  /* 0x0000000405177211 */ /* 0x000fe200078f30ff */
[----:B------:R-:W-:-:S03]  /*0e90*/  IMAD.WIDE.U32 R4, R0, R28, RZ ;  /* 0x0000001c00047225 */ /* 0x000fc600078e00ff */
[----:B------:R-:W-:Y:S02]  /*0ea0*/  SHF.R.S32.HI R200, RZ, 0x6, R23 ;  /* 0x00000006ffc87819 */ /* 0x000fe40000011417 */
[----:B------:R-:W-:Y:S01]  /*0eb0*/  SEL R36, R6, R4, !P1 ;  /* 0x0000000406247207 */ /* 0x000fe20004800000 */
[----:B------:R-:W-:Y:S01]  /*0ec0*/  @!P5 IMAD.IADD R3, R3, 0x1, -R10 ;  /* 0x000000010303d824 */ /* 0x000fe200078e0a0a */
[----:B---3--:R-:W-:Y:S02]  /*0ed0*/  SHF.R.S32.HI R6, RZ, 0x1f, R42 ;  /* 0x0000001fff067819 */ /* 0x008fe4000001142a */
[----:B------:R-:W-:Y:S02]  /*0ee0*/  @!P5 IADD3 R2, R2, 0x1, RZ ;  /* 0x000000010202d810 */ /* 0x000fe40007ffe0ff */
[----:B------:R-:W-:Y:S01]  /*0ef0*/  ISETP.GE.U32.AND P2, PT, R3, R10, PT ;  /* 0x0000000a0300720c */ /* 0x000fe20003f46070 */
[----:B------:R-:W-:Y:S01]  /*0f00*/  IMAD R6, R6, R236, RZ ;  /* 0x000000ec06067224 */ /* 0x000fe200078e02ff */
[----:B------:R-:W1:Y:S01]  /*0f10*/  @!P1 LDC.64 R10, c[0x0][0x418] ;  /* 0x00010600ff0a9b82 */ /* 0x000e620000000a00 */
[----:B------:R-:W-:-:S02]  /*0f20*/  ISETP.NE.AND P5, PT, R13, RZ, PT ;  /* 0x000000ff0d00720c */ /* 0x000fc40003fa5270 */
[----:B------:R-:W-:Y:S01]  /*0f30*/  @P0 IADD3 R3, R220, R232, RZ ;  /* 0x000000e8dc030210 */ /* 0x000fe20007ffe0ff */
[----:B------:R-:W-:Y:S01]  /*0f40*/  IMAD R6, R39, R42, R6 ;  /* 0x0000002a27067224 */ /* 0x000fe200078e0206 */
[----:B------:R-:W-:Y:S01]  /*0f50*/  @P1 IADD3 R32, R5, R8, RZ ;  /* 0x0000000805201210 */ /* 0x000fe20007ffe0ff */
[----:B------:R-:W-:-:S04]  /*0f60*/  IMAD.WIDE.U32 R8, R236, R42, RZ ;  /* 0x0000002aec087225 */ /* 0x000fc800078e00ff */
[C---:B--2---:R-:W-:Y:S01]  /*0f70*/  @P0 IMAD R7, R3.reuse, R21, RZ ;  /* 0x0000001503070224 */ /* 0x044fe200078e02ff */
[----:B------:R-:W-:Y:S01]  /*0f80*/  @P2 IADD3 R2, R2, 0x1, RZ ;  /* 0x0000000102022810 */ /* 0x000fe20007ffe0ff */
[----:B------:R-:W-:Y:S01]  /*0f90*/  @P0 IMAD.WIDE.U32 R4, R3, R20, RZ ;  /* 0x0000001403040225 */ /* 0x000fe200078e00ff */
[----:B-----5:R-:W-:Y:S02]  /*0fa0*/  ISETP.NE.AND P2, PT, R14, RZ, PT ;  /* 0x000000ff0e00720c */ /* 0x020fe40003f45270 */
[----:B------:R-:W-:Y:S01]  /*0fb0*/  MOV R14, R2 ;  /* 0x00000002000e7202 */ /* 0x000fe20000000f00 */
[----:B------:R-:W-:Y:S01]  /*0fc0*/  IMAD R12, R27, R8, RZ ;  /* 0x000000081b0c7224 */ /* 0x000fe200078e02ff */
[----:B------:R-:W-:Y:S01]  /*0fd0*/  @P0 IADD3 R34, R5, R7, RZ ;  /* 0x0000000705220210 */ /* 0x000fe20007ffe0ff */
[----:B------:R-:W-:Y:S02]  /*0fe0*/  IMAD.IADD R3, R9, 0x1, R6 ;  /* 0x0000000109037824 */ /* 0x000fe400078e0206 */
[----:B------:R-:W-:Y:S01]  /*0ff0*/  @!P3 IMAD.MOV R14, RZ, RZ, -R14 ;  /* 0x000000ffff0eb224 */ /* 0x000fe200078e0a0e */
[----:B------:R-:W-:Y:S01]  /*1000*/  @!P5 LOP3.LUT R14, RZ, R13, RZ, 0x33, !PT ;  /* 0x0000000dff0ed212 */ /* 0x000fe200078e33ff */
[----:B------:R-:W-:-:S02]  /*1010*/  @P0 IMAD.MOV.U32 R33, RZ, RZ, R4 ;  /* 0x000000ffff210224 */ /* 0x000fc400078e0004 */
[C---:B------:R-:W-:Y:S02]  /*1020*/  IMAD R7, R26.reuse, R3, R12 ;  /* 0x000000031a077224 */ /* 0x040fe400078e020c */
[----:B------:R-:W-:Y:S01]  /*1030*/  IMAD.WIDE.U32 R4, R26, R8, RZ ;  /* 0x000000081a047225 */ /* 0x000fe200078e00ff */
[----:B------:R-:W2:Y:S01]  /*1040*/  LDC.64 R12, c[0x0][0x488] ;  /* 0x00012200ff0c7b82 */ /* 0x000ea20000000a00 */
[----:B------:R-:W-:Y:S02]  /*1050*/  SHF.L.U64.HI R8, R236, 0x7, R39 ;  /* 0x00000007ec087819 */ /* 0x000fe40000010227 */
[-C--:B------:R-:W-:Y:S01]  /*1060*/  IMAD.WIDE.U32 R2, R26, R0.reuse, RZ ;  /* 0x000000001a027225 */ /* 0x080fe200078e00ff */
[----:B------:R-:W-:Y:S02]  /*1070*/  IADD3 R30, R5, R7, RZ ;  /* 0x00000007051e7210 */ /* 0x000fe40007ffe0ff */
[----:B------:R-:W-:Y:S01]  /*1080*/  SEL R8, R8, RZ, P4 ;  /* 0x000000ff08087207 */ /* 0x000fe20002000000 */
[----:B------:R-:W-:Y:S01]  /*1090*/  IMAD R6, R27, R0, RZ ;  /* 0x000000001b067224 */ /* 0x000fe200078e02ff */
[----:B------:R-:W3:Y:S01]  /*10a0*/  @P2 LDC R25, c[0x0][0x2e4] ;  /* 0x0000b900ff192b82 */ /* 0x000ee20000000800 */
[----:B------:R-:W-:Y:S01]  /*10b0*/  IMAD.SHL.U32 R7, R236, 0x80, RZ ;  /* 0x00000080ec077824 */ /* 0x000fe200078e00ff */
[----:B------:R-:W-:Y:S01]  /*10c0*/  SEL R35, R4, R2, !P1 ;  /* 0x0000000204237207 */ /* 0x000fe20004800000 */
[----:B-1----:R-:W-:Y:S01]  /*10d0*/  @!P1 IMAD R2, R39, R10, RZ ;  /* 0x0000000a27029224 */ /* 0x002fe200078e02ff */
[----:B------:R-:W-:Y:S01]  /*10e0*/  @P1 IADD3 R30, R3, R6, RZ ;  /* 0x00000006031e1210 */ /* 0x000fe20007ffe0ff */
[----:B------:R-:W-:Y:S01]  /*10f0*/  @P1 IMAD.WIDE.U32 R4, R0, R16, RZ ;  /* 0x0000001000041225 */ /* 0x000fe200078e00ff */
[----:B------:R-:W-:-:S02]  /*1100*/  LOP3.LUT R6, R23, 0xffffffc0, RZ, 0xc0, !PT ;  /* 0xffffffc017067812 */ /* 0x000fc400078ec0ff */
[----:B------:R-:W-:Y:S01]  /*1110*/  SEL R7, R7, RZ, P4 ;  /* 0x000000ff07077207 */ /* 0x000fe20002000000 */
[----:B------:R-:W-:Y:S01]  /*1120*/  @!P1 IMAD R9, R236, R11, R2 ;  /* 0x0000000bec099224 */ /* 0x000fe200078e0202 */
[----:B------:R-:W-:Y:S01]  /*1130*/  IADD3 R6, R6, -0x40, RZ ;  /* 0xffffffc006067810 */ /* 0x000fe20007ffe0ff */
[C---:B----4-:R-:W-:Y:S02]  /*1140*/  @P2 IMAD R11, R236.reuse, R31, RZ ;  /* 0x0000001fec0b2224 */ /* 0x050fe400078e02ff */
[----:B------:R-:W-:Y:S01]  /*1150*/  @!P1 IMAD.WIDE.U32 R2, R236, R10, RZ ;  /* 0x0000000aec029225 */ /* 0x000fe200078e00ff */
[----:B------:R-:W-:Y:S02]  /*1160*/  IADD3 R7, P3, R6, R7, RZ ;  /* 0x0000000706077210 */ /* 0x000fe40007f7e0ff */
[----:B------:R-:W-:Y:S01]  /*1170*/  SHF.R.S32.HI R15, RZ, 0x1f, R6 ;  /* 0x0000001fff0f7819 */ /* 0x000fe20000011406 */
[----:B------:R-:W-:Y:S01]  /*1180*/  @P1 IMAD R24, R0, R17, R5 ;  /* 0x0000001100181224 */ /* 0x000fe200078e0205 */
[----:B------:R-:W-:Y:S01]  /*1190*/  @!P1 IADD3 R24, R3, R9, RZ ;  /* 0x0000000903189210 */ /* 0x000fe20007ffe0ff */
[----:B------:R-:W-:Y:S01]  /*11a0*/  @P1 IMAD.MOV.U32 R22, RZ, RZ, R4 ;  /* 0x000000ffff161224 */ /* 0x000fe200078e0004 */
[----:B------:R-:W-:Y:S01]  /*11b0*/  IADD3.X R8, R15, R8, RZ, P3, !PT ;  /* 0x000000080f087210 */ /* 0x000fe20001ffe4ff */
[-C--:B------:R-:W-:Y:S01]  /*11c0*/  IMAD R5, R27, R7.reuse, RZ ;  /* 0x000000071b057224 */ /* 0x080fe200078e02ff */
[----:B------:R-:W-:Y:S01]  /*11d0*/  @P2 SEL R4, R11, R0, !P1 ;  /* 0x000000000b042207 */ /* 0x000fe20004800000 */
[----:B------:R-:W-:Y:S01]  /*11e0*/  IMAD.WIDE.U32 R16, R26, R7, RZ ;  /* 0x000000071a107225 */ /* 0x000fe200078e00ff */
[----:B------:R-:W-:-:S03]  /*11f0*/  @!P1 MOV R22, R2 ;  /* 0x0000000200169202 */ /* 0x000fc60000000f00 */
[----:B------:R-:W-:Y:S01]  /*1200*/  IMAD R10, R26, R8, R5 ;  /* 0x000000081a0a7224 */ /* 0x000fe200078e0205 */
[----:B------:R-:W-:Y:S01]  /*1210*/  SHF.R.S32.HI R26, RZ, 0x1f, R228 ;  /* 0x0000001fff1a7819 */ /* 0x000fe200000114e4 */
[----:B--2---:R-:W-:-:S04]  /*1220*/  IMAD.WIDE.U32 R2, R37, R12, RZ ;  /* 0x0000000c25027225 */ /* 0x004fc800078e00ff */
[----:B---3--:R-:W-:Y:S02]  /*1230*/  @P2 IMAD R8, R250, R25, R4 ;  /* 0x00000019fa082224 */ /* 0x008fe400078e0204 */
[----:B------:R-:W-:Y:S02]  /*1240*/  @!P2 IMAD R5, R236, R40, R250 ;  /* 0x00000028ec05a224 */ /* 0x000fe400078e02fa */
[----:B------:R-:W-:Y:S02]  /*1250*/  @P0 IMAD.IADD R4, R220, 0x1, R232 ;  /* 0x00000001dc040824 */ /* 0x000fe400078e02e8 */
[----:B------:R-:W-:Y:S01]  /*1260*/  IMAD R7, R37, R13, R3 ;  /* 0x0000000d25077224 */ /* 0x000fe200078e0203 */
[----:B------:R-:W-:Y:S01]  /*1270*/  SEL R13, R2, RZ, P6 ;  /* 0x000000ff020d7207 */ /* 0x000fe20003000000 */
[----:B------:R-:W-:Y:S02]  /*1280*/  @!P2 IMAD R8, R5, R31, RZ ;  /* 0x0000001f0508a224 */ /* 0x000fe400078e02ff */
[----:B------:R-:W-:Y:S01]  /*1290*/  IMAD R12, R250, R38, RZ ;  /* 0x00000026fa0c7224 */ /* 0x000fe200078e02ff */
[----:B------:R-:W-:Y:S01]  /*12a0*/  SEL R31, R7, RZ, P6 ;  /* 0x000000ff071f7207 */ /* 0x000fe20003000000 */
[----:B------:R-:W-:-:S02]  /*12b0*/  @P0 IMAD R5, R4, R19, RZ ;  /* 0x0000001304050224 */ /* 0x000fc400078e02ff */
        /* <DEDUP_REMOVED lines=17> */
.L_x_625:
        /* <DEDUP_REMOVED lines=13> */
.L_x_626:
        /* <DEDUP_REMOVED lines=10> */
.L_x_627:
[----:B------:R-:W-:-:S04]  /*1540*/  IMAD R0, R236, R40, R250 ;  /* 0x00000028ec007224 */ /* 0x000fc800078e02fa */
[----:B------:R-:W-:-:S07]  /*1550*/  IMAD R0, R0, R42, RZ ;  /* 0x0000002a00007224 */ /* 0x000fce00078e02ff */
.L_x_628:
[----:B------:R-:W1:Y:S01]  /*1560*/  LDC.64 R10, c[0x0][0x420] ;  /* 0x00010800ff0a7b82 */ /* 0x000e620000000a00 */
[----:B------:R-:W-:Y:S01]  /*1570*/  IADD3 R2, P1, R234, R22, RZ ;  /* 0x00000016ea027210 */ /* 0x000fe20007f3e0ff */
[----:B------:R-:W-:Y:S01]  /*1580*/  IMAD R17, R38, R40, RZ ;  /* 0x0000002826117224 */ /* 0x000fe200078e02ff */
[----:B------:R-:W-:Y:S01]  /*1590*/  SHF.R.S32.HI R235, RZ, 0x1f, R234 ;  /* 0x0000001fffeb7819 */ /* 0x000fe200000114ea */
[----:B------:R-:W-:Y:S01]  /*15a0*/  IMAD.IADD R202, R6, 0x1, R8 ;  /* 0x0000000106ca7824 */ /* 0x000fe200078e0208 */
[----:B------:R-:W-:Y:S01]  /*15b0*/  SHF.R.S32.HI R44, RZ, 0x1f, R221 ;  /* 0x0000001fff2c7819 */ /* 0x000fe200000114dd */
[----:B------:R-:W-:Y:S01]  /*15c0*/  IMAD.SHL.U32 R9, R17, 0x40, RZ ;  /* 0x0000004011097824 */ /* 0x000fe200078e00ff */
[----:B------:R-:W-:Y:S01]  /*15d0*/  ULDC UR4, c[0x0][0x398] ;  /* 0x0000e60000047ab9 */ /* 0x000fe20000000800 */
[----:B------:R-:W-:Y:S01]  /*15e0*/  IMAD.X R3, R235, 0x1, R24, P1 ;  /* 0x00000001eb037824 */ /* 0x000fe200008e0618 */
[----:B------:R-:W-:Y:S01]  /*15f0*/  ULDC.64 UR6, c[0x0][0x428] ;  /* 0x00010a0000067ab9 */ /* 0x000fe20000000a00 */
[----:B------:R-:W2:Y:S01]  /*1600*/  LDC.64 R42, c[0x0][0x478] ;  /* 0x00011e00ff2a7b82 */ /* 0x000ea20000000a00 */
[----:B------:R-:W-:Y:S01]  /*1610*/  IADD3 R5, P2, P1, R16, R9, R12 ;  /* 0x0000000910057210 */ /* 0x000fe2000795e00c */
[----:B------:R-:W-:Y:S01]  /*1620*/  IMAD R8, R41, UR6, RZ ;  /* 0x0000000629087c24 */ /* 0x000fe2000f8e02ff */
[----:B------:R-:W-:Y:S01]  /*1630*/  IADD3 R16, R6, R0, RZ ;  /* 0x0000000006107210 */ /* 0x000fe20007ffe0ff */
[----:B------:R-:W-:Y:S01]  /*1640*/  ULDC.64 UR10, c[0x0][0x210] ;  /* 0x00008400000a7ab9 */ /* 0x000fe20000000a00 */
[----:B------:R-:W-:Y:S01]  /*1650*/  SHF.R.S32.HI R0, RZ, 0x1f, R9 ;  /* 0x0000001fff007819 */ /* 0x000fe20000011409 */
[----:B------:R-:W-:Y:S01]  /*1660*/  IMAD R8, R250, UR7, R8 ;  /* 0x00000007fa087c24 */ /* 0x000fe2000f8e0208 */
[----:B------:R-:W-:Y:S01]  /*1670*/  ULDC.64 UR8, c[0x0][0x3e0] ;  /* 0x0000f80000087ab9 */ /* 0x000fe20000000a00 */
[----:B------:R-:W-:Y:S01]  /*1680*/  BSSY B1, `(.L_x_624) ;  /* 0x000068e000017945 */ /* 0x000fe20003800000 */
[----:B------:R-:W-:-:S02]  /*1690*/  IADD3.X R12, R7, R0, R37, P2, P1 ;  /* 0x00000000070c7210 */ /* 0x000fc400017e2425 */
[----:B------:R-:W-:Y:S02]  /*16a0*/  IADD3 R13, P2, P1, R13, R5, R35 ;  /* 0x000000050d0d7210 */ /* 0x000fe4000795e023 */
[----:B------:R-:W-:Y:S01]  /*16b0*/  IADD3 R5, -R204, R222, R228 ;  /* 0x000000decc057210 */ /* 0x000fe20007ffe1e4 */
[-C--:B-1----:R-:W-:Y:S02]  /*16c0*/  IMAD R4, R15, R10.reuse, RZ ;  /* 0x0000000a0f047224 */ /* 0x082fe400078e02ff */
[----:B------:R-:W-:-:S04]  /*16d0*/  IMAD.WIDE.U32 R2, R6, R10, R2 ;  /* 0x0000000a06027225 */ /* 0x000fc800078e0002 */
[----:B------:R-:W-:-:S04]  /*16e0*/  IMAD R4, R6, R11, R4 ;  /* 0x0000000b06047224 */ /* 0x000fc800078e0204 */
[----:B------:R-:W-:Y:S01]  /*16f0*/  IMAD.IADD R3, R3, 0x1, R4 ;  /* 0x0000000103037824 */ /* 0x000fe200078e0204 */
[----:B------:R-:W-:Y:S01]  /*1700*/  IADD3 R4, P3, R221, R6, RZ ;  /* 0x00000006dd047210 */ /* 0x000fe20007f7e0ff */
[----:B------:R-:W-:-:S03]  /*1710*/  IMAD.WIDE.U32 R2, R250, UR6, R2 ;  /* 0x00000006fa027c25 */ /* 0x000fc6000f8e0002 */
[----:B------:R-:W-:Y:S01]  /*1720*/  IADD3.X R0, R44, R15, RZ, P3, !PT ;  /* 0x0000000f2c007210 */ /* 0x000fe20001ffe4ff */
[----:B------:R-:W-:Y:S01]  /*1730*/  ULDC.64 UR6, c[0x0][0x258] ;  /* 0x0000960000067ab9 */ /* 0x000fe20000000a00 */
[----:B------:R-:W-:-:S03]  /*1740*/  IMAD.IADD R3, R3, 0x1, R8 ;  /* 0x0000000103037824 */ /* 0x000fc600078e0208 */
[-C--:B------:R-:W-:Y:S02]  /*1750*/  IMAD R6, R0, R28.reuse, RZ ;  /* 0x0000001c00067224 */ /* 0x080fe400078e02ff */
[----:B------:R-:W-:Y:S02]  /*1760*/  VIADD R0, R5, -UR4 ;  /* 0x8000000405007c36 */ /* 0x000fe40008000000 */
[C---:B------:R-:W-:Y:S02]  /*1770*/  IMAD R15, R4.reuse, R29, R6 ;  /* 0x0000001d040f7224 */ /* 0x040fe400078e0206 */
[----:B------:R-:W-:Y:S01]  /*1780*/  IMAD.WIDE.U32 R4, R4, R28, R234 ;  /* 0x0000001c04047225 */ /* 0x000fe200078e00ea */
[----:B------:R-:W-:-:S03]  /*1790*/  SHF.R.S32.HI R7, RZ, 0x1f, R0 ;  /* 0x0000001fff077819 */ /* 0x000fc60000011400 */
[----:B------:R-:W-:Y:S01]  /*17a0*/  IMAD R6, R251, R17, R233 ;  /* 0x00000011fb067224 */ /* 0x000fe200078e02e9 */
[----:B------:R-:W-:Y:S01]  /*17b0*/  IADD3 R4, P3, R36, R4, RZ ;  /* 0x0000000424047210 */ /* 0x000fe20007f7e0ff */
[----:B------:R-:W-:Y:S01]  /*17c0*/  IMAD R8, R41, UR6, RZ ;  /* 0x0000000629087c24 */ /* 0x000fe2000f8e02ff */
[----:B------:R-:W-:Y:S01]  /*17d0*/  LEA.HI R9, R7, R0, RZ, 0x6 ;  /* 0x0000000007097211 */ /* 0x000fe200078f30ff */
[----:B------:R-:W-:Y:S01]  /*17e0*/  IMAD.WIDE.U32 R2, R221, R10, R2 ;  /* 0x0000000add027225 */ /* 0x000fe200078e0002 */
[----:B------:R-:W-:Y:S02]  /*17f0*/  IADD3.X R0, R31, R12, R30, P2, P1 ;  /* 0x0000000c1f007210 */ /* 0x000fe400017e241e */
[----:B------:R-:W-:Y:S01]  /*1800*/  IADD3 R7, P1, R6, R13, RZ ;  /* 0x0000000d06077210 */ /* 0x000fe20007f3e0ff */
[----:B------:R-:W1:Y:S01]  /*1810*/  LDC.64 R30, c[0x0][0x2b0] ;  /* 0x0000ac00ff1e7b82 */ /* 0x000e620000000a00 */
[----:B------:R-:W-:Y:S01]  /*1820*/  IADD3.X R5, R32, R5, R15, P3, !PT ;  /* 0x0000000520057210 */ /* 0x000fe20001ffe40f */
[----:B------:R-:W-:Y:S01]  /*1830*/  IMAD R8, R250, UR7, R8 ;  /* 0x00000007fa087c24 */ /* 0x000fe2000f8e0208 */
[----:B------:R-:W-:Y:S01]  /*1840*/  LEA.HI.X.SX32 R12, R6, R0, 0x1, P1 ;  /* 0x00000000060c7211 */ /* 0x000fe200008f0eff */
[----:B------:R-:W-:Y:S01]  /*1850*/  IMAD R6, R44, R10, RZ ;  /* 0x0000000a2c067224 */ /* 0x000fe200078e02ff */
[----:B------:R-:W-:Y:S01]  /*1860*/  SHF.R.S32.HI R0, RZ, 0x6, R9 ;  /* 0x00000006ff007819 */ /* 0x000fe20000011409 */
[----:B------:R-:W-:Y:S01]  /*1870*/  IMAD.WIDE.U32 R4, R250, UR6, R4 ;  /* 0x00000006fa047c25 */ /* 0x000fe2000f8e0004 */
[----:B------:R-:W-:Y:S01]  /*1880*/  ULDC.64 UR6, c[0x0][0x400] ;  /* 0x0001000000067ab9 */ /* 0x000fe20000000a00 */
[----:B------:R-:W-:-:S02]  /*1890*/  LEA R196, P2, R2, UR8, 0x1 ;  /* 0x0000000802c47c11 */ /* 0x000fc4000f8408ff */
[----:B------:R-:W-:Y:S01]  /*18a0*/  LEA R192, P1, R7, UR6, 0x2 ;  /* 0x0000000607c07c11 */ /* 0x000fe2000f8210ff */
[----:B------:R-:W-:Y:S01]  /*18b0*/  IMAD R6, R221, R11, R6 ;  /* 0x0000000bdd067224 */ /* 0x000fe200078e0206 */
[----:B------:R-:W-:Y:S01]  /*18c0*/  VIMNMX R216, RZ, R0, !PT ;  /* 0x00000000ffd87248 */ /* 0x000fe20007fe0100 */
[----:B--2---:R-:W-:Y:S01]  /*18d0*/  IMAD.WIDE R16, R16, 0x4, R42 ;  /* 0x0000000410107825 */ /* 0x004fe200078e022a */
[----:B------:R-:W-:Y:S02]  /*18e0*/  LEA.HI.X R193, R7, UR7, R12, 0x2, P1 ;  /* 0x0000000707c17c11 */ /* 0x000fe400088f140c */
[----:B------:R-:W-:Y:S01]  /*18f0*/  ISETP.GT.AND P1, PT, R200, R216, PT ;  /* 0x000000d8c800720c */ /* 0x000fe20003f24270 */
[----:B------:R-:W-:Y:S01]  /*1900*/  IMAD.IADD R0, R3, 0x1, R6 ;  /* 0x0000000103007824 */ /* 0x000fe200078e0206 */
[----:B------:R-:W-:Y:S01]  /*1910*/  IADD3 R8, R5, R8, RZ ;  /* 0x0000000805087210 */ /* 0x000fe20007ffe0ff */
[----:B------:R-:W-:Y:S01]  /*1920*/  IMAD.MOV.U32 R212, RZ, RZ, R17 ;  /* 0x000000ffffd47224 */ /* 0x000fe200078e0011 */
[----:B------:R-:W-:-:S02]  /*1930*/  LEA R198, P3, R4, UR10, 0x1 ;  /* 0x0000000a04c67c11 */ /* 0x000fc4000f8608ff */
[----:B------:R-:W-:Y:S02]  /*1940*/  LEA.HI.X R197, R2, UR9, R0, 0x1, P2 ;  /* 0x0000000902c57c11 */ /* 0x000fe400090f0c00 */
[----:B------:R-:W-:Y:S01]  /*1950*/  LEA.HI.X R199, R4, UR11, R8, 0x1, P3 ;  /* 0x0000000b04c77c11 */ /* 0x000fe200098f0c08 */
[----:B-1----:R-:W-:Y:S01]  /*1960*/  IMAD.WIDE R202, R202, 0x4, R30 ;  /* 0x00000004caca7825 */ /* 0x002fe200078e021e */
[----:B------:R-:W-:Y:S02]  /*1970*/  MOV R213, R16 ;  /* 0x0000001000d57202 */ /* 0x000fe40000000f00 */
[----:B------:R-:W-:Y:S01]  /*1980*/  IADD3 R200, R200, -0x1, RZ ;  /* 0xffffffffc8c87810 */ /* 0x000fe20007ffe0ff */
        /* <DEDUP_REMOVED lines=26> */
.L_x_630:
        /* <DEDUP_REMOVED lines=13> */
.L_x_631:
        /* <DEDUP_REMOVED lines=17> */
[----:B------:R-:W-:Y:S01]  /*1d10*/  IMAD R0, R44, R8, RZ ;  /* 0x000000082c007224 */ /* 0x000fe200078e02ff */
        /* <DEDUP_REMOVED lines=10> */
.L_x_633:
[----:B------:R-:W-:Y:S05]  /*1dc0*/  BSYNC B0 ;  /* 0x0000000000007941 */ /* 0x000fea0003800000 */
.L_x_632:
[----:B------:R-:W-:Y:S04]  /*1dd0*/  BSSY B0, `(.L_x_634) ;  /* 0x000000f000007945 */ /* 0x000fe80003800000 */
[----:B------:R-:W-:Y:S05]  /*1de0*/  @P0 BRA `(.L_x_635) ;  /* 0x0000000000340947 */ /* 0x000fea0003800000 */
[----:B------:R-:W-:Y:S01]  /*1df0*/  IADD3 R0, P2, R221, 0x20, RZ ;  /* 0x00000020dd007810 */ /* 0x000fe20007f5e0ff */
[----:B------:R-:W-:Y:S01]  /*1e00*/  ULDC.64 UR6, c[0x0][0x3f0] ;  /* 0x0000fc0000067ab9 */ /* 0x000fe20000000a00 */
[----:B------:R-:W-:Y:S02]  /*1e10*/  MOV R5, R10 ;  /* 0x0000000a00057202 */ /* 0x000fe40000000f00 */
[----:B-1----:R-:W-:Y:S01]  /*1e20*/  IADD3.X R2, RZ, R44, RZ, P2, !PT ;  /* 0x0000002cff027210 */ /* 0x002fe200017fe4ff */
[----:B------:R-:W-:-:S04]  /*1e30*/  IMAD.WIDE.U32 R4, R0, R8, R4 ;  /* 0x0000000800047225 */ /* 0x000fc800078e0004 */
[----:B------:R-:W-:-:S04]  /*1e40*/  IMAD R2, R2, R8, RZ ;  /* 0x0000000802027224 */ /* 0x000fc800078e02ff */
[----:B------:R-:W-:Y:S01]  /*1e50*/  IMAD R0, R0, R9, R2 ;  /* 0x0000000900007224 */ /* 0x000fe200078e0202 */
[----:B------:R-:W-:-:S04]  /*1e60*/  LEA R2, P2, R4, UR6, 0x1 ;  /* 0x0000000604027c11 */ /* 0x000fc8000f8408ff */
[----:B------:R-:W-:-:S04]  /*1e70*/  IADD3 R0, R5, R0, RZ ;  /* 0x0000000005007210 */ /* 0x000fc80007ffe0ff */
[----:B------:R-:W-:-:S05]  /*1e80*/  LEA.HI.X R3, R4, UR7, R0, 0x1, P2 ;  /* 0x0000000704037c11 */ /* 0x000fca00090f0c00 */
[----:B------:R2:W-:Y:S04]  /*1e90*/  STG.E.128 desc[UR16][R2.64], RZ ;  /* 0x000000ff02007986 */ /* 0x0005e8000c101d10 */
[----:B------:R2:W-:Y:S04]  /*1ea0*/  STG.E.128 desc[UR16][R2.64+0x80], RZ ;  /* 0x000080ff02007986 */ /* 0x0005e8000c101d10 */
[----:B------:R2:W-:Y:S02]  /*1eb0*/  STG.E.128 desc[UR16][R2.64+0x100], RZ ;  /* 0x000100ff02007986 */ /* 0x0005e4000c101d10 */
.L_x_635:
[----:B------:R-:W-:Y:S05]  /*1ec0*/  BSYNC B0 ;  /* 0x0000000000007941 */ /* 0x000fea0003800000 */
.L_x_634:
        /* <DEDUP_REMOVED lines=24> */
.L_x_637:
[----:B------:R-:W-:Y:S05]  /*2050*/  BSYNC B0 ;  /* 0x0000000000007941 */ /* 0x000fea0003800000 */
.L_x_636:
        /* <DEDUP_REMOVED lines=13> */
[----:B------:R1:W-:Y:S01]  /*2130*/  STG.E.128 desc[UR16][R2.64+0x100], RZ ;  /* 0x000100ff02007986 */ /* 0x0003e2000c101d10 */
[----:B------:R-:W-:Y:S05]  /*2140*/  BRA `(.L_x_638) ;  /* 0x0000005c00847947 */ /* 0x000fea0003800000 */
.L_x_629:
[----:B------:R-:W-:Y:S01]  /*2150*/  IMAD R24, R200, -0x40, R222 ;  /* 0xffffffc0c8187824 */ /* 0x000fe200078e02de */
[----:B------:R-:W-:Y:S01]  /*2160*/  ULDC.64 UR8, c[0x0][0x260] ;  /* 0x0000980000087ab9 */ /* 0x000fe20000000a00 */
[----:B------:R-:W-:Y:S01]  /*2170*/  VIADD R8, R221, 0x20 ;  /* 0x00000020dd087836 */ /* 0x000fe20000000000 */
[----:B------:R-:W-:Y:S01]  /*2180*/  ULDC.64 UR6, c[0x0][0x268] ;  /* 0x00009a0000067ab9 */ /* 0x000fe20000000a00 */
[----:B------:R-:W-:Y:S01]  /*2190*/  IMAD R0, R217, -0x40, R204 ;  /* 0xffffffc0d9007824 */ /* 0x000fe200078e02cc */
[----:B------:R-:W1:Y:S01]  /*21a0*/  LDC.64 R218, c[0x0][0x3b8] ;  /* 0x0000ee00ffda7b82 */ /* 0x000e620000000a00 */
[--C-:B------:R-:W-:Y:S01]  /*21b0*/  IMAD.WIDE.U32 R2, R228, R20, R234.reuse ;  /* 0x00000014e4027225 */ /* 0x100fe200078e00ea */
[C---:B------:R-:W-:Y:S01]  /*21c0*/  ISETP.GE.AND P5, PT, R8.reuse, R24, PT ;  /* 0x000000180800720c */ /* 0x040fe20003fa6270 */
[----:B------:R-:W-:Y:S01]  /*21d0*/  ULDC UR4, c[0x0][0x2dc] ;  /* 0x0000b70000047ab9 */ /* 0x000fe20000000800 */
[----:B------:R-:W-:Y:S01]  /*21e0*/  ISETP.GE.AND P3, PT, R8, R0, PT ;  /* 0x000000000800720c */ /* 0x000fe20003f66270 */
[----:B------:R-:W-:Y:S01]  /*21f0*/  IMAD R7, R26, R20, RZ ;  /* 0x000000141a077224 */ /* 0x000fe200078e02ff */
[----:B------:R-:W-:Y:S01]  /*2200*/  IADD3 R8, P0, R33, R2, RZ ;  /* 0x0000000221087210 */ /* 0x000fe20007f1e0ff */
[----:B------:R-:W-:Y:S01]  /*2210*/  IMAD.WIDE.U32 R4, R228, R18, R234 ;  /* 0x00000012e4047225 */ /* 0x000fe200078e00ea */
[----:B------:R-:W-:Y:S01]  /*2220*/  ISETP.GE.AND P4, PT, R221, R0, PT ;  /* 0x00000000dd00720c */ /* 0x000fe20003f86270 */
[----:B------:R-:W2:Y:S01]  /*2230*/  LDC R230, c[0x0][0x270] ;  /* 0x00009c00ffe67b82 */ /* 0x000ea20000000800 */
[----:B------:R-:W-:Y:S01]  /*2240*/  LEA.HI R0, R200, R200, RZ, 0x1 ;  /* 0x000000c8c8007211 */ /* 0x000fe200078f08ff */
[----:B------:R-:W-:Y:S01]  /*2250*/  IMAD R7, R228, R21, R7 ;  /* 0x00000015e4077224 */ /* 0x000fe200078e0207 */
[----:B------:R-:W-:Y:S01]  /*2260*/  IADD3 R4, P1, R23, R4, RZ ;  /* 0x0000000417047210 */ /* 0x000fe20007f3e0ff */
[----:B------:R-:W-:Y:S01]  /*2270*/  IMAD R6, R26, R18, RZ ;  /* 0x000000121a067224 */ /* 0x000fe200078e02ff */
[----:B------:R-:W-:Y:S01]  /*2280*/  LOP3.LUT R0, R0, 0xfffffffe, RZ, 0xc0, !PT ;  /* 0xfffffffe00007812 */ /* 0x000fe200078ec0ff */
[----:B------:R-:W-:Y:S01]  /*2290*/  IMAD.WIDE.U32 R12, R10, 0x40, RZ ;  /* 0x000000400a0c7825 */ /* 0x000fe200078e00ff */
[----:B------:R-:W-:Y:S01]  /*22a0*/  IADD3.X R9, R34, R3, R7, P0, !PT ;  /* 0x0000000322097210 */ /* 0x000fe200007fe407 */
[----:B------:R-:W3:Y:S02]  /*22b0*/  @!P3 LDC.64 R22, c[0x0][0x220] ;  /* 0x00008800ff16bb82 */ /* 0x000ee40000000a00 */
[----:B------:R-:W-:-:S02]  /*22c0*/  IMAD R6, R228, R19, R6 ;  /* 0x00000013e4067224 */ /* 0x000fc400078e0206 */
[----:B------:R-:W-:-:S03]  /*22d0*/  IMAD.WIDE.U32 R2, R28, 0x40, RZ ;  /* 0x000000401c027825 */ /* 0x000fc600078e00ff */
[----:B------:R-:W-:Y:S01]  /*22e0*/  IADD3.X R5, R27, R5, R6, P1, !PT ;  /* 0x000000051b057210 */ /* 0x000fe20000ffe406 */
[----:B------:R-:W-:Y:S01]  /*22f0*/  IMAD.SHL.U32 R11, R11, 0x40, RZ ;  /* 0x000000400b0b7824 */ /* 0x000fe200078e00ff */
[----:B------:R-:W-:Y:S01]  /*2300*/  @!P5 IADD3 R10, P0, R198, R2, RZ ;  /* 0x00000002c60ad210 */ /* 0x000fe20007f1e0ff */
[----:B------:R-:W-:Y:S01]  /*2310*/  IMAD.IADD R2, R200, 0x1, -R0 ;  /* 0x00000001c8027824 */ /* 0x000fe200078e0a00 */
[----:B------:R-:W-:Y:S01]  /*2320*/  @!P5 IADD3 R6, P1, R196, R12, RZ ;  /* 0x0000000cc406d210 */ /* 0x000fe20007f3e0ff */
[----:B------:R-:W-:Y:S01]  /*2330*/  IMAD R0, R25, UR8, RZ ;  /* 0x0000000819007c24 */ /* 0x000fe2000f8e02ff */
[----:B------:R-:W-:Y:S01]  /*2340*/  @!P3 IADD3 R12, P2, R221, 0x20, RZ ;  /* 0x00000020dd0cb810 */ /* 0x000fe20007f5e0ff */
[----:B------:R-:W-:Y:S01]  /*2350*/  IMAD.SHL.U32 R29, R29, 0x40, RZ ;  /* 0x000000401d1d7824 */ /* 0x000fe200078e00ff */
[----:B------:R-:W-:Y:S01]  /*2360*/  @!P5 IADD3.X R7, R197, R13, R11, P1, !PT ;  /* 0x0000000dc507d210 */ /* 0x000fe20000ffe40b */
[----:B------:R-:W-:Y:S01]  /*2370*/  IMAD R17, R14, UR9, R0 ;  /* 0x000000090e117c24 */ /* 0x000fe2000f8e0200 */
[----:B------:R-:W-:Y:S01]  /*2380*/  @!P3 IADD3 R13, P1, R221, 0x20, RZ ;  /* 0x00000020dd0db810 */ /* 0x000fe20007f3e0ff */
[----:B------:R-:W-:Y:S01]  /*2390*/  @!P3 IMAD.X R0, RZ, RZ, R44, P2 ;  /* 0x000000ffff00b224 */ /* 0x000fe200010e062c */
[----:B------:R-:W-:Y:S01]  /*23a0*/  @!P5 IADD3.X R11, R199, R3, R29, P0, !PT ;  /* 0x00000003c70bd210 */ /* 0x000fe200007fe41d */
[----:B------:R-:W-:Y:S01]  /*23b0*/  IMAD R15, R25, UR6, RZ ;  /* 0x00000006190f7c24 */ /* 0x000fe2000f8e02ff */
[----:B------:R-:W-:Y:S01]  /*23c0*/  ISETP.NE.AND P0, PT, R2, 0x1, PT ;  /* 0x000000010200780c */ /* 0x000fe20003f05270 */
[----:B------:R-:W-:-:S04]  /*23d0*/  IMAD.WIDE.U32 R2, R14, UR8, R4 ;  /* 0x000000080e027c25 */ /* 0x000fc8000f8e0004 */
[----:B------:R-:W-:Y:S02]  /*23e0*/  @!P3 IMAD R4, R0, R18, RZ ;  /* 0x000000120004b224 */ /* 0x000fe400078e02ff */
[----:B------:R-:W-:Y:S01]  /*23f0*/  @!P3 IMAD.X R5, RZ, RZ, R44, P1 ;  /* 0x000000ffff05b224 */ /* 0x000fe200008e062c */
[----:B------:R-:W-:Y:S01]  /*2400*/  ISETP.GE.AND P1, PT, R221, R24, PT ;  /* 0x00000018dd00720c */ /* 0x000fe20003f26270 */
[----:B------:R-:W-:Y:S01]  /*2410*/  IMAD R16, R14, UR7, R15 ;  /* 0x000000070e107c24 */ /* 0x000fe2000f8e020f */
[----:B------:R-:W-:Y:S01]  /*2420*/  @P6 BAR.SYNC.DEFER_BLOCKING 0x0 ;  /* 0x0000000000006b1d */ /* 0x000fe20000010000 */
[----:B------:R-:W-:Y:S02]  /*2430*/  @!P3 IMAD R26, R12, R19, R4 ;  /* 0x000000130c1ab224 */ /* 0x000fe400078e0204 */
[----:B------:R-:W-:Y:S02]  /*2440*/  @!P4 IMAD R15, R44, R18, RZ ;  /* 0x000000122c0fc224 */ /* 0x000fe400078e02ff */
[----:B------:R-:W-:-:S02]  /*2450*/  @!P3 IMAD R4, R5, R20, RZ ;  /* 0x000000140504b224 */ /* 0x000fc400078e02ff */
[----:B------:R-:W-:Y:S02]  /*2460*/  IMAD.MOV.U32 R205, RZ, RZ, 0x7f800000 ;  /* 0x7f800000ffcd7424 */ /* 0x000fe400078e00ff */
[----:B------:R-:W-:Y:S02]  /*2470*/  IMAD.MOV.U32 R206, RZ, RZ, 0x7f800000 ;  /* 0x7f800000ffce7424 */ /* 0x000fe400078e00ff */
[----:B------:R-:W-:Y:S02]  /*2480*/  IMAD.MOV.U32 R185, RZ, RZ, 0x20 ;  /* 0x00000020ffb97424 */ /* 0x000fe400078e00ff */
[----:B------:R-:W-:Y:S02]  /*2490*/  IMAD.MOV.U32 R184, RZ, RZ, 0x40 ;  /* 0x00000040ffb87424 */ /* 0x000fe400078e00ff */
[----:B------:R-:W-:Y:S02]  /*24a0*/  VIADD R183, R190, 0x3000 ;  /* 0x00003000beb77836 */ /* 0x000fe40000000000 */
[----:B------:R-:W-:Y:S01]  /*24b0*/  VIADD R176, R191, 0x3000 ;  /* 0x00003000bfb07836 */ /* 0x000fe20000000000 */
[----:B------:R-:W-:Y:S01]  /*24c0*/  CS2R R142, SRZ ;  /* 0x00000000008e7805 */ /* 0x000fe2000001ff00 */
[----:B------:R-:W-:Y:S01]  /*24d0*/  IMAD.WIDE.U32 R8, R14, UR6, R8 ;  /* 0x000000060e087c25 */ /* 0x000fe2000f8e0008 */
[----:B------:R-:W-:-:S02]  /*24e0*/  CS2R R140, SRZ ;  /* 0x00000000008c7805 */ /* 0x000fc4000001ff00 */
[----:B------:R-:W-:Y:S02]  /*24f0*/  CS2R R146, SRZ ;  /* 0x0000000000927805 */ /* 0x000fe4000001ff00 */
[----:B------:R-:W-:Y:S01]  /*2500*/  CS2R R144, SRZ ;  /* 0x0000000000907805 */ /* 0x000fe2000001ff00 */
[----:B------:R-:W-:Y:S01]  /*2510*/  IMAD.IADD R5, R3, 0x1, R17 ;  /* 0x0000000103057824 */ /* 0x000fe200078e0211 */
[----:B------:R4:W-:Y:S01]  /*2520*/  @P1 STS.128 [R201+0xc000], RZ ;  /* 0x00c000ffc9001388 */ /* 0x0009e20000000c00 */
[----:B------:R-:W-:Y:S01]  /*2530*/  @!P4 IMAD R27, R221, R19, R15 ;  /* 0x00000013dd1bc224 */ /* 0x000fe200078e020f */
[----:B------:R-:W-:Y:S01]  /*2540*/  CS2R R138, SRZ ;  /* 0x00000000008a7805 */ /* 0x000fe2000001ff00 */
[----:B------:R-:W-:Y:S01]  /*2550*/  @!P3 IMAD R25, R13, R21, R4 ;  /* 0x000000150d19b224 */ /* 0x000fe200078e0204 */
[----:B------:R4:W-:Y:S01]  /*2560*/  @P1 STS.128 [R201+0xe000], RZ ;  /* 0x00e000ffc9001388 */ /* 0x0009e20000000c00 */
[----:B------:R-:W-:Y:S01]  /*2570*/  IMAD.IADD R3, R9, 0x1, R16 ;  /* 0x0000000109037824 */ /* 0x000fe200078e0210 */
[----:B------:R-:W-:Y:S01]  /*2580*/  CS2R R136, SRZ ;  /* 0x0000000000887805 */ /* 0x000fe2000001ff00 */
[--C-:B------:R-:W-:Y:S01]  /*2590*/  @!P4 IMAD.MOV.U32 R4, RZ, RZ, R2.reuse ;  /* 0x000000ffff04c224 */ /* 0x100fe200078e0002 */
[----:B------:R4:W-:Y:S01]  /*25a0*/  @P1 STS.128 [R201+0x10000], RZ ;  /* 0x010000ffc9001388 */ /* 0x0009e20000000c00 */
[----:B------:R-:W-:-:S02]  /*25b0*/  @!P3 IMAD.MOV.U32 R14, RZ, RZ, R2 ;  /* 0x000000ffff0eb224 */ /* 0x000fc400078e0002 */
[----:B------:R-:W-:Y:S01]  /*25c0*/  @!P4 IMAD R0, R44, R20, RZ ;  /* 0x000000142c00c224 */ /* 0x000fe200078e02ff */
[----:B------:R-:W-:Y:S01]  /*25d0*/  @!PT LDS RZ, [RZ] ;  /* 0x00000000fffff984 */ /* 0x000fe20000000800 */
[----:B------:R-:W-:Y:S01]  /*25e0*/  @!PT LDS RZ, [RZ] ;  /* 0x00000000fffff984 */ /* 0x000fe20000000800 */
[----:B------:R-:W-:Y:S01]  /*25f0*/  @!PT LDS RZ, [RZ] ;  /* 0x00000000fffff984 */ /* 0x000fe20000000800 */
[----:B------:R-:W-:Y:S01]  /*2600*/  @!P1 LDGSTS.E.BYPASS.LTC128B.128 [R201+0xc000], desc[UR16][R196.64] ;  /* 0x0c000000c4c99fae */ /* 0x000fe2000b901d50 */
[----:B------:R-:W-:Y:S01]  /*2610*/  @!P3 IMAD.MOV.U32 R15, RZ, RZ, R5 ;  /* 0x000000ffff0fb224 */ /* 0x000fe200078e0005 */
[----:B------:R-:W-:Y:S01]  /*2620*/  SEL R183, R183, R190, !P0 ;  /* 0x000000beb7b77207 */ /* 0x000fe20004000000 */
[--C-:B------:R-:W-:Y:S01]  /*2630*/  @!P4 IMAD.MOV.U32 R2, RZ, RZ, R8.reuse ;  /* 0x000000ffff02c224 */ /* 0x100fe200078e0008 */
[----:B------:R-:W-:Y:S01]  /*2640*/  @!P1 LDGSTS.E.BYPASS.LTC128B.128 [R201+0xe000], desc[UR16][R196.64+0x80] ;  /* 0x0e000080c4c99fae */ /* 0x000fe2000b901d50 */
[----:B------:R-:W-:Y:S01]  /*2650*/  @!P3 IMAD.MOV.U32 R16, RZ, RZ, R8 ;  /* 0x000000ffff10b224 */ /* 0x000fe200078e0008 */
[----:B------:R-:W-:Y:S01]  /*2660*/  SEL R176, R176, R191, !P0 ;  /* 0x000000bfb0b07207 */ /* 0x000fe20004000000 */
[----:B------:R-:W1:Y:S01]  /*2670*/  @!P4 LDC.64 R8, c[0x0][0x218] ;  /* 0x00008600ff08cb82 */ /* 0x000e620000000a00 */
[----:B------:R-:W-:Y:S01]  /*2680*/  @!P3 IMAD.MOV.U32 R17, RZ, RZ, R3 ;  /* 0x000000ffff11b224 */ /* 0x000fe200078e0003 */
[----:B------:R-:W-:Y:S01]  /*2690*/  @!P1 LDGSTS.E.BYPASS.LTC128B.128 [R201+0x10000], desc[UR16][R196.64+0x100] ;  /* 0x10000100c4c99fae */ /* 0x000fe2000b901d50 */
[----:B------:R-:W-:Y:S01]  /*26a0*/  @!P3 IMAD.WIDE.U32 R14, R12, R18, R14 ;  /* 0x000000120c0eb225 */ /* 0x000fe200078e000e */
[----:B------:R-:W-:-:S02]  /*26b0*/  CS2R R134, SRZ ;  /* 0x0000000000867805 */ /* 0x000fc4000001ff00 */
[----:B------:R-:W-:Y:S01]  /*26c0*/  CS2R R132, SRZ ;  /* 0x0000000000847805 */ /* 0x000fe2000001ff00 */
[----:B------:R4:W-:Y:S01]  /*26d0*/  @P5 STS.128 [R201+0xd000], RZ ;  /* 0x00d000ffc9005388 */ /* 0x0009e20000000c00 */
[----:B------:R-:W-:Y:S01]  /*26e0*/  @!P4 IMAD.WIDE.U32 R4, R221, R18, R4 ;  /* 0x00000012dd04c225 */ /* 0x000fe200078e0004 */
[----:B------:R-:W-:Y:S01]  /*26f0*/  CS2R R126, SRZ ;  /* 0x00000000007e7805 */ /* 0x000fe2000001ff00 */
[----:B------:R-:W2:Y:S01]  /*2700*/  @!P3 LDC.64 R18, c[0x0][0x218] ;  /* 0x00008600ff12bb82 */ /* 0x000ea20000000a00 */
[----:B------:R4:W-:Y:S01]  /*2710*/  @P5 STS.128 [R201+0xf000], RZ ;  /* 0x00f000ffc9005388 */ /* 0x0009e20000000c00 */
[-C--:B------:R-:W-:Y:S01]  /*2720*/  @!P3 IMAD.WIDE.U32 R16, R13, R20.reuse, R16 ;  /* 0x000000140d10b225 */ /* 0x080fe200078e0010 */
[----:B------:R-:W-:Y:S02]  /*2730*/  CS2R R124, SRZ ;  /* 0x00000000007c7805 */ /* 0x000fe4000001ff00 */
[----:B------:R-:W-:Y:S01]  /*2740*/  CS2R R130, SRZ ;  /* 0x0000000000827805 */ /* 0x000fe2000001ff00 */
[----:B------:R4:W-:Y:S01]  /*2750*/  @P5 STS.128 [R201+0x11000], RZ ;  /* 0x011000ffc9005388 */ /* 0x0009e20000000c00 */
[C---:B------:R-:W-:Y:S01]  /*2760*/  @!P4 IMAD R28, R221.reuse, R21, R0 ;  /* 0x00000015dd1cc224 */ /* 0x040fe200078e0200 */
[----:B------:R-:W-:Y:S01]  /*2770*/  CS2R R128, SRZ ;  /* 0x0000000000807805 */ /* 0x000fe2000001ff00 */
[----:B------:R-:W-:Y:S01]  /*2780*/  @!P4 IMAD.WIDE.U32 R12, R221, R20, R2 ;  /* 0x00000014dd0cc225 */ /* 0x000fe200078e0002 */
[----:B------:R-:W-:Y:S01]  /*2790*/  @!PT LDS RZ, [RZ] ;  /* 0x00000000fffff984 */ /* 0x000fe20000000800 */
[----:B------:R-:W-:Y:S01]  /*27a0*/  @!PT LDS RZ, [RZ] ;  /* 0x00000000fffff984 */ /* 0x000fe20000000800 */
[----:B------:R-:W-:Y:S01]  /*27b0*/  @!PT LDS RZ, [RZ] ;  /* 0x00000000fffff984 */ /* 0x000fe20000000800 */
[----:B------:R-:W-:Y:S01]  /*27c0*/  @!P5 LDGSTS.E.BYPASS.LTC128B.128 [R201+0xd000], desc[UR16][R6.64] ;  /* 0x0d00000006c9dfae */ /* 0x000fe2000b901d50 */
[----:B------:R-:W3:Y:S01]  /*27d0*/  @!P4 LDC.64 R20, c[0x0][0x220] ;  /* 0x00008800ff14cb82 */ /* 0x000ee20000000a00 */
[----:B------:R-:W-:Y:S01]  /*27e0*/  CS2R R122, SRZ ;  /* 0x00000000007a7805 */ /* 0x000fe2000001ff00 */
[----:B------:R-:W-:Y:S01]  /*27f0*/  VIADD R0, R237, 0x3000 ;  /* 0x00003000ed007836 */ /* 0x000fe20000000000 */
[----:B------:R-:W-:Y:S01]  /*2800*/  @!P5 LDGSTS.E.BYPASS.LTC128B.128 [R201+0xf000], desc[UR16][R6.64+0x80] ;  /* 0x0f00008006c9dfae */ /* 0x000fe2000b901d50 */
[----:B------:R-:W-:Y:S01]  /*2810*/  @!P3 IMAD.IADD R2, R15, 0x1, R26 ;  /* 0x000000010f02b824 */ /* 0x000fe200078e021a */
[----:B-1----:R-:W-:Y:S01]  /*2820*/  @!P4 LEA R8, P6, R4, R8, 0x1 ;  /* 0x000000080408c211 */ /* 0x002fe200078c08ff */
[----:B------:R-:W-:Y:S01]  /*2830*/  @!P3 IMAD.IADD R3, R17, 0x1, R25 ;  /* 0x000000011103b824 */ /* 0x000fe200078e0219 */
[----:B------:R-:W-:Y:S01]  /*2840*/  SEL R0, R0, R237, !P0 ;  /* 0x000000ed00007207 */ /* 0x000fe20004000000 */
[----:B------:R2:W-:Y:S01]  /*2850*/  @!P5 LDGSTS.E.BYPASS.LTC128B.128 [R201+0x11000], desc[UR16][R6.64+0x100] ;  /* 0x1100010006c9dfae */ /* 0x0005e2000b901d50 */
[----:B------:R-:W-:Y:S01]  /*2860*/  VIADD R226, R228, 0x40 ;  /* 0x00000040e4e27836 */ /* 0x000fe20000000000 */
[----:B------:R-:W-:-:S02]  /*2870*/  CS2R R120, SRZ ;  /* 0x0000000000787805 */ /* 0x000fc4000001ff00 */
[----:B------:R-:W-:Y:S01]  /*2880*/  LEA R195, R0, UR5, 0x1 ;  /* 0x0000000500c37c11 */ /* 0x000fe2000f8e08ff */
[----:B------:R-:W-:Y:S01]  /*2890*/  @!P4 IMAD.IADD R0, R5, 0x1, R27 ;  /* 0x000000010500c824 */ /* 0x000fe200078e021b */
[----:B------:R-:W-:Y:S02]  /*28a0*/  CS2R R118, SRZ ;  /* 0x0000000000767805 */ /* 0x000fe4000001ff00 */
[----:B------:R-:W-:Y:S02]  /*28b0*/  CS2R R116, SRZ ;  /* 0x0000000000747805 */ /* 0x000fe4000001ff00 */
[----:B------:R-:W-:Y:S01]  /*28c0*/  CS2R R110, SRZ ;  /* 0x00000000006e7805 */ /* 0x000fe2000001ff00 */
[----:B------:R4:W-:Y:S01]  /*28d0*/  @P1 STS [R195], RZ ;  /* 0x000000ffc3001388 */ /* 0x0009e20000000800 */
[----:B------:R-:W-:Y:S01]  /*28e0*/  @!P4 LEA.HI.X R9, R4, R9, R0, 0x1, P6 ;  /* 0x000000090409c211 */ /* 0x000fe200030f0c00 */
[----:B------:R-:W-:Y:S01]  /*28f0*/  @!P4 IMAD.IADD R0, R13, 0x1, R28 ;  /* 0x000000010d00c824 */ /* 0x000fe200078e021c */
        /* <DEDUP_REMOVED lines=16> */
[----:B--2---:R-:W-:Y:S01]  /*2a00*/  @!P3 LEA R6, P2, R14, R18, 0x1 ;  /* 0x000000120e06b211 */ /* 0x004fe200078408ff */
[----:B------:R4:W-:Y:S01]  /*2a10*/  @P1 STS [R195+0x2004], RZ ;  /* 0x002004ffc3001388 */ /* 0x0009e20000000800 */
[----:B------:R-:W-:-:S02]  /*2a20*/  CS2R R56, SRZ ;  /* 0x0000000000387805 */ /* 0x000fc4000001ff00 */
[----:B------:R-:W-:Y:S02]  /*2a30*/  CS2R R54, SRZ ;  /* 0x0000000000367805 */ /* 0x000fe4000001ff00 */
[----:B------:R-:W-:Y:S01]  /*2a40*/  @!P3 LEA.HI.X R7, R14, R19, R2, 0x1, P2 ;  /* 0x000000130e07b211 */ /* 0x000fe200010f0c02 */
[----:B------:R4:W-:Y:S01]  /*2a50*/  @P1 STS [R195+0x2008], RZ ;  /* 0x002008ffc3001388 */ /* 0x0009e20000000800 */
[C---:B---3--:R-:W-:Y:S02]  /*2a60*/  @!P4 LEA R4, P2, R12.reuse, R20, 0x1 ;  /* 0x000000140c04c211 */ /* 0x048fe400078408ff */
[----:B------:R-:W-:Y:S02]  /*2a70*/  CS2R R52, SRZ ;  /* 0x0000000000347805 */ /* 0x000fe4000001ff00 */
[----:B------:R-:W-:Y:S01]  /*2a80*/  CS2R R46, SRZ ;  /* 0x00000000002e7805 */ /* 0x000fe2000001ff00 */
[----:B------:R4:W-:Y:S01]  /*2a90*/  @P1 STS [R195+0x200c], RZ ;  /* 0x00200cffc3001388 */ /* 0x0009e20000000800 */
[----:B------:R-:W-:-:S02]  /*2aa0*/  @!P4 LEA.HI.X R5, R12, R21, R0, 0x1, P2 ;  /* 0x000000150c05c211 */ /* 0x000fc400010f0c00 */
        /* <DEDUP_REMOVED lines=11> */
[----:B------:R-:W-:Y:S01]  /*2b60*/  ULDC.U8 UR7, c[0x0][0x388] ;  /* 0x0000e20000077ab9 */ /* 0x000fe20000000000 */
[----:B------:R-:W-:Y:S02]  /*2b70*/  ULDC UR6, c[0x0][0x2ec] ;  /* 0x0000bb0000067ab9 */ /* 0x000fe40000000800 */
[----:B------:R4:W-:Y:S04]  /*2b80*/  @P1 STS [R195+0x400c], RZ ;  /* 0x00400cffc3001388 */ /* 0x0009e80000000800 */
[----:B------:R-:W-:Y:S01]  /*2b90*/  @!PT LDS RZ, [RZ] ;  /* 0x00000000fffff984 */ /* 0x000fe20000000800 */
[----:B------:R-:W-:Y:S01]  /*2ba0*/  @!PT LDS RZ, [RZ] ;  /* 0x00000000fffff984 */ /* 0x000fe20000000800 */
[----:B------:R-:W-:Y:S01]  /*2bb0*/  @!PT LDS RZ, [RZ] ;  /* 0x00000000fffff984 */ /* 0x000fe20000000800 */
[----:B------:R-:W-:Y:S04]  /*2bc0*/  @!P1 LDGSTS.E.BYPASS.LTC128B.128 [R195], desc[UR16][R198.64] ;  /* 0x00000000c6c39fae */ /* 0x000fe8000b901d50 */
[----:B------:R-:W-:Y:S04]  /*2bd0*/  @!P1 LDGSTS.E.BYPASS.LTC128B.128 [R195+0x2000], desc[UR16][R198.64+0x80] ;  /* 0x02000080c6c39fae */ /* 0x000fe8000b901d50 */
[----:B------:R-:W-:Y:S01]  /*2be0*/  @!P1 LDGSTS.E.BYPASS.LTC128B.128 [R195+0x4000], desc[UR16][R198.64+0x100] ;  /* 0x04000100c6c39fae */ /* 0x000fe2000b901d50 */
[----:B------:R-:W-:-:S03]  /*2bf0*/  @!P3 LEA R2, P1, R16, R22, 0x1 ;  /* 0x000000161002b211 */ /* 0x000fc600078208ff */
[----:B------:R4:W-:Y:S01]  /*2c00*/  @P5 STS [R195+0x1000], RZ ;  /* 0x001000ffc3005388 */ /* 0x0009e20000000800 */
[C---:B------:R-:W-:Y:S01]  /*2c10*/  VIADD R0, R207.reuse, 0x8 ;  /* 0x00000008cf007836 */ /* 0x040fe20000000000 */
[----:B------:R-:W-:Y:S02]  /*2c20*/  @!P3 LEA.HI.X R3, R16, R23, R3, 0x1, P1 ;  /* 0x000000171003b211 */ /* 0x000fe400008f0c03 */
        /* <DEDUP_REMOVED lines=16> */
[----:B------:R-:W-:Y:S04]  /*2d30*/  @!P5 LDGSTS.E.BYPASS.LTC128B.128 [R195+0x5000], desc[UR16][R10.64+0x100] ;  /* 0x050001000ac3dfae */ /* 0x000fe8000b901d50 */
[----:B------:R4:W-:Y:S04]  /*2d40*/  @P4 STS.128 [R201+0x12000], RZ ;  /* 0x012000ffc9004388 */ /* 0x0009e80000000c00 */
[----:B------:R4:W-:Y:S04]  /*2d50*/  @P4 STS.128 [R201+0x14000], RZ ;  /* 0x014000ffc9004388 */ /* 0x0009e80000000c00 */
[----:B------:R4:W-:Y:S04]  /*2d60*/  @P4 STS.128 [R201+0x16000], RZ ;  /* 0x016000ffc9004388 */ /* 0x0009e80000000c00 */
        /* <DEDUP_REMOVED lines=32> */
[----:B------:R1:W-:Y:S04]  /*2f70*/  @!P3 LDGSTS.E.BYPASS.LTC128B.128 [R201+0x1d000], desc[UR16][R2.64+0x100] ;  /* 0x1d00010002c9bfae */ /* 0x0003e8000b901d50 */
[----:B------:R-:W0:Y:S04]  /*2f80*/  LDGDEPBAR ;  /* 0x00000000000079af */ /* 0x000e280000000000 */
[----:B------:R-:W2:Y:S04]  /*2f90*/  LDG.E.64 R4, desc[UR16][R218.64+0x8] ;  /* 0x00000810da047981 */ /* 0x000ea8000c1e1b00 */
[----:B------:R-:W3:Y:S01]  /*2fa0*/  LDG.E.64 R218, desc[UR16][R218.64] ;  /* 0x00000010dada7981 */ /* 0x000ee2000c1e1b00 */
[CC--:B------:R-:W-:Y:S01]  /*2fb0*/  ISETP.GE.AND P2, PT, R207.reuse, R24.reuse, PT ;  /* 0x00000018cf00720c */ /* 0x0c0fe20003f46270 */
[----:B-1----:R-:W-:Y:S01]  /*2fc0*/  IMAD.WIDE R2, R207, 0x4, R202 ;  /* 0x00000004cf027825 */ /* 0x002fe200078e02ca */
[----:B------:R-:W-:-:S03]  /*2fd0*/  ISETP.GE.AND P1, PT, R0, R24, PT ;  /* 0x000000180000720c */ /* 0x000fc60003f26270 */
[----:B------:R-:W-:-:S04]  /*2fe0*/  IMAD R0, R236, R40, R250 ;  /* 0x00000028ec007224 */ /* 0x000fc800078e02fa */
[----:B------:R-:W-:-:S04]  /*2ff0*/  IMAD.SHL.U32 R0, R0, 0x20, RZ ;  /* 0x0000002000007824 */ /* 0x000fc800078e00ff */
[----:B------:R-:W5:Y:S04]  /*3000*/  @!P2 LDG.E R205, desc[UR16][R2.64] ;  /* 0x0000001002cda981 */ /* 0x000f68000c1e1900 */
[----:B------:R1:W5:Y:S01]  /*3010*/  @!P1 LDG.E R206, desc[UR16][R2.64+0x20] ;  /* 0x0000201002ce9981 */ /* 0x000362000c1e1900 */
[----:B------:R-:W-:Y:S02]  /*3020*/  CS2R R44, SRZ ;  /* 0x00000000002c7805 */ /* 0x000fe4000001ff00 */
[----:B------:R-:W-:Y:S02]  /*3030*/  CS2R R40, SRZ ;  /* 0x0000000000287805 */ /* 0x000fe4000001ff00 */
[----:B------:R-:W-:Y:S02]  /*3040*/  CS2R R28, SRZ ;  /* 0x00000000001c7805 */ /* 0x000fe4000001ff00 */
[----:B------:R-:W-:-:S02]  /*3050*/  CS2R R26, SRZ ;  /* 0x00000000001a7805 */ /* 0x000fc4000001ff00 */
[----:B------:R-:W-:Y:S02]  /*3060*/  CS2R R24, SRZ ;  /* 0x0000000000187805 */ /* 0x000fe4000001ff00 */
[----:B------:R-:W-:Y:S02]  /*3070*/  CS2R R22, SRZ ;  /* 0x0000000000167805 */ /* 0x000fe4000001ff00 */
[----:B------:R-:W-:Y:S02]  /*3080*/  CS2R R20, SRZ ;  /* 0x0000000000147805 */ /* 0x000fe4000001ff00 */
[----:B------:R-:W-:Y:S02]  /*3090*/  LEA R183, R183, UR5, 0x1 ;  /* 0x00000005b7b77c11 */ /* 0x000fe4000f8e08ff */
[----:B------:R-:W-:Y:S02]  /*30a0*/  LEA R176, R176, UR5, 0x1 ;  /* 0x00000005b0b07c11 */ /* 0x000fe4000f8e08ff */
[----:B-1----:R-:W-:-:S02]  /*30b0*/  SHF.R.S32.HI R3, RZ, 0x1f, R233 ;  /* 0x0000001fff037819 */ /* 0x002fc400000114e9 */
[----:B------:R-:W-:Y:S02]  /*30c0*/  SHF.R.S32.HI R2, RZ, 0x1f, R0 ;  /* 0x0000001fff027819 */ /* 0x000fe40000011400 */
[----:B--2---:R-:W-:Y:S02]  /*30d0*/  IADD3 R214, P2, P1, R0, R4, R233 ;  /* 0x0000000400d67210 */ /* 0x004fe4000795e0e9 */
[----:B------:R-:W-:Y:S02]  /*30e0*/  IADD3 R0, R222, 0x40, R228 ;  /* 0x00000040de007810 */ /* 0x000fe40007ffe0e4 */
[----:B------:R-:W-:Y:S01]  /*30f0*/  IADD3.X R227, R2, R5, R3, P2, P1 ;  /* 0x0000000502e37210 */ /* 0x000fe200017e2403 */
[----:B------:R-:W-:Y:S01]  /*3100*/  IMAD.WIDE.U32 R214, R214, -0x2daee0ad, RZ ;  /* 0xd2511f53d6d67825 */ /* 0x000fe200078e00ff */
[----:B------:R-:W-:-:S03]  /*3110*/  R2P PR, R252, 0x6 ;  /* 0x00000006fc007804 */ /* 0x000fc60000000000 */
[----:B------:R-:W-:Y:S02]  /*3120*/  IMAD.IADD R225, R0, 0x1, -R204 ;  /* 0x0000000100e17824 */ /* 0x000fe400078e0acc */
[----:B------:R-:W-:Y:S02]  /*3130*/  SEL R185, R185, 0xffffffe0, !P1 ;  /* 0xffffffe0b9b97807 */ /* 0x000fe40004800000 */
[----:B------:R-:W-:-:S03]  /*3140*/  SEL R184, R184, 0xffffffc0, !P2 ;  /* 0xffffffc0b8b87807 */ /* 0x000fc60005000000 */
[C---:B------:R-:W-:Y:S02]  /*3150*/  IMAD.IADD R187, R186.reuse, 0x1, R185 ;  /* 0x00000001babb7824 */ /* 0x040fe400078e02b9 */
[----:B------:R-:W-:Y:S02]  /*3160*/  IMAD.IADD R188, R186, 0x1, R184 ;  /* 0x00000001babc7824 */ /* 0x000fe400078e02b8 */
[----:B------:R-:W-:Y:S02]  /*3170*/  IMAD.IADD R189, R184, 0x1, R187 ;  /* 0x00000001b8bd7824 */ /* 0x000fe400078e02bb */
[C---:B---3--:R-:W-:Y:S02]  /*3180*/  VIADD R249, R218.reuse, 0x9e3779b9 ;  /* 0x9e3779b9daf97836 */ /* 0x048fe40000000000 */
        /* <DEDUP_REMOVED lines=8> */
[C---:B------:R-:W-:Y:S02]  /*3210*/  VIADD R240, R219.reuse, 0xa9066899 ;  /* 0xa9066899dbf07836 */ /* 0x040fe40000000000 */
[----:B------:R-:W-:Y:S02]  /*3220*/  VIADD R239, R218, 0xb54cda56 ;  /* 0xb54cda56daef7836 */ /* 0x000fe40000000000 */
[----:B----4-:R-:W-:-:S07]  /*3230*/  VIADD R238, R219, 0x646e171e ;  /* 0x646e171edbee7836 */ /* 0x010fce0000000000 */
.L_x_641:
[----:B------:R-:W0:Y:S01]  /*3240*/  LDGDEPBAR ;  /* 0x00000000000079af */ /* 0x000e220000000000 */
[----:B------:R-:W-:Y:S01]  /*3250*/  IMAD.IADD R0, R183, 0x1, R185 ;  /* 0x00000001b7007824 */ /* 0x000fe200078e02b9 */
        /* <DEDUP_REMOVED lines=74> */
[----:B------:R-:W-:Y:S02]  /*3700*/  ISETP.GE.AND P6, PT, R0, R225, PT ;  /* 0x000000e10000720c */ /* 0x000fe40003fc6270 */
        /* <DEDUP_REMOVED lines=36> */
[C---:B------:R-:W-:Y:S02]  /*3950*/  @!P6 VIADD R2, R0.reuse, 0x1 ;  /* 0x000000010002e836 */ /* 0x040fe40000000000 */
        /* <DEDUP_REMOVED lines=53> */
[----:B------:R-:W-:Y:S01]  /*3cb0*/  FFMA.FTZ R9, R9, UR6, -R3 ;  /* 0x0000000609097c23 */ /* 0x000fe20008010803 */
[----:B-1----:R-:W-:Y:S01]  /*3cc0*/  LOP3.LUT R7, R75, R4, R241, 0x96, !PT ;  /* 0x000000044b077212 */ /* 0x002fe200078e96f1 */
[----:B------:R-:W-:Y:S01]  /*3cd0*/  IMAD.WIDE.U32 R4, R5, -0x2daee0ad, RZ ;  /* 0xd2511f5305047825 */ /* 0x000fe200078e00ff */
[----:B------:R1:W-:Y:S01]  /*3ce0*/  MUFU.EX2 R162, R10 ;  /* 0x0000000a00a27308 */ /* 0x0003e20000000800 */
[-C--:B------:R-:W-:Y:S02]  /*3cf0*/  @!P6 ISETP.GE.AND P5, PT, R6, R73.reuse, PT ;  /* 0x000000490600e20c */ /* 0x080fe40003fa6270 */
[--C-:B------:R-:W-:Y:S01]  /*3d00*/  FFMA.FTZ R12, R12, UR6, -R3.reuse ;  /* 0x000000060c0c7c23 */ /* 0x100fe20008010803 */
        /* <DEDUP_REMOVED lines=12> */
[----:B------:R-:W-:Y:S01]  /*3dd0*/  FFMA.FTZ R13, R13, UR6, -R3 ;  /* 0x000000060d0d7c23 */ /* 0x000fe20008010803 */
        /* <DEDUP_REMOVED lines=86> */
[----:B------:R-:W-:Y:S01]  /*4340*/  FSETP.GE.FTZ.AND P4, PT, R166, RZ, PT ;  /* 0x000000ffa600720b */ /* 0x000fe20003f96000 */
[----:B------:R-:W-:Y:S02]  /*4350*/  @!P5 FADD.FTZ R158, -R158, -RZ ;  /* 0x800000ff9e9ed221 */ /* 0x000fe40000010100 */
[----:B------:R-:W-:Y:S02]  /*4360*/  @!P0 FADD.FTZ R153, -R153, -RZ ;  /* 0x800000ff99998221 */ /* 0x000fe40000010100 */
        /* <DEDUP_REMOVED lines=20> */
[----:B------:R-:W-:Y:S01]  /*44b0*/  LEA R92, P0, R207, R2, 0x2 ;  /* 0x00000002cf5c7211 */ /* 0x000fe200078010ff */
        /* <DEDUP_REMOVED lines=91> */
[C---:B------:R-:W-:Y:S01]  /*4a70*/  FADD.FTZ R9, -R150.reuse, R9 ;  /* 0x0000000996097221 */ /* 0x040fe20000010100 */
[----:B------:R-:W-:Y:S01]  /*4a80*/  FSETP.GE.FTZ.AND P0, PT, R151, RZ, PT ;  /* 0x000000ff9700720b */ /* 0x000fe20003f16000 */
[----:B------:R-:W-:Y:S01]  /*4a90*/  FADD.FTZ R8, -R150, R8 ;  /* 0x0000000896087221 */ /* 0x000fe20000010100 */
[----:B------:R-:W-:Y:S01]  /*4aa0*/  FSEL R2, R2, R150, P1 ;  /* 0x0000009602027208 */ /* 0x000fe20000800000 */
[----:B------:R-:W-:Y:S01]  /*4ab0*/  FMUL.FTZ R4, R163, R0 ;  /* 0x00000000a3047220 */ /* 0x000fe20000410000 */
[----:B------:R-:W-:Y:S01]  /*4ac0*/  FSETP.GE.FTZ.AND P1, PT, R156, RZ, PT ;  /* 0x000000ff9c00720b */ /* 0x000fe20003f36000 */
[C---:B------:R-:W-:Y:S01]  /*4ad0*/  FADD.FTZ R12, -R150.reuse, R12 ;  /* 0x0000000c960c7221 */ /* 0x040fe20000010100 */
[----:B------:R-:W-:Y:S01]  /*4ae0*/  FSEL R9, R9, R150, P2 ;  /* 0x0000009609097208 */ /* 0x000fe20001000000 */
[----:B------:R-:W-:Y:S01]  /*4af0*/  FADD.FTZ R13, -R150, R13 ;  /* 0x0000000d960d7221 */ /* 0x000fe20000010100 */
[----:B------:R-:W-:Y:S01]  /*4b00*/  FSETP.GE.FTZ.AND P2, PT, R154, RZ, PT ;  /* 0x000000ff9a00720b */ /* 0x000fe20003f56000 */
[----:B------:R-:W-:Y:S01]  /*4b10*/  FMUL.FTZ R2, R164, R2 ;  /* 0x00000002a4027220 */ /* 0x000fe20000410000 */
[-C--:B------:R-:W-:Y:S01]  /*4b20*/  FSEL R12, R12, R150.reuse, P1 ;  /* 0x000000960c0c7208 */ /* 0x080fe20000800000 */
[----:B------:R-:W-:Y:S01]  /*4b30*/  FADD.FTZ R16, -R150, R16 ;  /* 0x0000001096107221 */ /* 0x000fe20000010100 */
[----:B------:R-:W-:Y:S01]  /*4b40*/  FSETP.GE.FTZ.AND P1, PT, R152, RZ, PT ;  /* 0x000000ff9800720b */ /* 0x000fe20003f36000 */
[----:B------:R-:W-:Y:S01]  /*4b50*/  FADD.FTZ R7, -R149, R7 ;  /* 0x0000000795077221 */ /* 0x000fe20000010100 */
[----:B------:R-:W-:Y:S01]  /*4b60*/  FSEL R8, R8, R150, P3 ;  /* 0x0000009608087208 */ /* 0x000fe20001800000 */
[----:B------:R-:W-:Y:S01]  /*4b70*/  FMUL.FTZ R12, R156, R12 ;  /* 0x0000000c9c0c7220 */ /* 0x000fe20000410000 */
[-C--:B------:R-:W-:Y:S02]  /*4b80*/  FSEL R13, R13, R150.reuse, P2 ;  /* 0x000000960d0d7208 */ /* 0x080fe40001000000 */
[----:B------:R-:W-:Y:S01]  /*4b90*/  FSEL R16, R16, R150, P1 ;  /* 0x0000009610107208 */ /* 0x000fe20000800000 */
[----:B------:R-:W-:Y:S01]  /*4ba0*/  @P0 FADD.FTZ R150, -R150, R17 ;  /* 0x0000001196960221 */ /* 0x000fe20000010100 */
[----:B------:R-:W-:Y:S01]  /*4bb0*/  ISETP.GT.AND P0, PT, R200, R216, PT ;  /* 0x000000d8c800720c */ /* 0x000fe20003f04270 */
[----:B------:R-:W-:Y:S01]  /*4bc0*/  FMUL.FTZ R0, R160, R8 ;  /* 0x00000008a0007220 */ /* 0x000fe20000410000 */
[----:B------:R-:W-:Y:S01]  /*4bd0*/  F2FP.BF16.F32.PACK_AB R4, R4, R2 ;  /* 0x000000020404723e */ /* 0x000fe200000010ff */
[----:B------:R-:W-:Y:S01]  /*4be0*/  FMUL.FTZ R8, R159, R9 ;  /* 0x000000099f087220 */ /* 0x000fe20000410000 */
[----:B------:R-:W-:Y:S01]  /*4bf0*/  FSETP.GE.FTZ.AND P3, PT, R165, RZ, PT ;  /* 0x000000ffa500720b */ /* 0x000fe20003f76000 */
[----:B------:R-:W-:Y:S01]  /*4c00*/  FMUL.FTZ R5, R154, R13 ;  /* 0x0000000d9a057220 */ /* 0x000fe20000410000 */
[----:B------:R-:W-:Y:S01]  /*4c10*/  FMUL.FTZ R16, R152, R16 ;  /* 0x0000001098107220 */ /* 0x000fe20000410000 */
[----:B------:R-:W-:Y:S01]  /*4c20*/  FMUL.FTZ R150, R151, R150 ;  /* 0x0000009697967220 */ /* 0x000fe20000410000 */
[----:B------:R-:W-:Y:S02]  /*4c30*/  F2FP.BF16.F32.PACK_AB R8, R8, R0 ;  /* 0x000000000808723e */ /* 0x000fe400000010ff */
[----:B------:R-:W-:Y:S03]  /*4c40*/  F2FP.BF16.F32.PACK_AB R5, R5, R12 ;  /* 0x0000000c0505723e */ /* 0x000fe600000010ff */
[----:B------:R-:W-:Y:S05]  /*4c50*/  @!P0 BRA `(.L_x_639) ;  /* 0x0000000000648947 */ /* 0x000fea0003800000 */
[----:B------:R-:W1:Y:S01]  /*4c60*/  LDC R9, c[0x0][0x240] ;  /* 0x00009000ff097b82 */ /* 0x000e620000000800 */
[----:B------:R-:W-:Y:S04]  /*4c70*/  LOP3.LUT R0, R200, 0x1, RZ, 0xc0, !PT ;  /* 0x00000001c8007812 */ /* 0x000fe800078ec0ff */
[----:B------:R-:W-:Y:S01]  /*4c80*/  ISETP.NE.U32.AND P2, PT, R0, 0x1, PT ;  /* 0x000000010000780c */ /* 0x000fe20003f45070 */
[----:B------:R-:W-:Y:S02]  /*4c90*/  IMAD.MOV.U32 R0, RZ, RZ, -0x6000 ;  /* 0xffffa000ff007424 */ /* 0x000fe400078e00ff */
[----:B------:R-:W2:Y:S03]  /*4ca0*/  LDC R12, c[0x0][0x244] ;  /* 0x00009100ff0c7b82 */ /* 0x000ea60000000800 */
[----:B------:R-:W-:Y:S05]  /*4cb0*/  SEL R0, R0, 0x6000, !P2 ;  /* 0x0000600000007807 */ /* 0x000fea0005000000 */
[--C-:B------:R-:W-:Y:S02]  /*4cc0*/  IMAD.IADD R195, R195, 0x1, R0.reuse ;  /* 0x00000001c3c37824 */ /* 0x100fe400078e0200 */
[----:B------:R-:W-:Y:S02]  /*4cd0*/  IMAD.IADD R183, R183, 0x1, R0 ;  /* 0x00000001b7b77824 */ /* 0x000fe400078e0200 */
[C---:B-1----:R-:W-:Y:S05]  /*4ce0*/  IMAD.U32 R2, R9.reuse, -0x40, RZ ;  /* 0xffffffc009027824 */ /* 0x042fea00078e00ff */
[C---:B------:R-:W-:Y:S04]  /*4cf0*/  LEA R3, P1, R2.reuse, R198, 0x1 ;  /* 0x000000c602037211 */ /* 0x040fe800078208ff */
        /* <DEDUP_REMOVED lines=8> */
[----:B--2---:R-:W-:Y:S03]  /*4d80*/  LEA.HI.X R3, R9, R199, R12, 0x6, P1 ;  /* 0x000000c709037211 */ /* 0x004fe600008f340c */
[----:B------:R1:W-:Y:S04]  /*4d90*/  LDGSTS.E.BYPASS.LTC128B.128 [R195+0x2000], desc[UR16][R198.64+0x80] ;  /* 0x02000080c6c37fae */ /* 0x0003e8000b901d50 */
[----:B------:R1:W-:Y:S04]  /*4da0*/  LDGSTS.E.BYPASS.LTC128B.128 [R195+0x4000], desc[UR16][R198.64+0x100] ;  /* 0x04000100c6c37fae */ /* 0x0003e8000b901d50 */
[----:B------:R1:W-:Y:S04]  /*4db0*/  LDGSTS.E.BYPASS.LTC128B.128 [R195+0x1000], desc[UR16][R2.64] ;  /* 0x0100000002c37fae */ /* 0x0003e8000b901d50 */
[----:B------:R1:W-:Y:S04]  /*4dc0*/  LDGSTS.E.BYPASS.LTC128B.128 [R195+0x3000], desc[UR16][R2.64+0x80] ;  /* 0x0300008002c37fae */ /* 0x0003e8000b901d50 */
[----:B------:R1:W-:Y:S04]  /*4dd0*/  LDGSTS.E.BYPASS.LTC128B.128 [R195+0x5000], desc[UR16][R2.64+0x100] ;  /* 0x0500010002c37fae */ /* 0x0003e8000b901d50 */
[----:B------:R-:W0:Y:S02]  /*4de0*/  LDGDEPBAR ;  /* 0x00000000000079af */ /* 0x000e240000000000 */
.L_x_639:
[----:B------:R2:W-:Y:S01]  /*4df0*/  STS [R208+0x1e000], R4 ;  /* 0x01e00004d0007388 */ /* 0x0005e20000000800 */
[-C--:B-1----:R-:W-:Y:S01]  /*4e00*/  FSEL R3, R6, R149.reuse, P4 ;  /* 0x0000009506037208 */ /* 0x082fe20002000000 */
[----:B------:R-:W-:Y:S01]  /*4e10*/  FADD.FTZ R0, -R149, R10 ;  /* 0x0000000a95007221 */ /* 0x000fe20000010100 */
[-C--:B------:R-:W-:Y:S01]  /*4e20*/  FSEL R2, R7, R149.reuse, P3 ;  /* 0x0000009507027208 */ /* 0x080fe20001800000 */
[C---:B------:R-:W-:Y:S01]  /*4e30*/  FADD.FTZ R11, -R149.reuse, R11 ;  /* 0x0000000b950b7221 */ /* 0x040fe20000010100 */
[----:B------:R-:W-:Y:S01]  /*4e40*/  FSETP.GE.FTZ.AND P1, PT, R162, RZ, PT ;  /* 0x000000ffa200720b */ /* 0x000fe20003f36000 */
[----:B------:R-:W-:Y:S01]  /*4e50*/  FADD.FTZ R14, -R149, R14 ;  /* 0x0000000e950e7221 */ /* 0x000fe20000010100 */
[----:B------:R-:W-:Y:S01]  /*4e60*/  FSETP.GE.FTZ.AND P2, PT, R161, RZ, PT ;  /* 0x000000ffa100720b */ /* 0x000fe20003f56000 */
[C---:B------:R-:W-:Y:S01]  /*4e70*/  FADD.FTZ R15, -R149.reuse, R15 ;  /* 0x0000000f950f7221 */ /* 0x040fe20000010100 */
[-C--:B------:R-:W-:Y:S01]  /*4e80*/  FSEL R0, R0, R149.reuse, P1 ;  /* 0x0000009500007208 */ /* 0x080fe20000800000 */
[----:B------:R-:W-:Y:S01]  /*4e90*/  FADD.FTZ R18, -R149, R18 ;  /* 0x0000001295127221 */ /* 0x000fe20000010100 */
[----:B------:R-:W-:Y:S01]  /*4ea0*/  FSETP.GE.FTZ.AND P1, PT, R153, RZ, PT ;  /* 0x000000ff9900720b */ /* 0x000fe20003f36000 */
[----:B------:R-:W-:Y:S01]  /*4eb0*/  IMAD R194, R230, UR4, RZ ;  /* 0x00000004e6c27c24 */ /* 0x000fe2000f8e02ff */
[----:B------:R-:W-:Y:S01]  /*4ec0*/  FSETP.GE.FTZ.AND P4, PT, R158, RZ, PT ;  /* 0x000000ff9e00720b */ /* 0x000fe20003f96000 */
[----:B------:R-:W-:Y:S01]  /*4ed0*/  FMUL.FTZ R7, R162, R0 ;  /* 0x00000000a2077220 */ /* 0x000fe20000410000 */
[-C--:B------:R-:W-:Y:S02]  /*4ee0*/  FSEL R0, R11, R149.reuse, P2 ;  /* 0x000000950b007208 */ /* 0x080fe40001000000 */
[----:B------:R-:W-:Y:S02]  /*4ef0*/  FSETP.GE.FTZ.AND P3, PT, R157, RZ, PT ;  /* 0x000000ff9d00720b */ /* 0x000fe40003f76000 */
[----:B------:R-:W-:Y:S02]  /*4f00*/  FSETP.GE.FTZ.AND P2, PT, R155, RZ, PT ;  /* 0x000000ff9b00720b */ /* 0x000fe40003f56000 */
[-C--:B------:R-:W-:Y:S02]  /*4f10*/  FSEL R15, R15, R149.reuse, P3 ;  /* 0x000000950f0f7208 */ /* 0x080fe40001800000 */
[----:B------:R-:W-:Y:S01]  /*4f20*/  FSEL R18, R18, R149, P2 ;  /* 0x0000009512127208 */ /* 0x000fe20001000000 */
[----:B--2---:R-:W-:Y:S01]  /*4f30*/  FMUL.FTZ R4, R166, R3 ;  /* 0x00000003a6047220 */ /* 0x004fe20000410000 */
[----:B------:R-:W-:Y:S01]  /*4f40*/  FMUL.FTZ R3, R165, R2 ;  /* 0x00000002a5037220 */ /* 0x000fe20000410000 */
[----:B------:R-:W-:Y:S01]  /*4f50*/  FMUL.FTZ R2, R161, R0 ;  /* 0x00000000a1027220 */ /* 0x000fe20000410000 */
[----:B------:R-:W-:Y:S01]  /*4f60*/  FSEL R0, R14, R149, P4 ;  /* 0x000000950e007208 */ /* 0x000fe20002000000 */
[----:B------:R-:W-:Y:S01]  /*4f70*/  @P1 FADD.FTZ R149, -R149, R19 ;  /* 0x0000001395951221 */ /* 0x000fe20000010100 */
[----:B------:R-:W-:Y:S01]  /*4f80*/  FMUL.FTZ R18, R155, R18 ;  /* 0x000000129b127220 */ /* 0x000fe20000410000 */
[----:B------:R-:W-:Y:S02]  /*4f90*/  F2FP.BF16.F32.PACK_AB R3, R3, R4 ;  /* 0x000000040303723e */ /* 0x000fe400000010ff */
[----:B------:R-:W-:Y:S01]  /*4fa0*/  FMUL.FTZ R6, R158, R0 ;  /* 0x000000009e067220 */ /* 0x000fe20000410000 */
[----:B------:R-:W-:Y:S01]  /*4fb0*/  FMUL.FTZ R0, R157, R15 ;  /* 0x0000000f9d007220 */ /* 0x000fe20000410000 */
[----:B------:R-:W-:Y:S01]  /*4fc0*/  F2FP.BF16.F32.PACK_AB R2, R2, R7 ;  /* 0x000000070202723e */ /* 0x000fe200000010ff */
[----:B------:R1:W-:Y:S01]  /*4fd0*/  STS [R208+0x1e400], R3 ;  /* 0x01e40003d0007388 */ /* 0x0003e20000000800 */
[----:B------:R-:W-:Y:S01]  /*4fe0*/  FMUL.FTZ R149, R153, R149 ;  /* 0x0000009599957220 */ /* 0x000fe20000410000 */
[----:B------:R-:W-:Y:S02]  /*4ff0*/  F2FP.BF16.F32.PACK_AB R4, R150, R16 ;  /* 0x000000109604723e */ /* 0x000fe400000010ff */
[----:B------:R-:W-:Y:S01]  /*5000*/  F2FP.BF16.F32.PACK_AB R0, R0, R6 ;  /* 0x000000060000723e */ /* 0x000fe200000010ff */
[----:B------:R-:W-:Y:S04]  /*5010*/  STS [R211+0x1e000], R8 ;  /* 0x01e00008d3007388 */ /* 0x000fe80000000800 */
[----:B------:R2:W-:Y:S04]  /*5020*/  STS [R211+0x1e400], R2 ;  /* 0x01e40002d3007388 */ /* 0x0005e80000000800 */
[----:B------:R-:W-:Y:S04]  /*5030*/  STS [R209+0x1e000], R5 ;  /* 0x01e00005d1007388 */ /* 0x000fe80000000800 */
[----:B------:R3:W-:Y:S04]  /*5040*/  STS [R209+0x1e400], R0 ;  /* 0x01e40000d1007388 */ /* 0x0007e80000000800 */
[----:B------:R-:W-:Y:S01]  /*5050*/  STS [R210+0x1e000], R4 ;  /* 0x01e00004d2007388 */ /* 0x000fe20000000800 */
[----:B-1----:R-:W-:Y:S05]  /*5060*/  F2FP.BF16.F32.PACK_AB R3, R149, R18 ;  /* 0x000000129503723e */ /* 0x002fea00000010ff */
[----:B------:R-:W-:Y:S01]  /*5070*/  STS [R210+0x1e400], R3 ;  /* 0x01e40003d2007388 */ /* 0x000fe20000000800 */
[----:B------:R-:W-:Y:S01]  /*5080*/  BAR.SYNC.DEFER_BLOCKING 0x0 ;  /* 0x0000000000007b1d */ /* 0x000fe20000010000 */
[----:B--2---:R-:W-:Y:S05]  /*5090*/  IMAD.U32 R2, R194, -0x40, RZ ;  /* 0xffffffc0c2027824 */ /* 0x004fea00078e00ff */
[C---:B------:R-:W-:Y:S02]  /*50a0*/  LEA R192, P1, R2.reuse, R192, 0x2 ;  /* 0x000000c002c07211 */ /* 0x040fe400078210ff */
[----:B---3--:R-:W-:Y:S02]  /*50b0*/  LEA R0, R191, UR5, 0x1 ;  /* 0x00000005bf007c11 */ /* 0x008fe4000f8e08ff */
        /* <DEDUP_REMOVED lines=92> */
.L_x_640:
[----:B------:R-:W-:Y:S01]  /*5680*/  LDSM.16.M88.4 R96, [R186] ;  /* 0x00000000ba60783b */ /* 0x000fe20000000200 */
[----:B-1----:R-:W-:Y:S03]  /*5690*/  @P0 IADD3 R2, P1, R202, -0x100, RZ ;  /* 0xffffff00ca020810 */ /* 0x002fe60007f3e0ff */
        /* <DEDUP_REMOVED lines=57> */
[C---:B------:R-:W-:Y:S01]  /*5a30*/  IMAD.SHL.U32 R149, R194.reuse, 0x20, RZ ;  /* 0x00000020c2957824 */ /* 0x040fe200078e00ff */
        /* <DEDUP_REMOVED lines=168> */
[C---:B------:R-:W-:Y:S01]  /*64c0*/  LEA R8, P3, R4.reuse, R192, 0x2 ;  /* 0x000000c004087211 */ /* 0x040fe200078610ff */
[----:B------:R-:W-:Y:S01]  /*64d0*/  REDG.E.ADD.F32.FTZ.RN.STRONG.GPU desc[UR16][R12.64], R99 ;  /* 0x000000630c0079a6 */ /* 0x000fe2000c10f390 */
[-C--:B------:R-:W-:Y:S01]  /*64e0*/  LEA.HI.X.SX32 R11, R5, R193.reuse, 0x2, P1 ;  /* 0x000000c1050b7211 */ /* 0x080fe200008f16ff */
[----:B--2---:R-:W-:Y:S01]  /*64f0*/  IMAD.IADD R3, R157, 0x1, R0 ;  /* 0x000000019d037824 */ /* 0x004fe200078e0200 */
[-C--:B------:R-:W-:Y:S01]  /*6500*/  LEA.HI.X.SX32 R9, R4, R193.reuse, 0x2, P3 ;  /* 0x000000c104097211 */ /* 0x080fe200018f16ff */
        /* <DEDUP_REMOVED lines=13> */
[----:B------:R-:W-:Y:S01]  /*65e0*/  VIADD R0, R176, 0xffffa000 ;  /* 0xffffa000b0007836 */ /* 0x000fe20000000000 */
        /* <DEDUP_REMOVED lines=288> */
.L_x_642:
        /* <DEDUP_REMOVED lines=13> */
.L_x_643:
        /* <DEDUP_REMOVED lines=14> */
[C---:B------:R-:W-:Y:S01]  /*79a0*/  IADD3 R7, R221.reuse, 0x20, RZ ;  /* 0x00000020dd077810 */ /* 0x040fe20007ffe0ff */
        /* <DEDUP_REMOVED lines=18> */
[----:B------:R-:W2:Y:S01]  /*7ad0*/  LDS.128 R16, [R201+0x14000] ;  /* 0x01400000c9107984 */ /* 0x000ea20000000c00 */
[----:B------:R-:W-:Y:S01]  /*7ae0*/  MOV R2, R6 ;  /* 0x0000000600027202 */ /* 0x000fe20000000f00 */
[----:B------:R-:W-:Y:S01]  /*7af0*/  IMAD R0, R43, R10, RZ ;  /* 0x0000000a2b007224 */ /* 0x000fe200078e02ff */
[----:B------:R-:W-:Y:S01]  /*7b00*/  MOV R3, R24 ;  /* 0x0000001800037202 */ /* 0x000fe20000000f00 */
[----:B------:R-:W3:Y:S01]  /*7b10*/  LDS.128 R12, [R201+0x12000] ;  /* 0x01200000c90c7984 */ /* 0x000ee20000000c00 */
[----:B------:R-:W-:Y:S01]  /*7b20*/  ULDC.64 UR6, c[0x0][0x3f0] ;  /* 0x0000fc0000067ab9 */ /* 0x000fe20000000a00 */
[C---:B------:R-:W-:Y:S02]  /*7b30*/  IMAD R0, R221.reuse, R11, R0 ;  /* 0x0000000bdd007224 */ /* 0x040fe400078e0200 */
[----:B------:R-:W4:Y:S01]  /*7b40*/  LDS.128 R20, [R201+0x16000] ;  /* 0x01600000c9147984 */ /* 0x000f220000000c00 */
[----:B------:R-:W-:-:S05]  /*7b50*/  IMAD.WIDE.U32 R8, R221, R10, R2 ;  /* 0x0000000add087225 */ /* 0x000fca00078e0002 */
[----:B------:R-:W-:Y:S02]  /*7b60*/  IADD3 R0, R0, R9, RZ ;  /* 0x0000000900007210 */ /* 0x000fe40007ffe0ff */
[----:B------:R-:W-:-:S04]  /*7b70*/  LEA R2, P0, R8, UR6, 0x1 ;  /* 0x0000000608027c11 */ /* 0x000fc8000f8008ff */
[----:B------:R-:W-:-:S05]  /*7b80*/  LEA.HI.X R3, R8, UR7, R0, 0x1, P0 ;  /* 0x0000000708037c11 */ /* 0x000fca00080f0c00 */
[----:B--2---:R2:W-:Y:S04]  /*7b90*/  STG.E.128 desc[UR16][R2.64+0x80], R16 ;  /* 0x0000801002007986 */ /* 0x0045e8000c101d10 */
[----:B---3--:R2:W-:Y:S04]  /*7ba0*/  STG.E.128 desc[UR16][R2.64], R12 ;  /* 0x0000000c02007986 */ /* 0x0085e8000c101d10 */
[----:B----4-:R2:W-:Y:S02]  /*7bb0*/  STG.E.128 desc[UR16][R2.64+0x100], R20 ;  /* 0x0001001402007986 */ /* 0x0105e4000c101d10 */
.L_x_645:
[----:B------:R-:W-:Y:S05]  /*7bc0*/  BSYNC B0 ;  /* 0x0000000000007941 */ /* 0x000fea0003800000 */
.L_x_644:
[----:B------:R-:W-:Y:S04]  /*7bd0*/  BSSY B0, `(.L_x_646) ;  /* 0x0000010000007945 */ /* 0x000fe80003800000 */
[----:B------:R-:W-:Y:S05]  /*7be0*/  @P1 BRA `(.L_x_647) ;  /* 0x0000000000381947 */ /* 0x000fea0003800000 */
[----:B------:R-:W-:Y:S01]  /*7bf0*/  IADD3 R0, P0, R221, 0x20, RZ ;  /* 0x00000020dd007810 */ /* 0x000fe20007f1e0ff */
[----:B------:R-:W-:Y:S01]  /*7c00*/  ULDC.64 UR6, c[0x0][0x3f0] ;  /* 0x0000fc0000067ab9 */ /* 0x000fe20000000a00 */
[----:B--2---:R-:W-:-:S03]  /*7c10*/  MOV R3, R24 ;  /* 0x0000001800037202 */ /* 0x004fc60000000f00 */
[----:B------:R-:W-:-:S04]  /*7c20*/  IMAD.X R2, RZ, RZ, R43, P0 ;  /* 0x000000ffff027224 */ /* 0x000fc800000e062b */
[----:B------:R-:W-:Y:S02]  /*7c30*/  IMAD R8, R2, R10, RZ ;  /* 0x0000000a02087224 */ /* 0x000fe400078e02ff */
[----:B------:R-:W-:-:S04]  /*7c40*/  IMAD.MOV.U32 R2, RZ, RZ, R6 ;  /* 0x000000ffff027224 */ /* 0x000fc800078e0006 */
[----:B------:R-:W-:-:S04]  /*7c50*/  IMAD.WIDE.U32 R6, R0, R10, R2 ;  /* 0x0000000a00067225 */ /* 0x000fc800078e0002 */
[----:B------:R-:W-:Y:S01]  /*7c60*/  IMAD R0, R0, R11, R8 ;  /* 0x0000000b00007224 */ /* 0x000fe200078e0208 */
[----:B------:R-:W-:-:S04]  /*7c70*/  LEA R2, P0, R6, UR6, 0x1 ;  /* 0x0000000606027c11 */ /* 0x000fc8000f8008ff */
[----:B------:R-:W-:-:S04]  /*7c80*/  IADD3 R0, R0, R7, RZ ;  /* 0x0000000700007210 */ /* 0x000fc80007ffe0ff */
[----:B------:R-:W-:-:S05]  /*7c90*/  LEA.HI.X R3, R6, UR7, R0, 0x1, P0 ;  /* 0x0000000706037c11 */ /* 0x000fca00080f0c00 */
[----:B------:R2:W-:Y:S04]  /*7ca0*/  STG.E.128 desc[UR16][R2.64], R36 ;  /* 0x0000002402007986 */ /* 0x0005e8000c101d10 */
[----:B---3--:R2:W-:Y:S04]  /*7cb0*/  STG.E.128 desc[UR16][R2.64+0x80], R32 ;  /* 0x0000802002007986 */ /* 0x0085e8000c101d10 */
[----:B----4-:R2:W-:Y:S02]  /*7cc0*/  STG.E.128 desc[UR16][R2.64+0x100], R28 ;  /* 0x0001001c02007986 */ /* 0x0105e4000c101d10 */
.L_x_647:
[----:B------:R-:W-:Y:S05]  /*7cd0*/  BSYNC B0 ;  /* 0x0000000000007941 */ /* 0x000fea0003800000 */
.L_x_646:
        /* <DEDUP_REMOVED lines=21> */
[----:B-1----:R2:W-:Y:S04]  /*7e30*/  STG.E.128 desc[UR16][R2.64], R52 ;  /* 0x0000003402007986 */ /* 0x0025e8000c101d10 */
[----:B------:R2:W-:Y:S04]  /*7e40*/  STG.E.128 desc[UR16][R2.64+0x80], R48 ;  /* 0x0000803002007986 */ /* 0x0005e8000c101d10 */
[----:B------:R2:W-:Y:S02]  /*7e50*/  STG.E.128 desc[UR16][R2.64+0x100], R44 ;  /* 0x0001002c02007986 */ /* 0x0005e4000c101d10 */
.L_x_649:
[----:B------:R-:W-:Y:S05]  /*7e60*/  BSYNC B0 ;  /* 0x0000000000007941 */ /* 0x000fea0003800000 */
.L_x_648:
        /* <DEDUP_REMOVED lines=12> */
[----:B-1----:R1:W-:Y:S04]  /*7f30*/  STG.E.128 desc[UR16][R2.64], R64 ;  /* 0x0000004002007986 */ /* 0x0023e8000c101d10 */
[----:B------:R1:W-:Y:S04]  /*7f40*/  STG.E.128 desc[UR16][R2.64+0x80], R60 ;  /* 0x0000803c02007986 */ /* 0x0003e8000c101d10 */
[----:B------:R1:W-:Y:S02]  /*7f50*/  STG.E.128 desc[UR16][R2.64+0x100], R56 ;  /* 0x0001003802007986 */ /* 0x0003e4000c101d10 */
.L_x_638:
[----:B------:R-:W-:Y:S05]  /*7f60*/  BSYNC B1 ;  /* 0x0000000000017941 */ /* 0x000fea0003800000 */
.L_x_624:
[----:B------:R-:W3:Y:S02]  /*7f70*/  LDC R0, c[0x0][0xc] ;  /* 0x00000300ff007b82 */ /* 0x000ee40000000800 */
[----:B---3--:R-:W-:-:S04]  /*7f80*/  IADD3 R217, R0, R217, RZ ;  /* 0x000000d900d97210 */ /* 0x008fc80007ffe0ff */
[----:B------:R-:W-:-:S13]  /*7f90*/  ISETP.GE.AND P0, PT, R217, UR14, PT ;  /* 0x0000000ed9007c0c */ /* 0x000fda000bf06270 */
[----:B------:R-:W-:Y:S05]  /*7fa0*/  @P0 BRA `(.L_x_650) ;  /* 0x0000000000040947 */ /* 0x000fea0003800000 */
[----:B------:R-:W-:Y:S05]  /*7fb0*/  BRA `(.L_x_651) ;  /* 0xffffff88003c7947 */ /* 0x000fea000383ffff */
.L_x_650:
[----:B------:R-:W-:Y:S05]  /*7fc0*/  EXIT ;  /* 0x000000000000794d */ /* 0x000fea0003800000 */
.L_x_652:
        /* <DEDUP_REMOVED lines=11> */
.L_x_820:


//--------------------- .text._ZN5flash44flash_bwd_dq_dk_dv_loop_seqk_parallel_kernelI23Flash_bwd_kernel_traitsILi192ELi64ELi64ELi8ELi4ELi2ELi2ELb0ELb0EN7cutlass10bfloat16_tE19Flash_kernel_traitsILi192ELi64ELi64ELi8ES3_EELb0ELb1ELb0ELb0ELb0ELb1ELb1EEEvNS_16Flash_bwd_paramsE --------------------------
	.section	.text._ZN5flash44flash_bwd_dq_dk_dv_loop_seqk_parallel_kernelI23Flash_bwd_kernel_traitsILi192ELi64ELi64ELi8ELi4ELi2ELi2ELb0ELb0EN7cutlass10bfloat16_tE19Flash_kernel_traitsILi192ELi64ELi64ELi8ES3_EELb0ELb1ELb0ELb0ELb0ELb1ELb1EEEvNS_16Flash_bwd_paramsE,"ax",@progbits
	.align	128
        .global         _ZN5flash44flash_bwd_dq_dk_dv_loop_seqk_parallel_kernelI23Flash_bwd_kernel_traitsILi192ELi64ELi64ELi8ELi4ELi2ELi2ELb0ELb0EN7cutlass10bfloat16_tE19Flash_kernel_traitsILi192ELi64ELi64ELi8ES3_EELb0ELb1ELb0ELb0ELb0ELb1ELb1EEEvNS_16Flash_bwd_paramsE
        .type           _ZN5flash44flash_bwd_dq_dk_dv_loop_seqk_parallel_kernelI23Flash_bwd_kernel_traitsILi192ELi64ELi64ELi8ELi4ELi2ELi2ELb0ELb0EN7cutlass10bfloat16_tE19Flash_kernel_traitsILi192ELi64ELi64ELi8ES3_EELb0ELb1ELb0ELb0ELb0ELb1ELb1EEEvNS_16Flash_bwd_paramsE,@function
        .size           _ZN5flash44flash_bwd_dq_dk_dv_loop_seqk_parallel_kernelI23Flash_bwd_kernel_traitsILi192ELi64ELi64ELi8ELi4ELi2ELi2ELb0ELb0EN7cutlass10bfloat16_tE19Flash_kernel_traitsILi192ELi64ELi64ELi8ES3_EELb0ELb1ELb0ELb0ELb0ELb1ELb1EEEvNS_16Flash_bwd_paramsE,(.L_x_821 - _ZN5flash44flash_bwd_dq_dk_dv_loop_seqk_parallel_kernelI23Flash_bwd_kernel_traitsILi192ELi64ELi64ELi8ELi4ELi2ELi2ELb0ELb0EN7cutlass10bfloat16_tE19Flash_kernel_traitsILi192ELi64ELi64ELi8ES3_EELb0ELb1ELb0ELb0ELb0ELb1ELb1EEEvNS_16Flash_bwd_paramsE)
        .other          _ZN5flash44flash_bwd_dq_dk_dv_loop_seqk_parallel_kernelI23Flash_bwd_kernel_traitsILi192ELi64ELi64ELi8ELi4ELi2ELi2ELb0ELb0EN7cutlass10bfloat16_tE19Flash_kernel_traitsILi192ELi64ELi64ELi8ES3_EELb0ELb1ELb0ELb0ELb0ELb1ELb1EEEvNS_16Flash_bwd_paramsE,@"STO_CUDA_ENTRY STV_DEFAULT"
_ZN5flash44flash_bwd_dq_dk_dv_loop_seqk_parallel_kernelI23Flash_bwd_kernel_traitsILi192ELi64ELi64ELi8ELi4ELi2ELi2ELb0ELb0EN7cutlass10bfloat16_tE19Flash_kernel_traitsILi192ELi64ELi64ELi8ES3_EELb0ELb1ELb0ELb0ELb0ELb1ELb1EEEvNS_16Flash_bwd_paramsE:
.text._ZN5flash44flash_bwd_dq_dk_dv_loop_seqk_parallel_kernelI23Flash_bwd_kernel_traitsILi192ELi64ELi64ELi8ELi4ELi2ELi2ELb0ELb0EN7cutlass10bfloat16_tE19Flash_kernel_traitsILi192ELi64ELi64ELi8ES3_EELb0ELb1ELb0ELb0ELb0ELb1ELb1EEEvNS_16Flash_bwd_paramsE:
        /* <DEDUP_REMOVED lines=144> */
.L_x_681:
        /* <DEDUP_REMOVED lines=46> */
.L_x_653:
        /* <DEDUP_REMOVED lines=129> */
.L_x_655:
        /* <DEDUP_REMOVED lines=13> */
.L_x_656:
        /* <DEDUP_REMOVED lines=10> */
.L_x_657:
[----:B------:R-:W-:-:S04]  /*1560*/  IMAD R2, R202, R22, R217 ;  /* 0x00000016ca027224 */ /* 0x000fc800078e02d9 */
[----:B------:R-:W-:-:S07]  /*1570*/  IMAD R25, R2, R25, RZ ;  /* 0x0000001902197224 */ /* 0x000fce00078e02ff */
.L_x_658:
        /* <DEDUP_REMOVED lines=91> */
.L_x_660:
        /* <DEDUP_REMOVED lines=12> */
.L_x_661:
        /* <DEDUP_REMOVED lines=28> */
.L_x_663:
[----:B------:R-:W-:Y:S05]  /*1db0*/  BSYNC B0 ;  /* 0x0000000000007941 */ /* 0x000fea0003800000 */
.L_x_662:
        /* <DEDUP_REMOVED lines=15> */
.L_x_665:
[----:B------:R-:W-:Y:S05]  /*1eb0*/  BSYNC B0 ;  /* 0x0000000000007941 */ /* 0x000fea0003800000 */
.L_x_664:
        /* <DEDUP_REMOVED lines=23> */
.L_x_667:
[----:B------:R-:W-:Y:S05]  /*2030*/  BSYNC B0 ;  /* 0x0000000000007941 */ /* 0x000fea0003800000 */
.L_x_666:
        /* <DEDUP_REMOVED lines=15> */
.L_x_659:
        /* <DEDUP_REMOVED lines=14> */
[-C--:B------:R-:W-:Y:S01]  /*2210*/  ISETP.GE.AND P1, PT, R19, R18.reuse, PT ;  /* 0x000000121300720c */ /* 0x080fe20003f26270 */
[----:B------:R-:W-:Y:S01]  /*2220*/  ULDC UR4, c[0x0][0x2dc] ;  /* 0x0000b70000047ab9 */ /* 0x000fe20000000800 */
[----:B------:R-:W-:Y:S01]  /*2230*/  IADD3.X R23, R10, R25, R21, P0, !PT ;  /* 0x000000190a177210 */ /* 0x000fe200007fe415 */
[----:B------:R-:W-:Y:S01]  /*2240*/  IMAD.WIDE.U32 R30, R8, 0x40, RZ ;  /* 0x00000040081e7825 */ /* 0x000fe200078e00ff */
[----:B------:R-:W-:-:S02]  /*2250*/  ISETP.GE.AND P2, PT, R209, R18, PT ;  /* 0x00000012d100720c */ /* 0x000fc40003f46270 */
[----:B------:R-:W-:Y:S01]  /*2260*/  @!P3 IADD3 R24, P0, R246, R26, RZ ;  /* 0x0000001af618b210 */ /* 0x000fe20007f1e0ff */
[----:B------:R-:W-:Y:S01]  /*2270*/  IMAD.SHL.U32 R3, R3, 0x40, RZ ;  /* 0x0000004003037824 */ /* 0x000fe200078e00ff */
[----:B------:R-:W-:Y:S01]  /*2280*/  @!P3 IADD3 R10, P4, R248, R30, RZ ;  /* 0x0000001ef80ab210 */ /* 0x000fe20007f9e0ff */
[----:B------:R-:W-:-:S03]  /*2290*/  IMAD.WIDE.U32 R28, R237, R4, R210 ;  /* 0x00000004ed1c7225 */ /* 0x000fc600078e00d2 */
[----:B------:R-:W-:Y:S01]  /*22a0*/  @!P3 IADD3.X R25, R247, R27, R3, P0, !PT ;  /* 0x0000001bf719b210 */ /* 0x000fe200007fe403 */
[----:B------:R-:W-:Y:S01]  /*22b0*/  IMAD R2, R11, R4, RZ ;  /* 0x000000040b027224 */ /* 0x000fe200078e02ff */
[----:B------:R-:W-:Y:S01]  /*22c0*/  IADD3 R16, P0, R16, R28, RZ ;  /* 0x0000001c10107210 */ /* 0x000fe20007f1e0ff */
[----:B------:R-:W-:Y:S02]  /*22d0*/  IMAD.SHL.U32 R9, R9, 0x40, RZ ;  /* 0x0000004009097824 */ /* 0x000fe400078e00ff */
[----:B------:R-:W-:Y:S02]  /*22e0*/  VIADD R17, R204, 0x8 ;  /* 0x00000008cc117836 */ /* 0x000fe40000000000 */
[----:B------:R-:W-:Y:S01]  /*22f0*/  IMAD R2, R237, R5, R2 ;  /* 0x00000005ed027224 */ /* 0x000fe200078e0202 */
[----:B------:R-:W-:Y:S01]  /*2300*/  @!P3 IADD3.X R11, R249, R31, R9, P4, !PT ;  /* 0x0000001ff90bb210 */ /* 0x000fe200027fe409 */
[----:B------:R-:W-:Y:S01]  /*2310*/  IMAD R19, R13, UR8, RZ ;  /* 0x000000080d137c24 */ /* 0x000fe2000f8e02ff */
[----:B------:R-:W-:Y:S01]  /*2320*/  ISETP.GE.AND P5, PT, R17, R20, PT ;  /* 0x000000141100720c */ /* 0x000fe20003fa6270 */
[----:B------:R-:W-:Y:S01]  /*2330*/  IMAD R13, R13, UR6, RZ ;  /* 0x000000060d0d7c24 */ /* 0x000fe2000f8e02ff */
[----:B------:R-:W-:Y:S01]  /*2340*/  LEA.HI R9, R238, R238, RZ, 0x1 ;  /* 0x000000eeee097211 */ /* 0x000fe200078f08ff */
[----:B------:R-:W-:Y:S01]  /*2350*/  IMAD.WIDE.U32 R22, R14, UR8, R22 ;  /* 0x000000080e167c25 */ /* 0x000fe2000f8e0016 */
[----:B------:R-:W-:-:S02]  /*2360*/  IADD3.X R17, R15, R29, R2, P0, !PT ;  /* 0x0000001d0f117210 */ /* 0x000fc400007fe402 */
[----:B------:R-:W-:Y:S01]  /*2370*/  @!P1 IADD3 R2, P0, R209, 0x20, RZ ;  /* 0x00000020d1029810 */ /* 0x000fe20007f1e0ff */
[----:B------:R-:W-:Y:S01]  /*2380*/  IMAD R13, R14, UR7, R13 ;  /* 0x000000070e0d7c24 */ /* 0x000fe2000f8e020d */
[----:B------:R-:W-:Y:S01]  /*2390*/  LOP3.LUT R9, R9, 0xfffffffe, RZ, 0xc0, !PT ;  /* 0xfffffffe09097812 */ /* 0x000fe200078ec0ff */
[----:B------:R-:W-:Y:S01]  /*23a0*/  @!P2 IMAD R12, R213, R6, RZ ;  /* 0x00000006d50ca224 */ /* 0x000fe200078e02ff */
[C---:B------:R-:W-:Y:S01]  /*23b0*/  ISETP.GE.AND P4, PT, R209.reuse, R20, PT ;  /* 0x00000014d100720c */ /* 0x040fe20003f86270 */
[----:B------:R-:W-:Y:S01]  /*23c0*/  @!P1 IMAD.X R15, RZ, RZ, R213, P0 ;  /* 0x000000ffff0f9224 */ /* 0x000fe200000e06d5 */
[----:B------:R-:W-:Y:S01]  /*23d0*/  @!P1 IADD3 R3, P0, R209, 0x20, RZ ;  /* 0x00000020d1039810 */ /* 0x000fe20007f1e0ff */
[----:B------:R-:W-:Y:S02]  /*23e0*/  IMAD.IADD R8, R238, 0x1, -R9 ;  /* 0x00000001ee087824 */ /* 0x000fe400078e0a09 */
[----:B------:R-:W-:Y:S02]  /*23f0*/  IMAD.SHL.U32 R231, R204, 0x4, RZ ;  /* 0x00000004cce77824 */ /* 0x000fe400078e00ff */
[----:B------:R-:W-:-:S02]  /*2400*/  IMAD.MOV.U32 R234, RZ, RZ, 0x7f800000 ;  /* 0x7f800000ffea7424 */ /* 0x000fc400078e00ff */
[----:B------:R-:W-:Y:S02]  /*2410*/  IMAD.MOV.U32 R235, RZ, RZ, 0x7f800000 ;  /* 0x7f800000ffeb7424 */ /* 0x000fe400078e00ff */
[----:B------:R-:W-:Y:S02]  /*2420*/  IMAD.MOV.U32 R190, RZ, RZ, 0x20 ;  /* 0x00000020ffbe7424 */ /* 0x000fe400078e00ff */
[----:B------:R-:W-:Y:S01]  /*2430*/  VIADD R224, R204, 0x1 ;  /* 0x00000001cce07836 */ /* 0x000fe20000000000 */
[----:B------:R2:W-:Y:S01]  /*2440*/  @P4 STS.128 [R214+0xc000], RZ ;  /* 0x00c000ffd6004388 */ /* 0x0005e20000000c00 */
[----:B------:R-:W-:Y:S01]  /*2450*/  @!P1 IMAD.X R9, RZ, RZ, R213, P0 ;  /* 0x000000ffff099224 */ /* 0x000fe200000e06d5 */
[----:B------:R-:W-:Y:S01]  /*2460*/  ISETP.NE.AND P0, PT, R8, 0x1, PT ;  /* 0x000000010800780c */ /* 0x000fe20003f05270 */
[C---:B------:R-:W-:Y:S01]  /*2470*/  IMAD R8, R14.reuse, UR9, R19 ;  /* 0x000000090e087c24 */ /* 0x040fe2000f8e0213 */
[----:B------:R2:W-:Y:S01]  /*2480*/  @P4 STS.128 [R214+0xe000], RZ ;  /* 0x00e000ffd6004388 */ /* 0x0005e20000000c00 */
[----:B------:R-:W-:-:S04]  /*2490*/  IMAD.WIDE.U32 R18, R14, UR6, R16 ;  /* 0x000000060e127c25 */ /* 0x000fc8000f8e0010 */
[----:B------:R-:W-:Y:S01]  /*24a0*/  IMAD.MOV.U32 R189, RZ, RZ, 0x40 ;  /* 0x00000040ffbd7424 */ /* 0x000fe200078e00ff */
[----:B------:R2:W-:Y:S01]  /*24b0*/  @P4 STS.128 [R214+0x10000], RZ ;  /* 0x010000ffd6004388 */ /* 0x0005e20000000c00 */
[----:B------:R-:W-:Y:S01]  /*24c0*/  @!P1 IMAD R16, R9, R4, RZ ;  /* 0x0000000409109224 */ /* 0x000fe200078e02ff */
[----:B------:R-:W-:Y:S01]  /*24d0*/  CS2R R142, SRZ ;  /* 0x00000000008e7805 */ /* 0x000fe2000001ff00 */
[----:B------:R-:W-:Y:S01]  /*24e0*/  IMAD.IADD R23, R23, 0x1, R8 ;  /* 0x0000000117177824 */ /* 0x000fe200078e0208 */
[----:B------:R-:W-:Y:S01]  /*24f0*/  @!PT LDS RZ, [RZ] ;  /* 0x00000000fffff984 */ /* 0x000fe20000000800 */
[----:B------:R-:W-:Y:S01]  /*2500*/  @!PT LDS RZ, [RZ] ;  /* 0x00000000fffff984 */ /* 0x000fe20000000800 */
[----:B------:R-:W-:Y:S01]  /*2510*/  @!PT LDS RZ, [RZ] ;  /* 0x00000000fffff984 */ /* 0x000fe20000000800 */
[----:B------:R-:W-:Y:S01]  /*2520*/  @!P4 LDGSTS.E.BYPASS.LTC128B.128 [R214+0xc000], desc[UR14][R246.64] ;  /* 0x0c000000f6d6cfae */ /* 0x000fe2000b901d4e */
[----:B------:R-:W-:Y:S01]  /*2530*/  IMAD.IADD R9, R19, 0x1, R13 ;  /* 0x0000000113097824 */ /* 0x000fe200078e020d */
[----:B------:R-:W-:Y:S01]  /*2540*/  CS2R R140, SRZ ;  /* 0x00000000008c7805 */ /* 0x000fe2000001ff00 */
[----:B------:R-:W-:Y:S01]  /*2550*/  @!P2 IMAD.MOV.U32 R8, RZ, RZ, R18 ;  /* 0x000000ffff08a224 */ /* 0x000fe200078e0012 */
        /* <DEDUP_REMOVED lines=8> */
[----:B------:R2:W-:Y:S01]  /*25e0*/  @P3 STS.128 [R214+0xd000], RZ ;  /* 0x00d000ffd6003388 */ /* 0x0005e20000000c00 */
        /* <DEDUP_REMOVED lines=11> */
[----:B------:R-:W-:Y:S01]  /*26a0*/  @!PT LDS RZ, [RZ] ;  /* 0x00000000fffff984 */ /* 0x000fe20000000800 */
[----:B------:R-:W-:Y:S01]  /*26b0*/  @!PT LDS RZ, [RZ] ;  /* 0x00000000fffff984 */ /* 0x000fe20000000800 */
[----:B------:R-:W-:Y:S01]  /*26c0*/  @!PT LDS RZ, [RZ] ;  /* 0x00000000fffff984 */ /* 0x000fe20000000800 */
[----:B------:R-:W-:Y:S01]  /*26d0*/  @!P3 LDGSTS.E.BYPASS.LTC128B.128 [R214+0xd000], desc[UR14][R24.64] ;  /* 0x0d00000018d6bfae */ /* 0x000fe2000b901d4e */
[----:B------:R-:W-:Y:S01]  /*26e0*/  @!P1 IMAD.WIDE.U32 R18, R3, R4, R18 ;  /* 0x0000000403129225 */ /* 0x000fe200078e0012 */
[----:B------:R-:W-:-:S02]  /*26f0*/  CS2R R126, SRZ ;  /* 0x00000000007e7805 */ /* 0x000fc4000001ff00 */
[----:B------:R-:W-:Y:S01]  /*2700*/  CS2R R124, SRZ ;  /* 0x00000000007c7805 */ /* 0x000fe2000001ff00 */
[----:B------:R-:W-:Y:S01]  /*2710*/  @!P3 LDGSTS.E.BYPASS.LTC128B.128 [R214+0xf000], desc[UR14][R24.64+0x80] ;  /* 0x0f00008018d6bfae */ /* 0x000fe2000b901d4e */
[-C--:B------:R-:W-:Y:S01]  /*2720*/  @!P2 IMAD R12, R209, R7.reuse, R12 ;  /* 0x00000007d10ca224 */ /* 0x080fe200078e020c */
[----:B------:R-:W-:Y:S01]  /*2730*/  IADD3 R224, R239, R224, -R242 ;  /* 0x000000e0efe07210 */ /* 0x000fe20007ffe8f2 */
[C---:B------:R-:W-:Y:S01]  /*2740*/  @!P1 IMAD R15, R2.reuse, R7, R15 ;  /* 0x00000007020f9224 */ /* 0x040fe200078e020f */
[----:B------:R-:W-:Y:S01]  /*2750*/  @!P3 LDGSTS.E.BYPASS.LTC128B.128 [R214+0x11000], desc[UR14][R24.64+0x100] ;  /* 0x1100010018d6bfae */ /* 0x000fe2000b901d4e */
[----:B------:R-:W-:Y:S01]  /*2760*/  @!P1 IMAD.WIDE.U32 R16, R2, R6, R16 ;  /* 0x0000000602109225 */ /* 0x000fe200078e0010 */
[----:B------:R-:W-:Y:S01]  /*2770*/  CS2R R130, SRZ ;  /* 0x0000000000827805 */ /* 0x000fe2000001ff00 */
[----:B------:R-:W4:Y:S01]  /*2780*/  @!P2 LDC.64 R6, c[0x0][0x220] ;  /* 0x00008800ff06ab82 */ /* 0x000f220000000a00 */
[----:B------:R-:W-:Y:S01]  /*2790*/  CS2R R128, SRZ ;  /* 0x0000000000807805 */ /* 0x000fe2000001ff00 */
        /* <DEDUP_REMOVED lines=53> */
[----:B------:R-:W-:Y:S01]  /*2af0*/  CS2R R26, SRZ ;  /* 0x00000000001a7805 */ /* 0x000fe2000001ff00 */
[----:B------:R-:W-:Y:S01]  /*2b00*/  ULDC UR7, c[0x0][0x39c] ;  /* 0x0000e70000077ab9 */ /* 0x000fe20000000800 */
[----:B------:R1:W-:Y:S01]  /*2b10*/  @P4 STS [R236+0x4008], RZ ;  /* 0x004008ffec004388 */ /* 0x0003e20000000800 */
[----:B------:R-:W-:-:S03]  /*2b20*/  ULDC UR6, c[0x0][0x2ec] ;  /* 0x0000bb0000067ab9 */ /* 0x000fc60000000800 */
        /* <DEDUP_REMOVED lines=93> */
.L_x_671:
[----:B------:R-:W0:Y:S01]  /*3100*/  LDGDEPBAR ;  /* 0x00000000000079af */ /* 0x000e220000000000 */
[----:B------:R-:W-:Y:S01]  /*3110*/  IADD3 R150, R192, R190, RZ ;  /* 0x000000bec0967210 */ /* 0x000fe20007ffe0ff */
[----:B-----5:R-:W-:Y:S01]  /*3120*/  FMUL.FTZ R168, R234, 1.4426950216293334961 ;  /* 0x3fb8aa3beaa87820 */ /* 0x020fe20000410000 */
[-C--:B------:R-:W-:Y:S02]  /*3130*/  IADD3 R149, R192, R189.reuse, RZ ;  /* 0x000000bdc0957210 */ /* 0x080fe40007ffe0ff */
[----:B------:R-:W-:Y:S02]  /*3140*/  IADD3 R148, R150, R189, RZ ;  /* 0x000000bd96947210 */ /* 0x000fe40007ffe0ff */
[----:B------:R-:W-:Y:S02]  /*3150*/  SHF.L.U32 R165, R238, 0x6, RZ ;  /* 0x00000006eea57819 */ /* 0x000fe400000006ff */
[----:B------:R-:W-:Y:S02]  /*3160*/  FSETP.NEU.FTZ.AND P0, PT, R234, -INF , PT ;  /* 0xff800000ea00780b */ /* 0x000fe40003f1d000 */
[----:B------:R-:W-:Y:S02]  /*3170*/  ISETP.GE.AND P2, PT, R165, R242, PT ;  /* 0x000000f2a500720c */ /* 0x000fe40003f46270 */
[----:B------:R-:W-:Y:S02]  /*3180*/  FSEL R168, R168, RZ, P0 ;  /* 0x000000ffa8a87208 */ /* 0x000fe40000000000 */
[----:B------:R-:W-:Y:S02]  /*3190*/  ISETP.LT.AND P2, PT, R223, R239, P2 ;  /* 0x000000efdf00720c */ /* 0x000fe40001741270 */
[----:B------:R-:W-:Y:S02]  /*31a0*/  FSETP.NEU.FTZ.AND P0, PT, R235, -INF , PT ;  /* 0xff800000eb00780b */ /* 0x000fe40003f1d000 */
[----:B------:R-:W-:Y:S01]  /*31b0*/  ISETP.GT.AND P3, PT, R238, R225, PT ;  /* 0x000000e1ee00720c */ /* 0x000fe20003f64270 */
[----:B------:R-:W-:Y:S04]  /*31c0*/  DEPBAR.LE SB0, 0x0 ;  /* 0x000080000000791a */ /* 0x000fe80000000000 */
[----:B------:R-:W-:Y:S04]  /*31d0*/  BAR.SYNC.DEFER_BLOCKING 0x0 ;  /* 0x0000000000007b1d */ /* 0x000fe80000010000 */
        /* <DEDUP_REMOVED lines=8> */
[----:B------:R-:W1:Y:S05]  /*3260*/  LDSM.16.M88.4 R72, [R198+UR5+0x12000] ;  /* 0x01200005c648783b */ /* 0x000e6a0008000200 */
[----:B------:R-:W2:Y:S05]  /*3270*/  LDSM.16.M88.4 R76, [R198+UR5+0x12800] ;  /* 0x01280005c64c783b */ /* 0x000eaa0008000200 */
[----:B------:R-:W-:Y:S05]  /*3280*/  LDSM.16.M88.4 R80, [R150] ;  /* 0x000000009650783b */ /* 0x000fea0000000200 */
[----:B------:R-:W3:Y:S05]  /*3290*/  LDSM.16.M88.4 R84, [R197] ;  /* 0x00000000c554783b */ /* 0x000eea0000000200 */
[----:B------:R-:W4:Y:S05]  /*32a0*/  LDSM.16.M88.4 R88, [R197+0x800] ;  /* 0x00080000c558783b */ /* 0x000f2a0000000200 */
[----:B------:R-:W-:Y:S05]  /*32b0*/  LDSM.16.M88.4 R92, [R149] ;  /* 0x00000000955c783b */ /* 0x000fea0000000200 */
[----:B------:R-:W4:Y:S01]  /*32c0*/  LDSM.16.M88.4 R96, [R196] ;  /* 0x00000000c460783b */ /* 0x000f220000000200 */
[C---:B-1----:R-:W-:Y:S06]  /*32d0*/  HMMA.16816.F32.BF16 R4, R68.reuse, R72, RZ ;  /* 0x000000484404723c */ /* 0x042fec00000418ff */
[C---:B------:R-:W-:Y:S01]  /*32e0*/  HMMA.16816.F32.BF16 R8, R68.reuse, R74, RZ ;  /* 0x0000004a4408723c */ /* 0x040fe200000418ff */
[----:B------:R-:W-:Y:S05]  /*32f0*/  LDSM.16.M88.4 R72, [R148] ;  /* 0x000000009448783b */ /* 0x000fea0000000200 */
[C---:B--2---:R-:W-:Y:S06]  /*3300*/  HMMA.16816.F32.BF16 R12, R68.reuse, R76, RZ ;  /* 0x0000004c440c723c */ /* 0x044fec00000418ff */
        /* <DEDUP_REMOVED lines=195> */
[----:B------:R-:W-:Y:S03]  /*3f40*/  FMUL.FTZ R158, R158, UR7 ;  /* 0x000000079e9e7c20 */ /* 0x000fe60008410000 */
[----:B------:R-:W-:Y:S01]  /*3f50*/  MUFU.EX2 R175, R175 ;  /* 0x000000af00af7308 */ /* 0x000fe20000000800 */
[-C--:B---3--:R-:W-:Y:S01]  /*3f60*/  MOV R184, R165.reuse ;  /* 0x000000a500b87202 */ /* 0x088fe20000000f00 */
[----:B------:R-:W-:Y:S01]  /*3f70*/  FFMA.FTZ R168, R187, UR6, -R168 ;  /* 0x00000006bba87c23 */ /* 0x000fe200080108a8 */
[C---:B------:R-:W-:Y:S01]  /*3f80*/  @!P2 FSEL R184, R165.reuse, -INF , !P1 ;  /* 0xff800000a5b8a808 */ /* 0x040fe20004800000 */
[----:B------:R-:W-:Y:S01]  /*3f90*/  FMUL.FTZ R164, R164, UR7 ;  /* 0x00000007a4a47c20 */ /* 0x000fe20008410000 */
[----:B------:R-:W-:Y:S01]  /*3fa0*/  FFMA.FTZ R165, -R165, R165, 1 ;  /* 0x3f800000a5a57423 */ /* 0x000fe200000101a5 */
[----:B------:R-:W-:Y:S01]  /*3fb0*/  FMUL.FTZ R161, R161, UR7 ;  /* 0x00000007a1a17c20 */ /* 0x000fe20008410000 */
[----:B------:R-:W-:Y:S03]  /*3fc0*/  FMUL.FTZ R162, R162, UR7 ;  /* 0x00000007a2a27c20 */ /* 0x000fe60008410000 */
[----:B------:R-:W1:Y:S01]  /*3fd0*/  MUFU.EX2 R174, R174 ;  /* 0x000000ae00ae7308 */ /* 0x000e620000000800 */
[-C--:B--2---:R-:W-:Y:S01]  /*3fe0*/  MOV R186, R166.reuse ;  /* 0x000000a600ba7202 */ /* 0x084fe20000000f00 */
[--C-:B------:R-:W-:Y:S01]  /*3ff0*/  FFMA.FTZ R169, R184, UR6, -R167.reuse ;  /* 0x00000006b8a97c23 */ /* 0x100fe200080108a7 */
[C---:B------:R-:W-:Y:S01]  /*4000*/  @!P2 FSEL R186, R166.reuse, -INF , !P0 ;  /* 0xff800000a6baa808 */ /* 0x040fe20004000000 */
[----:B------:R-:W-:Y:S01]  /*4010*/  FFMA.FTZ R166, -R166, R166, 1 ;  /* 0x3f800000a6a67423 */ /* 0x000fe200000101a6 */
[----:B------:R-:W-:Y:S05]  /*4020*/  FMUL.FTZ R165, R165, UR7 ;  /* 0x00000007a5a57c20 */ /* 0x000fea0008410000 */
[----:B------:R-:W-:Y:S01]  /*4030*/  MUFU.EX2 R183, R183 ;  /* 0x000000b700b77308 */ /* 0x000fe20000000800 */
[----:B------:R-:W-:Y:S01]  /*4040*/  FFMA.FTZ R167, R186, UR6, -R167 ;  /* 0x00000006baa77c23 */ /* 0x000fe200080108a7 */
[----:B------:R-:W-:Y:S08]  /*4050*/  FMUL.FTZ R166, R166, UR7 ;  /* 0x00000007a6a67c20 */ /* 0x000ff00008410000 */
[----:B------:R-:W2:Y:S01]  /*4060*/  MUFU.EX2 R182, R182 ;  /* 0x000000b600b67308 */ /* 0x000ea20000000800 */
[----:B-1----:R-:W-:Y:S05]  /*4070*/  F2FP.BF16.F32.PACK_AB R185, R174, R175 ;  /* 0x000000afaeb9723e */ /* 0x002fea00000010ff */
[----:B------:R-:W-:Y:S04]  /*4080*/  STS [R218+0x20400], R185 ;  /* 0x020400b9da007388 */ /* 0x000fe80000000800 */
[----:B------:R-:W-:Y:S10]  /*4090*/  MUFU.EX2 R173, R173 ;  /* 0x000000ad00ad7308 */ /* 0x000ff40000000800 */
[----:B------:R-:W1:Y:S01]  /*40a0*/  MUFU.EX2 R172, R172 ;  /* 0x000000ac00ac7308 */ /* 0x000e620000000800 */
[----:B--2---:R-:W-:Y:S05]  /*40b0*/  F2FP.BF16.F32.PACK_AB R251, R182, R183 ;  /* 0x000000b7b6fb723e */ /* 0x004fea00000010ff */
[----:B------:R-:W-:Y:S04]  /*40c0*/  STS [R218+0x20000], R251 ;  /* 0x020000fbda007388 */ /* 0x000fe80000000800 */
        /* <DEDUP_REMOVED lines=10> */
[----:B------:R2:W-:Y:S01]  /*4170*/  MUFU.EX2 R168, R167 ;  /* 0x000000a700a87308 */ /* 0x0005e20000000800 */
[----:B------:R-:W-:Y:S09]  /*4180*/  IADD3.X R185, R232, R229, RZ, P0, !PT ;  /* 0x000000e5e8b97210 */ /* 0x000ff200007fe4ff */
[----:B------:R-:W-:Y:S10]  /*4190*/  MUFU.EX2 R179, R179 ;  /* 0x000000b300b37308 */ /* 0x000ff40000000800 */
[----:B------:R-:W1:Y:S01]  /*41a0*/  MUFU.EX2 R178, R178 ;  /* 0x000000b200b27308 */ /* 0x000e620000000800 */
[----:B--2---:R-:W-:Y:S05]  /*41b0*/  F2FP.BF16.F32.PACK_AB R167, R170, R171 ;  /* 0x000000abaaa7723e */ /* 0x004fea00000010ff */
[----:B------:R2:W-:Y:S04]  /*41c0*/  STS [R220+0x20400], R167 ;  /* 0x020400a7dc007388 */ /* 0x0005e80000000800 */
[----:B------:R-:W3:Y:S10]  /*41d0*/  MUFU.EX2 R177, R177 ;  /* 0x000000b100b17308 */ /* 0x000ef40000000800 */
[----:B------:R-:W4:Y:S01]  /*41e0*/  MUFU.EX2 R169, R169 ;  /* 0x000000a900a97308 */ /* 0x000f220000000800 */
[----:B-1----:R-:W-:Y:S05]  /*41f0*/  F2FP.BF16.F32.PACK_AB R243, R178, R179 ;  /* 0x000000b3b2f3723e */ /* 0x002fea00000010ff */
[----:B------:R-:W-:Y:S01]  /*4200*/  STS [R220+0x20000], R243 ;  /* 0x020000f3dc007388 */ /* 0x000fe20000000800 */
[----:B---3--:R-:W-:Y:S05]  /*4210*/  F2FP.BF16.F32.PACK_AB R201, R176, R177 ;  /* 0x000000b1b0c9723e */ /* 0x008fea00000010ff */
[----:B------:R-:W-:Y:S01]  /*4220*/  STS [R226+0x20000], R201 ;  /* 0x020000c9e2007388 */ /* 0x000fe20000000800 */
[----:B----4-:R-:W-:Y:S04]  /*4230*/  F2FP.BF16.F32.PACK_AB R187, R168, R169 ;  /* 0x000000a9a8bb723e */ /* 0x010fe800000010ff */
[----:B--2---:R-:W2:Y:S05]  /*4240*/  LDG.E R167, desc[UR14][R184.64] ;  /* 0x0000000eb8a77981 */ /* 0x004eaa000c1e1900 */
[----:B------:R-:W-:Y:S05]  /*4250*/  STS [R226+0x20400], R187 ;  /* 0x020400bbe2007388 */ /* 0x000fea0000000800 */
[----:B------:R-:W-:Y:S05]  /*4260*/  LDSM.16.M88.4 R68, [R99+0xc000] ;  /* 0x00c000006344783b */ /* 0x000fea0000000200 */
[----:B------:R-:W1:Y:S05]  /*4270*/  LDSM.16.M88.4 R72, [R198+UR5+0x18000] ;  /* 0x01800005c648783b */ /* 0x000e6a0008000200 */
[----:B------:R-:W3:Y:S05]  /*4280*/  LDSM.16.M88.4 R76, [R198+UR5+0x18800] ;  /* 0x01880005c64c783b */ /* 0x000eea0008000200 */
[----:B------:R-:W-:Y:S05]  /*4290*/  LDSM.16.M88.4 R80, [R98+0xc000] ;  /* 0x00c000006250783b */ /* 0x000fea0000000200 */
[----:B------:R-:W4:Y:S05]  /*42a0*/  LDSM.16.M88.4 R84, [R197+0x6000] ;  /* 0x00600000c554783b */ /* 0x000f2a0000000200 */
[----:B------:R-:W4:Y:S05]  /*42b0*/  LDSM.16.M88.4 R88, [R197+0x6800] ;  /* 0x00680000c558783b */ /* 0x000f2a0000000200 */
[----:B------:R2:W2:Y:S05]  /*42c0*/  LDG.E R184, desc[UR14][R184.64+0x20] ;  /* 0x0000200eb8b87981 */ /* 0x0004aa000c1e1900 */
[----:B------:R-:W-:Y:S01]  /*42d0*/  LDSM.16.M88.4 R92, [R196+0x6000] ;  /* 0x00600000c45c783b */ /* 0x000fe20000000200 */
[C---:B-1----:R-:W-:Y:S06]  /*42e0*/  HMMA.16816.F32.BF16 R4, R68.reuse, R72, RZ ;  /* 0x000000484404723c */ /* 0x042fec00000418ff */
[C---:B------:R-:W-:Y:S01]  /*42f0*/  HMMA.16816.F32.BF16 R8, R68.reuse, R74, RZ ;  /* 0x0000004a4408723c */ /* 0x040fe200000418ff */
[----:B------:R-:W1:Y:S05]  /*4300*/  LDSM.16.M88.4 R72, [R97+0xc000] ;  /* 0x00c000006148783b */ /* 0x000e6a0000000200 */
[C---:B---3--:R-:W-:Y:S06]  /*4310*/  HMMA.16816.F32.BF16 R12, R68.reuse, R76, RZ ;  /* 0x0000004c440c723c */ /* 0x048fec00000418ff */
[----:B------:R-:W-:Y:S01]  /*4320*/  HMMA.16816.F32.BF16 R16, R68, R78, RZ ;  /* 0x0000004e4410723c */ /* 0x000fe200000418ff */
[----:B------:R-:W3:Y:S05]  /*4330*/  LDSM.16.M88.4 R68, [R196+0x6800] ;  /* 0x00680000c444783b */ /* 0x000eea0000000200 */
[C---:B----4-:R-:W-:Y:S01]  /*4340*/  HMMA.16816.F32.BF16 R4, R80.reuse, R84, R4 ;  /* 0x000000545004723c */ /* 0x050fe20000041804 */
[----:B------:R-:W-:Y:S05]  /*4350*/  LDSM.16.M88.4 R76, [R96+0xc000] ;  /* 0x00c00000604c783b */ /* 0x000fea0000000200 */
[C---:B------:R-:W-:Y:S01]  /*4360*/  HMMA.16816.F32.BF16 R8, R80.reuse, R86, R8 ;  /* 0x000000565008723c */ /* 0x040fe20000041808 */
[----:B------:R-:W4:Y:S05]  /*4370*/  LDSM.16.M88.4 R84, [R195+0x6000] ;  /* 0x00600000c354783b */ /* 0x000f2a0000000200 */
[C---:B------:R-:W-:Y:S06]  /*4380*/  HMMA.16816.F32.BF16 R12, R80.reuse, R88, R12 ;  /* 0x00000058500c723c */ /* 0x040fec000004180c */
[----:B------:R-:W-:Y:S01]  /*4390*/  HMMA.16816.F32.BF16 R16, R80, R90, R16 ;  /* 0x0000005a5010723c */ /* 0x000fe20000041810 */
[----:B------:R-:W4:Y:S05]  /*43a0*/  LDSM.16.M88.4 R80, [R195+0x6800] ;  /* 0x00680000c350783b */ /* 0x000f2a0000000200 */
[C---:B-1----:R-:W-:Y:S01]  /*43b0*/  HMMA.16816.F32.BF16 R4, R72.reuse, R92, R4 ;  /* 0x0000005c4804723c */ /* 0x042fe20000041804 */
[----:B------:R-:W-:Y:S05]  /*43c0*/  LDSM.16.M88.4 R88, [R99+0xe000] ;  /* 0x00e000006358783b */ /* 0x000fea0000000200 */
[C---:B------:R-:W-:Y:S01]  /*43d0*/  HMMA.16816.F32.BF16 R8, R72.reuse, R94, R8 ;  /* 0x0000005e4808723c */ /* 0x040fe20000041808 */
[----:B------:R-:W1:Y:S05]  /*43e0*/  LDSM.16.M88.4 R92, [R198+UR5+0x1a000] ;  /* 0x01a00005c65c783b */ /* 0x000e6a0008000200 */
[C---:B---3--:R-:W-:Y:S06]  /*43f0*/  HMMA.16816.F32.BF16 R12, R72.reuse, R68, R12 ;  /* 0x00000044480c723c */ /* 0x048fec000004180c */
[----:B------:R-:W-:Y:S01]  /*4400*/  HMMA.16816.F32.BF16 R16, R72, R70, R16 ;  /* 0x000000464810723c */ /* 0x000fe20000041810 */
[----:B------:R-:W3:Y:S05]  /*4410*/  LDSM.16.M88.4 R68, [R198+UR5+0x1a800] ;  /* 0x01a80005c644783b */ /* 0x000eea0008000200 */
        /* <DEDUP_REMOVED lines=10> */
[----:B------:R-:W1:Y:S05]  /*44c0*/  LDSM.16.M88.4 R92, [R196+0x8000] ;  /* 0x00800000c45c783b */ /* 0x000e6a0000000200 */
[C---:B---3--:R-:W-:Y:S06]  /*44d0*/  HMMA.16816.F32.BF16 R12, R88.reuse, R68, R12 ;  /* 0x00000044580c723c */ /* 0x048fec000004180c */
[----:B------:R-:W-:Y:S01]  /*44e0*/  HMMA.16816.F32.BF16 R16, R88, R70, R16 ;  /* 0x000000465810723c */ /* 0x000fe20000041810 */
        /* <DEDUP_REMOVED lines=121> */
.L_x_669:
        /* <DEDUP_REMOVED lines=106> */
.L_x_670:
        /* <DEDUP_REMOVED lines=483> */
.L_x_672:
        /* <DEDUP_REMOVED lines=12> */
.L_x_673:
        /* <DEDUP_REMOVED lines=46> */
.L_x_675:
[----:B------:R-:W-:Y:S05]  /*74f0*/  BSYNC B0 ;  /* 0x0000000000007941 */ /* 0x000fea0003800000 */
.L_x_674:
        /* <DEDUP_REMOVED lines=15> */
.L_x_677:
[----:B------:R-:W-:Y:S05]  /*75f0*/  BSYNC B0 ;  /* 0x0000000000007941 */ /* 0x000fea0003800000 */
.L_x_676:
        /* <DEDUP_REMOVED lines=24> */
.L_x_679:
[----:B------:R-:W-:Y:S05]  /*7780*/  BSYNC B0 ;  /* 0x0000000000007941 */ /* 0x000fea0003800000 */
.L_x_678:
        /* <DEDUP_REMOVED lines=15> */
.L_x_668:
[----:B------:R-:W-:Y:S05]  /*7880*/  BSYNC B1 ;  /* 0x0000000000017941 */ /* 0x000fea0003800000 */
.L_x_654:
[----:B-1-3--:R-:W1:Y:S02]  /*7890*/  LDC R3, c[0x0][0xc] ;  /* 0x00000300ff037b82 */ /* 0x00ae640000000800 */
[----:B-1----:R-:W-:-:S04]  /*78a0*/  IADD3 R212, R3, R212, RZ ;  /* 0x000000d403d47210 */ /* 0x002fc80007ffe0ff */
[----:B------:R-:W-:-:S13]  /*78b0*/  ISETP.GE.AND P0, PT, R212, UR12, PT ;  /* 0x0000000cd4007c0c */ /* 0x000fda000bf06270 */
[----:B------:R-:W-:Y:S05]  /*78c0*/  @P0 BRA `(.L_x_680) ;  /* 0x0000000000040947 */ /* 0x000fea0003800000 */
[----:B------:R-:W-:Y:S05]  /*78d0*/  BRA `(.L_x_681) ;  /* 0xffffff9000087947 */ /* 0x000fea000383ffff */
.L_x_680:
[----:B------:R-:W-:Y:S05]  /*78e0*/  EXIT ;  /* 0x000000000000794d */ /* 0x000fea0003800000 */
.L_x_682:
        /* <DEDUP_REMOVED lines=9> */
.L_x_821:


//--------------------- .text._ZN5flash44flash_bwd_dq_dk_dv_loop_seqk_parallel_kernelI23Flash_bwd_kernel_traitsILi192ELi64ELi64ELi8ELi4ELi2ELi2ELb0ELb0EN7cutlass10bfloat16_tE19Flash_kernel_traitsILi192ELi64ELi64ELi8ES3_EELb1ELb1ELb0ELb1ELb0ELb0ELb0EEEvNS_16Flash_bwd_paramsE --------------------------
	.section	.text._ZN5flash44flash_bwd_dq_dk_dv_loop_seqk_parallel_kernelI23Flash_bwd_kernel_traitsILi192ELi64ELi64ELi8ELi4ELi2ELi2ELb0ELb0EN7cutlass10bfloat16_tE19Flash_kernel_traitsILi192ELi64ELi64ELi8ES3_EELb1ELb1ELb0ELb1ELb0ELb0ELb0EEEvNS_16Flash_bwd_paramsE,"ax",@progbits
	.align	128
        .global         _ZN5flash44flash_bwd_dq_dk_dv_loop_seqk_parallel_kernelI23Flash_bwd_kernel_traitsILi192ELi64ELi64ELi8ELi4ELi2ELi2ELb0ELb0EN7cutlass10bfloat16_tE19Flash_kernel_traitsILi192ELi64ELi64ELi8ES3_EELb1ELb1ELb0ELb1ELb0ELb0ELb0EEEvNS_16Flash_bwd_paramsE
        .type           _ZN5flash44flash_bwd_dq_dk_dv_loop_seqk_parallel_kernelI23Flash_bwd_kernel_traitsILi192ELi64ELi64ELi8ELi4ELi2ELi2ELb0ELb0EN7cutlass10bfloat16_tE19Flash_kernel_traitsILi192ELi64ELi64ELi8ES3_EELb1ELb1ELb0ELb1ELb0ELb0ELb0EEEvNS_16Flash_bwd_paramsE,@function
        .size           _ZN5flash44flash_bwd_dq_dk_dv_loop_seqk_parallel_kernelI23Flash_bwd_kernel_traitsILi192ELi64ELi64ELi8ELi4ELi2ELi2ELb0ELb0EN7cutlass10bfloat16_tE19Flash_kernel_traitsILi192ELi64ELi64ELi8ES3_EELb1ELb1ELb0ELb1ELb0ELb0ELb0EEEvNS_16Flash_bwd_paramsE,(.L_x_822 - _ZN5flash44flash_bwd_dq_dk_dv_loop_seqk_parallel_kernelI23Flash_bwd_kernel_traitsILi192ELi64ELi64ELi8ELi4ELi2ELi2ELb0ELb0EN7cutlass10bfloat16_tE19Flash_kernel_traitsILi192ELi64ELi64ELi8ES3_EELb1ELb1ELb0ELb1ELb0ELb0ELb0EEEvNS_16Flash_bwd_paramsE)
        .other          _ZN5flash44flash_bwd_dq_dk_dv_loop_seqk_parallel_kernelI23Flash_bwd_kernel_traitsILi192ELi64ELi64ELi8ELi4ELi2ELi2ELb0ELb0EN7cutlass10bfloat16_tE19Flash_kernel_traitsILi192ELi64ELi64ELi8ES3_EELb1ELb1ELb0ELb1ELb0ELb0ELb0EEEvNS_16Flash_bwd_paramsE,@"STO_CUDA_ENTRY STV_DEFAULT"
_ZN5flash44flash_bwd_dq_dk_dv_loop_seqk_parallel_kernelI23Flash_bwd_kernel_traitsILi192ELi64ELi64ELi8ELi4ELi2ELi2ELb0ELb0EN7cutlass10bfloat16_tE19Flash_kernel_traitsILi192ELi64ELi64ELi8ES3_EELb1ELb1ELb0ELb1ELb0ELb0ELb0EEEvNS_16Flash_bwd_paramsE:
.text._ZN5flash44flash_bwd_dq_dk_dv_loop_seqk_parallel_kernelI23Flash_bwd_kernel_traitsILi192ELi64ELi64ELi8ELi4ELi2ELi2ELb0ELb0EN7cutlass10bfloat16_tE19Flash_kernel_traitsILi192ELi64ELi64ELi8ES3_EELb1ELb1ELb0ELb1ELb0ELb0ELb0EEEvNS_16Flash_bwd_paramsE:
        /* <DEDUP_REMOVED lines=14> */
[----:B------:R-:W-:Y:S01]  /*00e0*/  IMAD.MOV.U32 R212, RZ, RZ, -0x10 ;  /* 0xfffffff0ffd47424 */ /* 0x000fe200078e00ff */
[----:B------:R-:W-:Y:S01]  /*00f0*/  ULDC.64 UR14, c[0x0][0x208] ;  /* 0x00008200000e7ab9 */ /* 0x000fe20000000a00 */
[----:B------:R-:W-:Y:S01]  /*0100*/  ULDC.64 UR10, c[0x0][0x300] ;  /* 0x0000c000000a7ab9 */ /* 0x000fe20000000a00 */
[----:B------:R-:W4:Y:S01]  /*0110*/  S2R R194, SR_CTAID.Z ;  /* 0x0000000000c27919 */ /* 0x000f220000002700 */
        /* <DEDUP_REMOVED lines=23> */
[----:B------:R-:W-:Y:S02]  /*0290*/  LEA.HI R3, R3, R10, RZ, 0x1 ;  /* 0x0000000a03037211 */ /* 0x000fe400078f08ff */
[----:B------:R-:W-:Y:S02]  /*02a0*/  LEA.HI R7, R7, R2, RZ, 0x3 ;  /* 0x0000000207077211 */ /* 0x000fe400078f18ff */
[----:B------:R-:W-:Y:S02]  /*02b0*/  SHF.R.S32.HI R187, RZ, 0x3, R13 ;  /* 0x00000003ffbb7819 */ /* 0x000fe4000001140d */
[----:B------:R-:W-:Y:S02]  /*02c0*/  LOP3.LUT R7, R7, 0xfffffff8, RZ, 0xc0, !PT ;  /* 0xfffffff807077812 */ /* 0x000fe400078ec0ff */
[----:B------:R-:W-:Y:S01]  /*02d0*/  SHF.R.S32.HI R8, RZ, 0x4, R4 ;  /* 0x00000004ff087819 */ /* 0x000fe20000011404 */
[----:B------:R-:W-:Y:S01]  /*02e0*/  IMAD.SHL.U32 R5, R187, 0x40, RZ ;  /* 0x00000040bb057824 */ /* 0x000fe200078e00ff */
[----:B------:R-:W-:Y:S01]  /*02f0*/  LEA.HI R185, R185, R10, RZ, 0x2 ;  /* 0x0000000ab9b97211 */ /* 0x000fe200078f10ff */
[----:B------:R-:W-:Y:S01]  /*0300*/  IMAD.IADD R7, R2, 0x1, -R7 ;  /* 0x0000000102077824 */ /* 0x000fe200078e0a07 */
[----:B------:R-:W-:-:S02]  /*0310*/  LOP3.LUT R3, R3, 0xfffffffe, RZ, 0xc0, !PT ;  /* 0xfffffffe03037812 */ /* 0x000fc400078ec0ff */
[----:B------:R-:W-:Y:S02]  /*0320*/  LEA.HI R4, R4, R8, RZ, 0x1 ;  /* 0x0000000804047211 */ /* 0x000fe400078f08ff */
[----:B------:R-:W-:Y:S01]  /*0330*/  LOP3.LUT R185, R185, 0xfffffffc, RZ, 0xc0, !PT ;  /* 0xfffffffcb9b97812 */ /* 0x000fe200078ec0ff */
[----:B------:R-:W-:Y:S01]  /*0340*/  IMAD.IADD R3, R10, 0x1, -R3 ;  /* 0x000000010a037824 */ /* 0x000fe200078e0a03 */
[----:B------:R-:W-:Y:S02]  /*0350*/  LOP3.LUT P4, RZ, R178, 0x4, RZ, 0xc0, !PT ;  /* 0x00000004b2ff7812 */ /* 0x000fe4000788c0ff */
[----:B------:R-:W-:Y:S01]  /*0360*/  SHF.R.S32.HI R2, RZ, 0x1f, R6 ;  /* 0x0000001fff027819 */ /* 0x000fe20000011406 */
[----:B------:R-:W-:Y:S01]  /*0370*/  IMAD.IADD R185, R10, 0x1, -R185 ;  /* 0x000000010ab97824 */ /* 0x000fe200078e0ab9 */
[C---:B------:R-:W-:Y:S01]  /*0380*/  LOP3.LUT P3, RZ, R178.reuse, 0x2, RZ, 0xc0, !PT ;  /* 0x00000002b2ff7812 */ /* 0x040fe2000786c0ff */
[----:B------:R-:W-:Y:S01]  /*0390*/  IMAD.SHL.U32 R178, R178, 0x40, RZ ;  /* 0x00000040b2b27824 */ /* 0x000fe200078e00ff */
[----:B------:R-:W-:Y:S01]  /*03a0*/  LOP3.LUT R5, R5, 0x1c0, RZ, 0xc0, !PT ;  /* 0x000001c005057812 */ /* 0x000fe200078ec0ff */
[----:B------:R-:W-:Y:S01]  /*03b0*/  IMAD.SHL.U32 R11, R3, 0x10, RZ ;  /* 0x00000010030b7824 */ /* 0x000fe200078e00ff */
[----:B------:R-:W-:-:S02]  /*03c0*/  LOP3.LUT R4, R4, 0xfffffffe, RZ, 0xc0, !PT ;  /* 0xfffffffe04047812 */ /* 0x000fc400078ec0ff */
[----:B------:R-:W-:Y:S02]  /*03d0*/  LEA.HI R2, R2, R6, RZ, 0x2 ;  /* 0x0000000602027211 */ /* 0x000fe400078f10ff */
[----:B------:R-:W-:Y:S01]  /*03e0*/  SHF.R.S32.HI R6, RZ, 0x1f, R14 ;  /* 0x0000001fff067819 */ /* 0x000fe2000001140e */
[----:B------:R-:W-:Y:S01]  /*03f0*/  IMAD.IADD R4, R8, 0x1, -R4 ;  /* 0x0000000108047824 */ /* 0x000fe200078e0a04 */
[----:B------:R-:W-:Y:S02]  /*0400*/  LOP3.LUT R178, R178, 0x1c0, RZ, 0xc0, !PT ;  /* 0x000001c0b2b27812 */ /* 0x000fe400078ec0ff */
[----:B------:R-:W-:Y:S01]  /*0410*/  LOP3.LUT R10, R7, 0x1, RZ, 0xc0, !PT ;  /* 0x00000001070a7812 */ /* 0x000fe200078ec0ff */
[C---:B------:R-:W-:Y:S01]  /*0420*/  IMAD.SHL.U32 R8, R4.reuse, 0x200, RZ ;  /* 0x0000020004087824 */ /* 0x040fe200078e00ff */
[----:B------:R-:W-:Y:S01]  /*0430*/  SHF.R.U32.HI R186, RZ, 0x3, R5 ;  /* 0x00000003ffba7819 */ /* 0x000fe20000011605 */
[C---:B------:R-:W-:Y:S01]  /*0440*/  IMAD.SHL.U32 R179, R4.reuse, 0x20, RZ ;  /* 0x0000002004b37824 */ /* 0x040fe200078e00ff */
[----:B------:R-:W-:Y:S01]  /*0450*/  LOP3.LUT R5, R5, 0x38, R188, 0xf8, !PT ;  /* 0x0000003805057812 */ /* 0x000fe200078ef8bc */
[----:B------:R-:W-:Y:S01]  /*0460*/  IMAD.SHL.U32 R4, R4, 0x8, RZ ;  /* 0x0000000804047824 */ /* 0x000fe200078e00ff */
[----:B------:R-:W-:-:S02]  /*0470*/  LEA.HI R6, R6, R14, RZ, 0x3 ;  /* 0x0000000e06067211 */ /* 0x000fc400078f18ff */
[----:B------:R-:W-:Y:S02]  /*0480*/  LOP3.LUT R11, R178, 0x10, R11, 0xf8, !PT ;  /* 0x00000010b20b7812 */ /* 0x000fe400078ef80b */
[----:B------:R-:W-:Y:S02]  /*0490*/  ISETP.NE.U32.AND P0, PT, R10, 0x1, PT ;  /* 0x000000010a00780c */ /* 0x000fe40003f05070 */
[----:B------:R-:W-:Y:S02]  /*04a0*/  LOP3.LUT R186, R5, R186, RZ, 0x3c, !PT ;  /* 0x000000ba05ba7212 */ /* 0x000fe400078e3cff */
[----:B------:R-:W-:Y:S02]  /*04b0*/  LOP3.LUT R169, R178, 0x8, R13, 0xf8, !PT ;  /* 0x00000008b2a97812 */ /* 0x000fe400078ef80d */
[----:B------:R-:W-:Y:S02]  /*04c0*/  SHF.R.S32.HI R184, RZ, 0x7, R184 ;  /* 0x00000007ffb87819 */ /* 0x000fe400000114b8 */
[----:B------:R-:W-:-:S02]  /*04d0*/  SHF.R.U32.HI R178, RZ, 0x3, R178 ;  /* 0x00000003ffb27819 */ /* 0x000fc400000116b2 */
[----:B------:R-:W-:Y:S01]  /*04e0*/  LOP3.LUT R5, R6, 0xfffffff8, RZ, 0xc0, !PT ;  /* 0xfffffff806057812 */ /* 0x000fe200078ec0ff */
[----:B------:R-:W-:Y:S01]  /*04f0*/  IMAD R12, R184, 0x800, R8 ;  /* 0x00000800b80c7824 */ /* 0x000fe200078e0208 */
[----:B------:R-:W-:Y:S02]  /*0500*/  SHF.R.S32.HI R9, RZ, 0x6, R9 ;  /* 0x00000006ff097819 */ /* 0x000fe40000011409 */
[----:B------:R-:W-:Y:S01]  /*0510*/  LOP3.LUT R11, R11, 0x8, R13, 0xf8, !PT ;  /* 0x000000080b0b7812 */ /* 0x000fe200078ef80d */
[----:B------:R-:W-:Y:S01]  /*0520*/  IMAD.IADD R5, R14, 0x1, -R5 ;  /* 0x000000010e057824 */ /* 0x000fe200078e0a05 */
[C---:B------:R-:W-:Y:S01]  /*0530*/  R2P PR, R7.reuse, 0x6 ;  /* 0x0000000607007804 */ /* 0x040fe20000000000 */
[----:B------:R-:W-:Y:S01]  /*0540*/  IMAD.SHL.U32 R7, R7, 0x40, RZ ;  /* 0x0000004007077824 */ /* 0x000fe200078e00ff */
[----:B------:R-:W-:Y:S01]  /*0550*/  LOP3.LUT R169, R169, R178, RZ, 0x3c, !PT ;  /* 0x000000b2a9a97212 */ /* 0x000fe200078e3cff */
[C---:B------:R-:W-:Y:S01]  /*0560*/  IMAD.SHL.U32 R196, R9.reuse, 0x8, RZ ;  /* 0x0000000809c47824 */ /* 0x040fe200078e00ff */
[----:B------:R-:W-:Y:S01]  /*0570*/  LOP3.LUT R178, R8, R11, R178, 0xf6, !PT ;  /* 0x0000000b08b27212 */ /* 0x000fe200078ef6b2 */
[----:B------:R-:W-:Y:S01]  /*0580*/  IMAD R186, R9, 0x200, R186 ;  /* 0x0000020009ba7824 */ /* 0x000fe200078e02ba */
[----:B------:R-:W-:Y:S01]  /*0590*/  LOP3.LUT R9, R7, 0x1c0, RZ, 0xc0, !PT ;  /* 0x000001c007097812 */ /* 0x000fe200078ec0ff */
[----:B------:R-:W-:Y:S01]  /*05a0*/  IMAD.SHL.U32 R8, R184, 0x20, RZ ;  /* 0x00000020b8087824 */ /* 0x000fe200078e00ff */
[----:B------:R-:W-:Y:S01]  /*05b0*/  LOP3.LUT R196, R196, 0x18, RZ, 0xc0, !PT ;  /* 0x00000018c4c47812 */ /* 0x000fe200078ec0ff */
[----:B------:R-:W-:Y:S01]  /*05c0*/  IMAD.SHL.U32 R5, R5, 0x40, RZ ;  /* 0x0000004005057824 */ /* 0x000fe200078e00ff */
[----:B------:R-:W-:Y:S01]  /*05d0*/  SEL R168, R168, 0xffffffe0, !P3 ;  /* 0xffffffe0a8a87807 */ /* 0x000fe20005800000 */
[----:B------:R-:W-:Y:S01]  /*05e0*/  IMAD.SHL.U32 R7, R0, 0x2, RZ ;  /* 0x0000000200077824 */ /* 0x000fe200078e00ff */
[----:B------:R-:W-:Y:S01]  /*05f0*/  SHF.R.U32.HI R0, RZ, 0x3, R9 ;  /* 0x00000003ff007819 */ /* 0x000fe20000011609 */
[----:B------:R-:W-:Y:S01]  /*0600*/  IMAD.IADD R169, R12, 0x1, R169 ;  /* 0x000000010ca97824 */ /* 0x000fe200078e02a9 */
[----:B------:R-:W-:Y:S01]  /*0610*/  LOP3.LUT R8, R9, 0x20, R8, 0xf8, !PT ;  /* 0x0000002009087812 */ /* 0x000fe200078ef808 */
[----:B------:R-:W-:Y:S01]  /*0620*/  IMAD R198, R185, 0x400, R7 ;  /* 0x00000400b9c67824 */ /* 0x000fe200078e0207 */
[----:B------:R-:W-:Y:S01]  /*0630*/  LOP3.LUT R179, R196, 0x20, R179, 0xf8, !PT ;  /* 0x00000020c4b37812 */ /* 0x000fe200078ef8b3 */
[----:B------:R-:W-:Y:S01]  /*0640*/  IMAD R7, R3, 0x400, R7 ;  /* 0x0000040003077824 */ /* 0x000fe200078e0207 */
[----:B------:R-:W-:-:S02]  /*0650*/  LOP3.LUT R5, R5, 0x1c0, RZ, 0xc0, !PT ;  /* 0x000001c005057812 */ /* 0x000fc400078ec0ff */
[----:B------:R-:W-:Y:S02]  /*0660*/  LOP3.LUT R196, R0, R9, R196, 0x1e, !PT ;  /* 0x0000000900c47212 */ /* 0x000fe400078e1ec4 */
[----:B------:R-:W-:Y:S01]  /*0670*/  LOP3.LUT R8, R8, R0, RZ, 0x3c, !PT ;  /* 0x0000000008087212 */ /* 0x000fe200078e3cff */
[----:B------:R-:W-:Y:S01]  /*0680*/  IMAD.SHL.U32 R0, R6, 0x40, RZ ;  /* 0x0000004006007824 */ /* 0x000fe200078e00ff */
[--C-:B------:R-:W-:Y:S01]  /*0690*/  SHF.R.U32.HI R177, RZ, 0x3, R5.reuse ;  /* 0x00000003ffb17819 */ /* 0x100fe20000011605 */
[----:B------:R-:W-:Y:S01]  /*06a0*/  IMAD.IADD R196, R7, 0x1, R196 ;  /* 0x0000000107c47824 */ /* 0x000fe200078e02c4 */
[----:B------:R-:W-:Y:S01]  /*06b0*/  LOP3.LUT R4, R5, 0x8, R4, 0xf8, !PT ;  /* 0x0000000805047812 */ /* 0x000fe200078ef804 */
[----:B------:R-:W-:Y:S01]  /*06c0*/  IMAD.IADD R198, R198, 0x1, R8 ;  /* 0x00000001c6c67824 */ /* 0x000fe200078e0208 */
[----:B------:R-:W-:Y:S02]  /*06d0*/  LOP3.LUT R0, R0, 0xfffffe00, RZ, 0xc0, !PT ;  /* 0xfffffe0000007812 */ /* 0x000fe400078ec0ff */
[----:B------:R-:W-:-:S02]  /*06e0*/  LOP3.LUT R179, R177, R179, R5, 0x1e, !PT ;  /* 0x000000b3b1b37212 */ /* 0x000fc400078e1e05 */
[----:B------:R-:W-:Y:S01]  /*06f0*/  LOP3.LUT R177, R4, R177, RZ, 0x3c, !PT ;  /* 0x000000b104b17212 */ /* 0x000fe200078e3cff */
[--C-:B------:R-:W-:Y:S01]  /*0700*/  IMAD R180, R185, 0x400, R0.reuse ;  /* 0x00000400b9b47824 */ /* 0x100fe200078e0200 */
[----:B------:R-:W-:Y:S01]  /*0710*/  LOP3.LUT R179, R179, R0, RZ, 0xfc, !PT ;  /* 0x00000000b3b37212 */ /* 0x000fe200078efcff */
[----:B------:R-:W-:Y:S01]  /*0720*/  IMAD R3, R3, 0x400, R0 ;  /* 0x0000040003037824 */ /* 0x000fe200078e0200 */
[----:B------:R-:W-:Y:S01]  /*0730*/  LEA R169, R169, UR5, 0x1 ;  /* 0x00000005a9a97c11 */ /* 0x000fe2000f8e08ff */
[----:B------:R-:W-:Y:S01]  /*0740*/  IMAD.MOV.U32 R0, RZ, RZ, 0x40 ;  /* 0x00000040ff007424 */ /* 0x000fe200078e00ff */
[----:B------:R-:W-:Y:S01]  /*0750*/  LEA R198, R198, UR5, 0x1 ;  /* 0x00000005c6c67c11 */ /* 0x000fe2000f8e08ff */
[----:B------:R-:W-:Y:S01]  /*0760*/  IMAD.IADD R180, R180, 0x1, R177 ;  /* 0x00000001b4b47824 */ /* 0x000fe200078e02b1 */
[----:B------:R-:W-:Y:S01]  /*0770*/  SHF.R.S32.HI R2, RZ, 0x2, R2 ;  /* 0x00000002ff027819 */ /* 0x000fe20000011402 */
[----:B------:R-:W-:Y:S01]  /*0780*/  IMAD.IADD R177, R177, 0x1, R3 ;  /* 0x00000001b1b17824 */ /* 0x000fe200078e0203 */
[----:B------:R-:W-:Y:S01]  /*0790*/  SEL R0, R0, 0xffffffc0, !P4 ;  /* 0xffffffc000007807 */ /* 0x000fe20006000000 */
[--C-:B------:R-:W-:Y:S01]  /*07a0*/  IMAD.IADD R168, R168, 0x1, R169.reuse ;  /* 0x00000001a8a87824 */ /* 0x100fe200078e02a9 */
[----:B------:R-:W-:Y:S01]  /*07b0*/  SEL R212, R212, 0x10, !P0 ;  /* 0x00000010d4d47807 */ /* 0x000fe20004000000 */
[----:B------:R-:W-:Y:S01]  /*07c0*/  VIADD R197, R198, 0x20 ;  /* 0x00000020c6c57836 */ /* 0x000fe20000000000 */
[----:B------:R-:W-:Y:S01]  /*07d0*/  LEA R196, R196, UR6, 0x1 ;  /* 0x00000006c4c47c11 */ /* 0x000fe2000f8e08ff */
[----:B------:R-:W-:Y:S01]  /*07e0*/  @P1 VIADD R197, R198, 0xffffffe0 ;  /* 0xffffffe0c6c51836 */ /* 0x000fe20000000000 */
[----:B------:R-:W-:Y:S01]  /*07f0*/  LEA R178, R178, UR5, 0x1 ;  /* 0x00000005b2b27c11 */ /* 0x000fe2000f8e08ff */
[----:B------:R-:W-:Y:S01]  /*0800*/  IMAD R192, R185, 0x10, R2 ;  /* 0x00000010b9c07824 */ /* 0x000fe200078e0202 */
[----:B------:R-:W-:Y:S01]  /*0810*/  LEA R177, R177, UR4, 0x1 ;  /* 0x00000004b1b17c11 */ /* 0x000fe2000f8e08ff */
[----:B------:R-:W-:-:S02]  /*0820*/  IMAD.IADD R3, R0, 0x1, R169 ;  /* 0x0000000100037824 */ /* 0x000fc400078e02a9 */
[----:B------:R-:W-:Y:S02]  /*0830*/  IMAD.IADD R2, R0, 0x1, R168 ;  /* 0x0000000100027824 */ /* 0x000fe400078e02a8 */
[----:B------:R-:W-:Y:S02]  /*0840*/  VIADD R193, R196, 0x40 ;  /* 0x00000040c4c17836 */ /* 0x000fe40000000000 */
[----:B------:R-:W-:Y:S02]  /*0850*/  IMAD.IADD R199, R198, 0x1, R212 ;  /* 0x00000001c6c77824 */ /* 0x000fe400078e02d4 */
[----:B------:R-:W-:Y:S02]  /*0860*/  IMAD.IADD R0, R0, 0x1, R178 ;  /* 0x0000000100007824 */ /* 0x000fe400078e02b2 */
[----:B------:R-:W-:Y:S02]  /*0870*/  @P2 VIADD R193, R196, 0xffffffc0 ;  /* 0xffffffc0c4c12836 */ /* 0x000fe40000000000 */
[----:B---34-:R-:W-:-:S07]  /*0880*/  IMAD.IADD R212, R212, 0x1, R197 ;  /* 0x00000001d4d47824 */ /* 0x018fce00078e02c5 */
.L_x_729:
        /* <DEDUP_REMOVED lines=47> */
.L_x_683:
[----:B------:R-:W-:Y:S01]  /*0b80*/  IMAD.SHL.U32 R19, R191, 0x40, RZ ;  /* 0x00000040bf137824 */ /* 0x000fe200078e00ff */
[----:B-----5:R-:W-:-:S04]  /*0b90*/  @!P2 IADD3 R235, R8, R4, -R236 ;  /* 0x0000000408eba210 */ /* 0x020fc80007ffe8ec */
[----:B------:R-:W-:-:S13]  /*0ba0*/  ISETP.GT.AND P0, PT, R235, R19, PT ;  /* 0x00000013eb00720c */ /* 0x000fda0003f04270 */
[----:B------:R-:W-:Y:S05]  /*0bb0*/  @!P0 BRA `(.L_x_684) ;  /* 0x0000008800b88947 */ /* 0x000fea0003800000 */
[----:B------:R-:W3:Y:S01]  /*0bc0*/  LDC R8, c[0x0][0x278] ;  /* 0x00009e00ff087b82 */ /* 0x000ee20000000800 */
[----:B--2---:R-:W-:Y:S01]  /*0bd0*/  IABS R10, R194 ;  /* 0x000000c2000a7213 */ /* 0x004fe20000000000 */
        /* <DEDUP_REMOVED lines=9> */
[----:B------:R-:W2:Y:S01]  /*0c70*/  LDC R32, c[0x0][0x2d4] ;  /* 0x0000b500ff207b82 */ /* 0x000ea20000000800 */
[----:B------:R-:W-:Y:S02]  /*0c80*/  SEL R36, R36, RZ, P4 ;  /* 0x000000ff24247207 */ /* 0x000fe40002000000 */
[----:B------:R-:W-:Y:S02]  /*0c90*/  SHF.R.S32.HI R195, RZ, 0x1f, R194 ;  /* 0x0000001fffc37819 */ /* 0x000fe400000114c2 */
[----:B---3--:R-:W-:-:S03]  /*0ca0*/  IABS R9, R8 ;  /* 0x0000000800097213 */ /* 0x008fc60000000000 */
[----:B------:R-:W3:Y:S01]  /*0cb0*/  LDC R31, c[0x0][0x2dc] ;  /* 0x0000b700ff1f7b82 */ /* 0x000ee20000000800 */
[----:B------:R-:W4:Y:S01]  /*0cc0*/  I2F.RP R4, R9 ;  /* 0x0000000900047306 */ /* 0x000f220000209400 */
[----:B-1----:R-:W-:-:S06]  /*0cd0*/  IMAD R16, R13, R6, RZ ;  /* 0x000000060d107224 */ /* 0x002fcc00078e02ff */
[----:B------:R-:W3:Y:S01]  /*0ce0*/  LDC R12, c[0x0][0x270] ;  /* 0x00009c00ff0c7b82 */ /* 0x000ee20000000800 */
[----:B------:R-:W-:-:S04]  /*0cf0*/  IMAD.WIDE.U32 R28, R190, R6, RZ ;  /* 0x00000006be1c7225 */ /* 0x000fc800078e00ff */
[C---:B------:R-:W-:Y:S02]  /*0d00*/  IMAD R7, R190.reuse, R7, R16 ;  /* 0x00000007be077224 */ /* 0x040fe400078e0210 */
[----:B--2---:R-:W-:Y:S01]  /*0d10*/  IMAD.WIDE.U32 R34, R190, R32, RZ ;  /* 0x00000020be227225 */ /* 0x004fe200078e00ff */
[----:B------:R-:W1:Y:S01]  /*0d20*/  LDC.U8 R6, c[0x0][0x3d8] ;  /* 0x0000f600ff067b82 */ /* 0x000e620000000000 */
[----:B----4-:R-:W2:Y:S02]  /*0d30*/  MUFU.RCP R4, R4 ;  /* 0x0000000400047308 */ /* 0x010ea40000001000 */
[----:B------:R-:W-:Y:S01]  /*0d40*/  IMAD.IADD R26, R29, 0x1, R7 ;  /* 0x000000011d1a7824 */ /* 0x000fe200078e0207 */
[----:B------:R-:W-:-:S05]  /*0d50*/  SHF.R.S32.HI R7, RZ, 0x1f, R32 ;  /* 0x0000001fff077819 */ /* 0x000fca0000011420 */
[----:B------:R-:W-:-:S04]  /*0d60*/  IMAD R7, R7, R190, RZ ;  /* 0x000000be07077224 */ /* 0x000fc800078e02ff */
[----:B------:R-:W-:Y:S02]  /*0d70*/  IMAD R7, R13, R32, R7 ;  /* 0x000000200d077224 */ /* 0x000fe400078e0207 */
[----:B---3--:R-:W-:-:S03]  /*0d80*/  IMAD.WIDE R38, R31, R12, RZ ;  /* 0x0000000c1f267225 */ /* 0x008fc600078e02ff */
[----:B------:R-:W-:Y:S02]  /*0d90*/  IADD3 R7, R35, R7, RZ ;  /* 0x0000000723077210 */ /* 0x000fe40007ffe0ff */
[----:B--2---:R-:W-:Y:S01]  /*0da0*/  IADD3 R4, R4, 0xffffffe, RZ ;  /* 0x0ffffffe04047810 */ /* 0x004fe20007ffe0ff */
[-C--:B------:R-:W-:Y:S02]  /*0db0*/  IMAD R27, R39, R34.reuse, RZ ;  /* 0x00000022271b7224 */ /* 0x080fe400078e02ff */
[C---:B------:R-:W-:Y:S01]  /*0dc0*/  IMAD.WIDE.U32 R34, R38.reuse, R34, RZ ;  /* 0x0000002226227225 */ /* 0x040fe200078e00ff */
[----:B------:R-:W2:Y:S03]  /*0dd0*/  F2I.FTZ.U32.TRUNC.NTZ R5, R4 ;  /* 0x0000000400057305 */ /* 0x000ea6000021f000 */
[C---:B------:R-:W-:Y:S02]  /*0de0*/  IMAD R27, R38.reuse, R7, R27 ;  /* 0x00000007261b7224 */ /* 0x040fe400078e021b */
[----:B------:R-:W-:-:S03]  /*0df0*/  IMAD.WIDE.U32 R24, R38, R33, RZ ;  /* 0x0000002126187225 */ /* 0x000fc600078e00ff */
[----:B------:R-:W-:Y:S02]  /*0e00*/  IADD3 R27, R35, R27, RZ ;  /* 0x0000001b231b7210 */ /* 0x000fe40007ffe0ff */
[----:B------:R-:W-:Y:S02]  /*0e10*/  SEL R30, R34, R24, !P2 ;  /* 0x00000018221e7207 */ /* 0x000fe40005000000 */
        /* <DEDUP_REMOVED lines=14> */
[----:B------:R-:W-:Y:S02]  /*0f00*/  @!P5 IADD3 R14, R14, -R9, RZ ;  /* 0x800000090e0ed210 */ /* 0x000fe40007ffe0ff */
[----:B------:R-:W-:Y:S02]  /*0f10*/  @P2 IADD3 R26, R17, R15, RZ ;  /* 0x0000000f111a2210 */ /* 0x000fe40007ffe0ff */
[----:B------:R-:W2:Y:S01]  /*0f20*/  @!P2 LDC.64 R16, c[0x0][0x418] ;  /* 0x00010600ff10ab82 */ /* 0x000ea20000000a00 */
[----:B------:R-:W-:Y:S01]  /*0f30*/  ISETP.GE.U32.AND P3, PT, R14, R9, PT ;  /* 0x000000090e00720c */ /* 0x000fe20003f66070 */
[----:B------:R-:W-:Y:S01]  /*0f40*/  @P1 IMAD.IADD R9, R236, 0x1, R238 ;  /* 0x00000001ec091824 */ /* 0x000fe200078e02ee */
[----:B------:R-:W-:Y:S02]  /*0f50*/  LOP3.LUT R14, R194, R8, RZ, 0x3c, !PT ;  /* 0x00000008c20e7212 */ /* 0x000fe400078e3cff */
[----:B------:R-:W-:Y:S01]  /*0f60*/  @!P5 IADD3 R18, R18, 0x1, RZ ;  /* 0x000000011212d810 */ /* 0x000fe20007ffe0ff */
[----:B----4-:R-:W-:Y:S01]  /*0f70*/  @P1 IMAD.WIDE.U32 R20, R9, R10, RZ ;  /* 0x0000000a09141225 */ /* 0x010fe200078e00ff */
[----:B------:R-:W-:-:S02]  /*0f80*/  ISETP.GE.AND P0, PT, R14, RZ, PT ;  /* 0x000000ff0e00720c */ /* 0x000fc40003f06270 */
[----:B------:R-:W-:Y:S01]  /*0f90*/  ISETP.NE.AND P5, PT, R8, RZ, PT ;  /* 0x000000ff0800720c */ /* 0x000fe20003fa5270 */
[----:B------:R-:W-:Y:S01]  /*0fa0*/  @P1 IMAD R22, R9, R11, RZ ;  /* 0x0000000b09161224 */ /* 0x000fe200078e02ff */
[----:B------:R-:W4:Y:S01]  /*0fb0*/  @P2 LDC.64 R14, c[0x0][0x420] ;  /* 0x00010800ff0e2b82 */ /* 0x000f220000000a00 */
[----:B------:R-:W-:Y:S02]  /*0fc0*/  @P1 MOV R23, R20 ;  /* 0x0000001400171202 */ /* 0x000fe40000000f00 */
[----:B------:R-:W-:Y:S01]  /*0fd0*/  @P3 IADD3 R18, R18, 0x1, RZ ;  /* 0x0000000112123810 */ /* 0x000fe20007ffe0ff */
[----:B------:R-:W5:Y:S01]  /*0fe0*/  S2R R20, SR_CTAID.X ;  /* 0x0000000000147919 */ /* 0x000f620000002500 */
[----:B-1----:R-:W-:Y:S01]  /*0ff0*/  ISETP.NE.AND P3, PT, R6, RZ, PT ;  /* 0x000000ff0600720c */ /* 0x002fe20003f65270 */
[----:B------:R-:W-:Y:S02]  /*1000*/  @P1 IMAD.IADD R22, R21, 0x1, R22 ;  /* 0x0000000115161824 */ /* 0x000fe400078e0216 */
[----:B------:R-:W-:Y:S01]  /*1010*/  IMAD R6, R39, R33, RZ ;  /* 0x0000002127067224 */ /* 0x000fe200078e02ff */
[----:B------:R-:W1:Y:S01]  /*1020*/  LDC R21, c[0x0][0x2c4] ;  /* 0x0000b100ff157b82 */ /* 0x000e620000000800 */
[----:B------:R-:W-:Y:S01]  /*1030*/  @!P0 IMAD.MOV R18, RZ, RZ, -R18 ;  /* 0x000000ffff128224 */ /* 0x000fe200078e0a12 */
[----:B------:R-:W-:-:S02]  /*1040*/  @!P5 LOP3.LUT R18, RZ, R8, RZ, 0x33, !PT ;  /* 0x00000008ff12d212 */ /* 0x000fc400078e33ff */
[----:B------:R-:W-:Y:S01]  /*1050*/  @P2 IADD3 R27, R25, R6, RZ ;  /* 0x00000006191b2210 */ /* 0x000fe20007ffe0ff */
[-C--:B--2---:R-:W-:Y:S01]  /*1060*/  @!P2 IMAD R25, R13, R16.reuse, RZ ;  /* 0x000000100d19a224 */ /* 0x084fe200078e02ff */
[----:B------:R-:W-:Y:S01]  /*1070*/  LOP3.LUT R8, R234, 0xffffffc0, RZ, 0xc0, !PT ;  /* 0xffffffc0ea087812 */ /* 0x000fe200078ec0ff */
[C---:B------:R-:W-:Y:S01]  /*1080*/  @!P2 IMAD.WIDE.U32 R42, R190.reuse, R16, RZ ;  /* 0x00000010be2aa225 */ /* 0x040fe200078e00ff */
[----:B------:R-:W5:Y:S01]  /*1090*/  LDC.64 R6, c[0x0][0x488] ;  /* 0x00012200ff067b82 */ /* 0x000f620000000a00 */
[----:B------:R-:W-:Y:S02]  /*10a0*/  SHF.R.S32.HI R234, RZ, 0x6, R234 ;  /* 0x00000006ffea7819 */ /* 0x000fe400000114ea */
[----:B------:R-:W-:Y:S01]  /*10b0*/  @!P2 IMAD R25, R190, R17, R25 ;  /* 0x00000011be19a224 */ /* 0x000fe200078e0219 */
[----:B------:R-:W-:Y:S01]  /*10c0*/  IADD3 R17, R8, -0x40, RZ ;  /* 0xffffffc008117810 */ /* 0x000fe20007ffe0ff */
[----:B----4-:R-:W-:-:S03]  /*10d0*/  @P2 IMAD.WIDE.U32 R44, R33, R14, RZ ;  /* 0x0000000e212c2225 */ /* 0x010fc600078e00ff */
[----:B------:R-:W2:Y:S01]  /*10e0*/  @P3 LDC R35, c[0x0][0x2e4] ;  /* 0x0000b900ff233b82 */ /* 0x000ea20000000800 */
[----:B------:R-:W-:Y:S02]  /*10f0*/  IADD3 R40, P0, R17, R40, RZ ;  /* 0x0000002811287210 */ /* 0x000fe40007f1e0ff */
[----:B------:R-:W-:Y:S01]  /*1100*/  SHF.R.S32.HI R29, RZ, 0x1f, R17 ;  /* 0x0000001fff1d7819 */ /* 0x000fe20000011411 */
[----:B------:R-:W-:Y:S01]  /*1110*/  @P2 IMAD R14, R33, R15, R45 ;  /* 0x0000000f210e2224 */ /* 0x000fe200078e022d */
[----:B------:R-:W-:Y:S01]  /*1120*/  @!P2 IADD3 R14, R43, R25, RZ ;  /* 0x000000192b0ea210 */ /* 0x000fe20007ffe0ff */
[----:B------:R-:W-:Y:S01]  /*1130*/  IMAD R15, R39, R40, RZ ;  /* 0x00000028270f7224 */ /* 0x000fe200078e02ff */
[----:B------:R-:W-:Y:S01]  /*1140*/  IADD3.X R36, R29, R36, RZ, P0, !PT ;  /* 0x000000241d247210 */ /* 0x000fe200007fe4ff */
[----:B------:R-:W4:Y:S01]  /*1150*/  @P1 LDC.64 R8, c[0x0][0x248] ;  /* 0x00009200ff081b82 */ /* 0x000f220000000a00 */
[----:B-1----:R-:W-:Y:S01]  /*1160*/  @P3 IMAD R37, R190, R21, RZ ;  /* 0x00000015be253224 */ /* 0x002fe200078e02ff */
[----:B---3--:R-:W-:Y:S01]  /*1170*/  ISETP.NE.AND P0, PT, R24, RZ, PT ;  /* 0x000000ff1800720c */ /* 0x008fe20003f05270 */
[----:B------:R-:W-:Y:S01]  /*1180*/  @P2 IMAD.MOV.U32 R34, RZ, RZ, R44 ;  /* 0x000000ffff222224 */ /* 0x000fe200078e002c */
[----:B------:R-:W-:Y:S01]  /*1190*/  @!P2 MOV R34, R42 ;  /* 0x0000002a0022a202 */ /* 0x000fe20000000f00 */
[C---:B------:R-:W-:Y:S01]  /*11a0*/  IMAD R15, R38.reuse, R36, R15 ;  /* 0x00000024260f7224 */ /* 0x040fe200078e020f */
[----:B------:R-:W-:Y:S01]  /*11b0*/  @P3 SEL R16, R37, R33, !P2 ;  /* 0x0000002125103207 */ /* 0x000fe20005000000 */
[----:B------:R-:W-:-:S04]  /*11c0*/  IMAD.WIDE.U32 R40, R38, R40, RZ ;  /* 0x0000002826287225 */ /* 0x000fc800078e00ff */
[----:B-----5:R-:W-:-:S04]  /*11d0*/  IMAD.WIDE.U32 R36, R20, R6, RZ ;  /* 0x0000000614247225 */ /* 0x020fc800078e00ff */
[----:B------:R-:W-:Y:S01]  /*11e0*/  @P1 IMAD.IADD R6, R236, 0x1, R238 ;  /* 0x00000001ec061824 */ /* 0x000fe200078e02ee */
[----:B------:R-:W-:Y:S01]  /*11f0*/  SEL R36, R36, RZ, P0 ;  /* 0x000000ff24247207 */ /* 0x000fe20000000000 */
[----:B--2---:R-:W-:Y:S02]  /*1200*/  @P3 IMAD R35, R194, R35, R16 ;  /* 0x00000023c2233224 */ /* 0x004fe400078e0210 */
[----:B------:R-:W-:Y:S02]  /*1210*/  @!P3 IMAD R16, R190, R12, R194 ;  /* 0x0000000cbe10b224 */ /* 0x000fe400078e02c2 */
[----:B------:R-:W-:Y:S01]  /*1220*/  IMAD R7, R20, R7, R37 ;  /* 0x0000000714077224 */ /* 0x000fe200078e0225 */
[----:B------:R-:W-:Y:S01]  /*1230*/  SHF.R.S32.HI R20, RZ, 0x1f, R19 ;  /* 0x0000001fff147819 */ /* 0x000fe20000011413 */
[----:B------:R-:W-:Y:S02]  /*1240*/  IMAD R38, R194, R31, RZ ;  /* 0x0000001fc2267224 */ /* 0x000fe400078e02ff */
[----:B----4-:R-:W-:-:S02]  /*1250*/  @P1 IMAD R24, R6, R9, RZ ;  /* 0x0000000906181224 */ /* 0x010fc400078e02ff */
[----:B------:R-:W-:Y:S01]  /*1260*/  @P1 IMAD.WIDE.U32 R42, R6, R8, RZ ;  /* 0x00000008062a1225 */ /* 0x000fe200078e00ff */
[----:B------:R-:W-:-:S03]  /*1270*/  SHF.R.S32.HI R37, RZ, 0x1f, R38 ;  /* 0x0000001fff257819 */ /* 0x000fc60000011426 */
[----:B------:R-:W-:Y:S01]  /*1280*/  @!P3 IMAD R35, R16, R21, RZ ;  /* 0x000000151023b224 */ /* 0x000fe200078e02ff */
        /* <DEDUP_REMOVED lines=12> */
[----:B------:R-:W-:Y:S01]  /*1350*/  IMAD R7, R190, R7, R21 ;  /* 0x00000007be077224 */ /* 0x000fe200078e0215 */
[----:B------:R-:W-:-:S05]  /*1360*/  MOV R24, R42 ;  /* 0x0000002a00187202 */ /* 0x000fca0000000f00 */
[----:B------:R-:W-:-:S05]  /*1370*/  IMAD.WIDE.U32 R42, R190, R6, R24 ;  /* 0x00000006be2a7225 */ /* 0x000fca00078e0018 */
[----:B------:R-:W-:Y:S02]  /*1380*/  IADD3 R24, R43, R7, RZ ;  /* 0x000000072b187210 */ /* 0x000fe40007ffe0ff */
[----:B------:R-:W-:Y:S02]  /*1390*/  MOV R25, R42 ;  /* 0x0000002a00197202 */ /* 0x000fe40000000f00 */
.L_x_685:
        /* <DEDUP_REMOVED lines=13> */
[----:B------:R-:W-:-:S07]  /*1470*/  MOV R23, R42 ;  /* 0x0000002a00177202 */ /* 0x000fce0000000f00 */
.L_x_686:
        /* <DEDUP_REMOVED lines=10> */
.L_x_687:
[----:B------:R-:W-:-:S04]  /*1520*/  IMAD R6, R190, R12, R194 ;  /* 0x0000000cbe067224 */ /* 0x000fc800078e02c2 */
[----:B------:R-:W-:-:S07]  /*1530*/  IMAD R32, R6, R32, RZ ;  /* 0x0000002006207224 */ /* 0x000fce00078e02ff */
.L_x_688:
[----:B------:R-:W1:Y:S01]  /*1540*/  S2R R15, SR_TID.X ;  /* 0x00000000000f7919 */ /* 0x000e620000002100 */
[----:B------:R-:W2:Y:S01]  /*1550*/  LDC.64 R6, c[0x0][0x420] ;  /* 0x00010800ff067b82 */ /* 0x000ea20000000a00 */
[----:B------:R-:W-:Y:S01]  /*1560*/  IMAD R31, R31, R12, RZ ;  /* 0x0000000c1f1f7224 */ /* 0x000fe200078e02ff */
[----:B------:R-:W-:Y:S01]  /*1570*/  IADD3 R42, P4, R188, R34, RZ ;  /* 0x00000022bc2a7210 */ /* 0x000fe20007f9e0ff */
[----:B------:R-:W-:Y:S01]  /*1580*/  IMAD.IADD R32, R17, 0x1, R32 ;  /* 0x0000000111207824 */ /* 0x000fe200078e0220 */
[----:B------:R-:W-:Y:S01]  /*1590*/  SHF.R.S32.HI R189, RZ, 0x1f, R188 ;  /* 0x0000001fffbd7819 */ /* 0x000fe200000114bc */
[----:B------:R-:W-:Y:S01]  /*15a0*/  IMAD.SHL.U32 R33, R31, 0x40, RZ ;  /* 0x000000401f217824 */ /* 0x000fe200078e00ff */
[----:B------:R-:W-:Y:S01]  /*15b0*/  IADD3 R35, R17, R35, RZ ;  /* 0x0000002311237210 */ /* 0x000fe20007ffe0ff */
[----:B------:R-:W-:Y:S01]  /*15c0*/  ULDC UR4, c[0x0][0x398] ;  /* 0x0000e60000047ab9 */ /* 0x000fe20000000800 */
[----:B------:R-:W-:Y:S01]  /*15d0*/  ULDC.64 UR6, c[0x0][0x428] ;  /* 0x00010a0000067ab9 */ /* 0x000fe20000000a00 */
[----:B------:R-:W-:Y:S01]  /*15e0*/  IMAD.X R43, R189, 0x1, R14, P4 ;  /* 0x00000001bd2b7824 */ /* 0x000fe200020e060e */
[----:B------:R-:W-:Y:S01]  /*15f0*/  IADD3 R38, P3, P2, R40, R33, R38 ;  /* 0x0000002128267210 */ /* 0x000fe20007a7e026 */
[----:B------:R-:W3:Y:S01]  /*1600*/  LDC.64 R250, c[0x0][0x2b0] ;  /* 0x0000ac00fffa7b82 */ /* 0x000ee20000000a00 */
[----:B------:R-:W-:Y:S01]  /*1610*/  SHF.R.S32.HI R33, RZ, 0x1f, R33 ;  /* 0x0000001fff217819 */ /* 0x000fe20000011421 */
[----:B------:R-:W-:Y:S01]  /*1620*/  ULDC.64 UR8, c[0x0][0x210] ;  /* 0x0000840000087ab9 */ /* 0x000fe20000000a00 */
[----:B------:R-:W-:Y:S01]  /*1630*/  BSSY B1, `(.L_x_684) ;  /* 0x0000806000017945 */ /* 0x000fe20003800000 */
[C---:B------:R-:W-:Y:S01]  /*1640*/  IADD3 R204, R188.reuse, 0x40, RZ ;  /* 0x00000040bccc7810 */ /* 0x040fe20007ffe0ff */
[----:B------:R-:W-:Y:S01]  /*1650*/  VIADD R203, R188, 0x80 ;  /* 0x00000080bccb7836 */ /* 0x000fe20000000000 */
[----:B------:R-:W-:-:S02]  /*1660*/  IADD3.X R37, R39, R33, R37, P3, P2 ;  /* 0x0000002127257210 */ /* 0x000fc40001fe4425 */
[----:B------:R-:W-:Y:S01]  /*1670*/  IADD3 R36, P3, P2, R36, R38, R30 ;  /* 0x0000002624247210 */ /* 0x000fe20007a7e01e */
[----:B------:R-:W4:Y:S01]  /*1680*/  LDC.64 R40, c[0x0][0x478] ;  /* 0x00011e00ff287b82 */ /* 0x000f220000000a00 */
[----:B------:R-:W-:Y:S02]  /*1690*/  IADD3 R30, -R235, R237, R19 ;  /* 0x000000edeb1e7210 */ /* 0x000fe40007ffe113 */
[----:B------:R-:W-:Y:S01]  /*16a0*/  IADD3 R38, P4, R187, R17, RZ ;  /* 0x00000011bb267210 */ /* 0x000fe20007f9e0ff */
[-C--:B--2---:R-:W-:Y:S01]  /*16b0*/  IMAD R33, R29, R6.reuse, RZ ;  /* 0x000000061d217224 */ /* 0x084fe200078e02ff */
[----:B------:R-:W-:Y:S01]  /*16c0*/  IADD3.X R16, R16, R37, R27, P3, P2 ;  /* 0x0000002510107210 */ /* 0x000fe20001fe441b */
[----:B------:R-:W-:-:S04]  /*16d0*/  IMAD.WIDE.U32 R42, R17, R6, R42 ;  /* 0x00000006112a7225 */ /* 0x000fc800078e002a */
[----:B------:R-:W-:Y:S01]  /*16e0*/  IMAD R33, R17, R7, R33 ;  /* 0x0000000711217224 */ /* 0x000fe200078e0221 */
[----:B-1----:R-:W-:Y:S01]  /*16f0*/  SHF.R.S32.HI R14, RZ, 0x1f, R15 ;  /* 0x0000001fff0e7819 */ /* 0x002fe2000001140f */
[----:B------:R-:W-:Y:S01]  /*1700*/  VIADD R30, R30, -UR4 ;  /* 0x800000041e1e7c36 */ /* 0x000fe20008000000 */
[----:B------:R-:W-:Y:S01]  /*1710*/  SHF.R.S32.HI R17, RZ, 0x1f, R187 ;  /* 0x0000001fff117819 */ /* 0x000fe200000114bb */
[----:B------:R-:W-:Y:S01]  /*1720*/  IMAD.IADD R43, R43, 0x1, R33 ;  /* 0x000000012b2b7824 */ /* 0x000fe200078e0221 */
[----:B------:R-:W-:Y:S01]  /*1730*/  LEA.HI R34, R14, R15, RZ, 0x5 ;  /* 0x0000000f0e227211 */ /* 0x000fe200078f28ff */
[----:B---3--:R-:W-:Y:S01]  /*1740*/  IMAD.WIDE R250, R35, 0x4, R250 ;  /* 0x0000000423fa7825 */ /* 0x008fe200078e02fa */
[----:B------:R-:W-:Y:S02]  /*1750*/  IADD3.X R29, R17, R29, RZ, P4, !PT ;  /* 0x0000001d111d7210 */ /* 0x000fe400027fe4ff */
[----:B------:R-:W-:Y:S01]  /*1760*/  LOP3.LUT R242, R34, 0xffffffe0, RZ, 0xc0, !PT ;  /* 0xffffffe022f27812 */ /* 0x000fe200078ec0ff */
[----:B------:R-:W-:Y:S01]  /*1770*/  IMAD.WIDE.U32 R42, R194, UR6, R42 ;  /* 0x00000006c22a7c25 */ /* 0x000fe2000f8e002a */
[----:B------:R-:W-:-:S02]  /*1780*/  SHF.R.S32.HI R34, RZ, 0x5, R34 ;  /* 0x00000005ff227819 */ /* 0x000fc40000011422 */
[----:B------:R-:W-:Y:S01]  /*1790*/  SHF.R.S32.HI R39, RZ, 0x1f, R30 ;  /* 0x0000001fff277819 */ /* 0x000fe2000001141e */
[----:B------:R-:W-:Y:S02]  /*17a0*/  IMAD.IADD R242, R15, 0x1, -R242 ;  /* 0x000000010ff27824 */ /* 0x000fe400078e0af2 */
[----:B------:R-:W-:Y:S01]  /*17b0*/  IMAD R27, R29, R4, RZ ;  /* 0x000000041d1b7224 */ /* 0x000fe200078e02ff */
[----:B------:R-:W-:Y:S01]  /*17c0*/  LEA.HI R30, R39, R30, RZ, 0x6 ;  /* 0x0000001e271e7211 */ /* 0x000fe200078f30ff */
[----:B------:R-:W-:Y:S02]  /*17d0*/  IMAD R34, R34, R31, R242 ;  /* 0x0000001f22227224 */ /* 0x000fe400078e02f2 */
[----:B------:R-:W-:Y:S01]  /*17e0*/  IMAD R29, R195, UR6, RZ ;  /* 0x00000006c31d7c24 */ /* 0x000fe2000f8e02ff */
[----:B------:R-:W-:Y:S01]  /*17f0*/  SHF.R.S32.HI R211, RZ, 0x6, R30 ;  /* 0x00000006ffd37819 */ /* 0x000fe2000001141e */
[----:B------:R-:W-:Y:S01]  /*1800*/  IMAD R27, R38, R5, R27 ;  /* 0x00000005261b7224 */ /* 0x000fe200078e021b */
[----:B------:R-:W-:Y:S01]  /*1810*/  IADD3 R36, P2, R34, R36, RZ ;  /* 0x0000002422247210 */ /* 0x000fe20007f5e0ff */
[----:B------:R-:W-:Y:S01]  /*1820*/  IMAD.WIDE.U32 R38, R38, R4, R188 ;  /* 0x0000000426267225 */ /* 0x000fe200078e00bc */
[----:B------:R-:W-:-:S02]  /*1830*/  VIMNMX R211, RZ, R211, !PT ;  /* 0x000000d3ffd37248 */ /* 0x000fc40007fe0100 */
[----:B------:R-:W-:Y:S01]  /*1840*/  LEA.HI.X.SX32 R16, R34, R16, 0x1, P2 ;  /* 0x0000001022107211 */ /* 0x000fe200010f0eff */
[----:B------:R-:W-:Y:S01]  /*1850*/  IMAD R29, R194, UR7, R29 ;  /* 0x00000007c21d7c24 */ /* 0x000fe2000f8e021d */
[----:B------:R-:W-:Y:S01]  /*1860*/  ULDC.64 UR6, c[0x0][0x400] ;  /* 0x0001000000067ab9 */ /* 0x000fe20000000a00 */
[----:B------:R-:W-:Y:S01]  /*1870*/  IADD3 R28, P3, R28, R38, RZ ;  /* 0x000000261c1c7210 */ /* 0x000fe20007f7e0ff */
[----:B----4-:R-:W-:Y:S01]  /*1880*/  IMAD.WIDE R32, R32, 0x4, R40 ;  /* 0x0000000420207825 */ /* 0x010fe200078e0228 */
[----:B------:R-:W-:Y:S02]  /*1890*/  LEA R244, P2, R36, UR6, 0x2 ;  /* 0x0000000624f47c11 */ /* 0x000fe4000f8410ff */
[----:B------:R-:W-:Y:S01]  /*18a0*/  ISETP.GT.AND P4, PT, R234, R211, PT ;  /* 0x000000d3ea00720c */ /* 0x000fe20003f84270 */
[----:B------:R-:W-:Y:S01]  /*18b0*/  IMAD.IADD R37, R43, 0x1, R29 ;  /* 0x000000012b257824 */ /* 0x000fe200078e021d */
[----:B------:R-:W-:Y:S01]  /*18c0*/  LEA.HI.X R245, R36, UR7, R16, 0x2, P2 ;  /* 0x0000000724f57c11 */ /* 0x000fe200090f1410 */
[----:B------:R-:W-:Y:S01]  /*18d0*/  ULDC.64 UR6, c[0x0][0x258] ;  /* 0x0000960000067ab9 */ /* 0x000fe20000000a00 */
[----:B------:R-:W-:Y:S01]  /*18e0*/  IADD3.X R29, R26, R39, R27, P3, !PT ;  /* 0x000000271a1d7210 */ /* 0x000fe20001ffe41b */
[----:B------:R-:W-:Y:S01]  /*18f0*/  IMAD R27, R195, UR6, RZ ;  /* 0x00000006c31b7c24 */ /* 0x000fe2000f8e02ff */
[----:B------:R-:W-:Y:S01]  /*1900*/  MOV R36, R42 ;  /* 0x0000002a00247202 */ /* 0x000fe20000000f00 */
[----:B------:R-:W-:-:S02]  /*1910*/  IMAD R16, R17, R6, RZ ;  /* 0x0000000611107224 */ /* 0x000fc400078e02ff */
[----:B------:R-:W-:Y:S02]  /*1920*/  IMAD.MOV.U32 R214, RZ, RZ, R32 ;  /* 0x000000ffffd67224 */ /* 0x000fe400078e0020 */
[----:B------:R-:W-:Y:S02]  /*1930*/  IMAD.MOV.U32 R213, RZ, RZ, R33 ;  /* 0x000000ffffd57224 */ /* 0x000fe400078e0021 */
[----:B------:R-:W-:-:S04]  /*1940*/  IMAD.WIDE.U32 R32, R194, UR6, R28 ;  /* 0x00000006c2207c25 */ /* 0x000fc8000f8e001c */
[----:B------:R-:W-:Y:S01]  /*1950*/  IMAD R27, R194, UR7, R27 ;  /* 0x00000007c21b7c24 */ /* 0x000fe2000f8e021b */
[----:B------:R-:W-:Y:S01]  /*1960*/  ULDC.64 UR6, c[0x0][0x3e0] ;  /* 0x0000f80000067ab9 */ /* 0x000fe20000000a00 */
[C---:B------:R-:W-:Y:S01]  /*1970*/  IMAD R29, R187.reuse, R7, R16 ;  /* 0x00000007bb1d7224 */ /* 0x040fe200078e0210 */
[----:B------:R-:W-:Y:S01]  /*1980*/  LEA R248, P3, R32, UR8, 0x1 ;  /* 0x0000000820f87c11 */ /* 0x000fe2000f8608ff */
[----:B------:R-:W-:Y:S01]  /*1990*/  IMAD.WIDE.U32 R30, R187, R6, R36 ;  /* 0x00000006bb1e7225 */ /* 0x000fe200078e0024 */
[----:B------:R-:W-:-:S03]  /*19a0*/  IADD3 R27, R33, R27, RZ ;  /* 0x0000001b211b7210 */ /* 0x000fc60007ffe0ff */
[----:B------:R-:W-:Y:S01]  /*19b0*/  IMAD.IADD R29, R31, 0x1, R29 ;  /* 0x000000011f1d7824 */ /* 0x000fe200078e021d */
[----:B------:R-:W-:Y:S01]  /*19c0*/  LEA R246, P2, R30, UR6, 0x1 ;  /* 0x000000061ef67c11 */ /* 0x000fe2000f8408ff */
[----:B------:R-:W-:Y:S01]  /*19d0*/  VIADD R234, R234, 0xffffffff ;  /* 0xffffffffeaea7836 */ /* 0x000fe20000000000 */
[----:B------:R-:W-:Y:S02]  /*19e0*/  LEA.HI.X R249, R32, UR9, R27, 0x1, P3 ;  /* 0x0000000920f97c11 */ /* 0x000fe400098f0c1b */
[----:B------:R-:W-:Y:S01]  /*19f0*/  LEA.HI.X R247, R30, UR7, R29, 0x1, P2 ;  /* 0x000000071ef77c11 */ /* 0x000fe200090f0c1d */
[----:B------:R-:W-:Y:S08]  /*1a00*/  @P4 BRA `(.L_x_689) ;  /* 0x00000008002c4947 */ /* 0x000ff00003800000 */
        /* <DEDUP_REMOVED lines=25> */
.L_x_690:
        /* <DEDUP_REMOVED lines=12> */
.L_x_691:
        /* <DEDUP_REMOVED lines=32> */
.L_x_693:
[----:B------:R-:W-:Y:S05]  /*1e60*/  BSYNC B0 ;  /* 0x0000000000007941 */ /* 0x000fea0003800000 */
.L_x_692:
        /* <DEDUP_REMOVED lines=19> */
.L_x_695:
[----:B------:R-:W-:Y:S05]  /*1fa0*/  BSYNC B0 ;  /* 0x0000000000007941 */ /* 0x000fea0003800000 */
.L_x_694:
        /* <DEDUP_REMOVED lines=28> */
.L_x_697:
[----:B------:R-:W-:Y:S05]  /*2170*/  BSYNC B0 ;  /* 0x0000000000007941 */ /* 0x000fea0003800000 */
.L_x_696:
        /* <DEDUP_REMOVED lines=20> */
.L_x_689:
[----:B------:R-:W-:Y:S01]  /*22c0*/  @P0 BAR.SYNC.DEFER_BLOCKING 0x0 ;  /* 0x0000000000000b1d */ /* 0x000fe20000010000 */
[----:B------:R-:W-:Y:S01]  /*22d0*/  IMAD R16, R234, -0x40, R237 ;  /* 0xffffffc0ea107824 */ /* 0x000fe200078e02ed */
[----:B------:R-:W-:Y:S01]  /*22e0*/  LEA R202, R186, UR5, 0x1 ;  /* 0x00000005baca7c11 */ /* 0x000fe2000f8e08ff */
[C---:B------:R-:W-:Y:S01]  /*22f0*/  VIADD R26, R187.reuse, 0x20 ;  /* 0x00000020bb1a7836 */ /* 0x040fe20000000000 */
        /* <DEDUP_REMOVED lines=30> */
.L_x_700:
[----:B------:R-:W-:Y:S05]  /*24e0*/  BSYNC B0 ;  /* 0x0000000000007941 */ /* 0x000fea0003800000 */
.L_x_699:
        /* <DEDUP_REMOVED lines=38> */
.L_x_702:
[----:B------:R-:W-:Y:S05]  /*2750*/  BSYNC B0 ;  /* 0x0000000000007941 */ /* 0x000fea0003800000 */
.L_x_701:
        /* <DEDUP_REMOVED lines=16> */
.L_x_704:
        /* <DEDUP_REMOVED lines=29> */
.L_x_705:
[----:B------:R-:W-:Y:S05]  /*2a30*/  BSYNC B0 ;  /* 0x0000000000007941 */ /* 0x000fea0003800000 */
.L_x_703:
        /* <DEDUP_REMOVED lines=17> */
.L_x_707:
        /* <DEDUP_REMOVED lines=37> */
.L_x_708:
[----:B------:R-:W-:Y:S05]  /*2da0*/  BSYNC B0 ;  /* 0x0000000000007941 */ /* 0x000fea0003800000 */
.L_x_706:
        /* <DEDUP_REMOVED lines=58> */
.L_x_710:
[----:B------:R-:W-:Y:S05]  /*3150*/  BSYNC B0 ;  /* 0x0000000000007941 */ /* 0x000fea0003800000 */
.L_x_709:
        /* <DEDUP_REMOVED lines=41> */
.L_x_712:
[----:B------:R-:W-:Y:S05]  /*33f0*/  BSYNC B0 ;  /* 0x0000000000007941 */ /* 0x000fea0003800000 */
.L_x_711:
        /* <DEDUP_REMOVED lines=45> */
.L_x_714:
[----:B------:R-:W-:Y:S05]  /*36d0*/  BSYNC B0 ;  /* 0x0000000000007941 */ /* 0x000fea0003800000 */
.L_x_713:
        /* <DEDUP_REMOVED lines=15> */
[----:B------:R-:W5:Y:S01]  /*37d0*/  @!P5 LDC.64 R8, c[0x0][0x220] ;  /* 0x00008800ff08db82 */ /* 0x000f620000000a00 */
[----:B------:R-:W-:Y:S01]  /*37e0*/  IMAD R17, R19, R11, R17 ;  /* 0x0000000b13117224 */ /* 0x000fe200078e0211 */
[----:B------:R2:W-:Y:S03]  /*37f0*/  @P5 STS.128 [R202+0x19000], RZ ;  /* 0x019000ffca005388 */ /* 0x0005e60000000c00 */
[----:B------:R-:W-:-:S03]  /*3800*/  IMAD.IADD R17, R21, 0x1, R17 ;  /* 0x0000000115117824 */ /* 0x000fc600078e0211 */
[----:B-1----:R-:W1:Y:S08]  /*3810*/  @!P4 LDC.64 R6, c[0x0][0x220] ;  /* 0x00008800ff06cb82 */ /* 0x002e700000000a00 */
[----:B------:R-:W3:Y:S01]  /*3820*/  @!P2 LDC.64 R4, c[0x0][0x220] ;  /* 0x00008800ff04ab82 */ /* 0x000ee20000000a00 */
[----:B-----5:R-:W-:-:S04]  /*3830*/  @!P5 LEA R8, P6, R20, R8, 0x1 ;  /* 0x000000081408d211 */ /* 0x020fc800078c08ff */
[C---:B------:R-:W-:Y:S02]  /*3840*/  @!P5 LEA.HI.X R9, R20.reuse, R9, R17, 0x1, P6 ;  /* 0x000000091409d211 */ /* 0x040fe400030f0c11 */
[----:B-1----:R-:W-:-:S03]  /*3850*/  @!P4 LEA R6, P3, R20, R6, 0x1 ;  /* 0x000000061406c211 */ /* 0x002fc600078608ff */
[----:B------:R-:W-:Y:S01]  /*3860*/  @!PT LDS RZ, [RZ] ;  /* 0x00000000fffff984 */ /* 0x000fe20000000800 */
[----:B------:R-:W-:Y:S01]  /*3870*/  @!PT LDS RZ, [RZ] ;  /* 0x00000000fffff984 */ /* 0x000fe20000000800 */
[----:B------:R-:W-:Y:S01]  /*3880*/  @!PT LDS RZ, [RZ] ;  /* 0x00000000fffff984 */ /* 0x000fe20000000800 */
[----:B------:R2:W-:Y:S01]  /*3890*/  @!P5 LDGSTS.E.BYPASS.LTC128B.128 [R202+0x19000], desc[UR14][R8.64] ;  /* 0x1900000008cadfae */ /* 0x0005e2000b901d4e */
[----:B------:R-:W-:-:S03]  /*38a0*/  @!P4 LEA.HI.X R7, R20, R7, R17, 0x1, P3 ;  /* 0x000000071407c211 */ /* 0x000fc600018f0c11 */
[----:B------:R2:W-:Y:S01]  /*38b0*/  @P4 STS.128 [R202+0x1b000], RZ ;  /* 0x01b000ffca004388 */ /* 0x0005e20000000c00 */
        /* <DEDUP_REMOVED lines=11> */
.L_x_716:
[----:B------:R-:W-:Y:S05]  /*3970*/  BSYNC B0 ;  /* 0x0000000000007941 */ /* 0x000fea0003800000 */
.L_x_715:
[----:B------:R-:W-:Y:S01]  /*3980*/  ULDC.64 UR6, c[0x0][0x3c8] ;  /* 0x0000f20000067ab9 */ /* 0x000fe20000000a00 */
[----:B------:R-:W3:Y:S01]  /*3990*/  LDC.64 R182, c[0x0][0x3b8] ;  /* 0x0000ee00ffb67b82 */ /* 0x000ee20000000a00 */
[----:B------:R-:W-:Y:S01]  /*39a0*/  ISETP.NE.U32.AND P5, PT, RZ, UR6, PT ;  /* 0x00000006ff007c0c */ /* 0x000fe2000bfa5070 */
[----:B--2---:R-:W-:Y:S01]  /*39b0*/  IMAD R8, R190, R12, R194 ;  /* 0x0000000cbe087224 */ /* 0x004fe200078e02c2 */
[----:B------:R-:W-:Y:S01]  /*39c0*/  ISETP.GE.AND P2, PT, R192, R16, PT ;  /* 0x00000010c000720c */ /* 0x000fe20003f46270 */
[----:B------:R-:W-:Y:S01]  /*39d0*/  IMAD.MOV.U32 R231, RZ, RZ, 0x7f800000 ;  /* 0x7f800000ffe77424 */ /* 0x000fe200078e00ff */
[----:B------:R-:W-:Y:S01]  /*39e0*/  ISETP.NE.AND.EX P5, PT, RZ, UR7, PT, P5 ;  /* 0x00000007ff007c0c */ /* 0x000fe2000bfa5350 */
[----:B------:R-:W-:Y:S01]  /*39f0*/  IMAD.MOV.U32 R232, RZ, RZ, 0x7f800000 ;  /* 0x7f800000ffe87424 */ /* 0x000fe200078e00ff */
[----:B------:R-:W0:Y:S01]  /*3a00*/  LDGDEPBAR ;  /* 0x00000000000079af */ /* 0x000e220000000000 */
[----:B------:R-:W2:Y:S01]  /*3a10*/  LDC R205, c[0x0][0x270] ;  /* 0x00009c00ffcd7b82 */ /* 0x000ea20000000800 */
[----:B------:R-:W-:Y:S01]  /*3a20*/  IMAD.SHL.U32 R210, R184, 0x20, RZ ;  /* 0x00000020b8d27824 */ /* 0x000fe200078e00ff */
[----:B------:R-:W-:Y:S01]  /*3a30*/  SHF.R.S32.HI R216, RZ, 0x1f, R242 ;  /* 0x0000001fffd87819 */ /* 0x000fe200000114f2 */
[----:B------:R-:W-:Y:S01]  /*3a40*/  IMAD.MOV.U32 R174, RZ, RZ, 0x20 ;  /* 0x00000020ffae7424 */ /* 0x000fe200078e00ff */
[----:B------:R-:W-:Y:S01]  /*3a50*/  ULDC UR4, c[0x0][0x2d0] ;  /* 0x0000b40000047ab9 */ /* 0x000fe20000000800 */
[----:B------:R-:W-:-:S02]  /*3a60*/  IMAD.MOV.U32 R173, RZ, RZ, 0x40 ;  /* 0x00000040ffad7424 */ /* 0x000fc400078e00ff */
[----:B------:R-:W-:Y:S02]  /*3a70*/  VIADD R176, R179, 0x3000 ;  /* 0x00003000b3b07836 */ /* 0x000fe40000000000 */
[----:B------:R-:W-:Y:S01]  /*3a80*/  VIADD R175, R180, 0x3000 ;  /* 0x00003000b4af7836 */ /* 0x000fe20000000000 */
[----:B-1----:R-:W1:Y:S01]  /*3a90*/  @P5 LDC.64 R4, c[0x0][0x3d0] ;  /* 0x0000f400ff045b82 */ /* 0x002e620000000a00 */
[----:B------:R-:W-:Y:S01]  /*3aa0*/  IMAD.MOV.U32 R230, RZ, RZ, RZ ;  /* 0x000000ffffe67224 */ /* 0x000fe200078e00ff */
[----:B------:R-:W-:Y:S01]  /*3ab0*/  CS2R R142, SRZ ;  /* 0x00000000008e7805 */ /* 0x000fe2000001ff00 */
[----:B------:R-:W-:Y:S01]  /*3ac0*/  IMAD.MOV.U32 R229, RZ, RZ, R233 ;  /* 0x000000ffffe57224 */ /* 0x000fe200078e00e9 */
[----:B------:R-:W-:Y:S02]  /*3ad0*/  CS2R R140, SRZ ;  /* 0x00000000008c7805 */ /* 0x000fe4000001ff00 */
[----:B------:R-:W-:Y:S01]  /*3ae0*/  CS2R R146, SRZ ;  /* 0x0000000000927805 */ /* 0x000fe2000001ff00 */
[----:B---3--:R-:W3:Y:S01]  /*3af0*/  LDG.E.64 R10, desc[UR14][R182.64+0x8] ;  /* 0x0000080eb60a7981 */ /* 0x008ee2000c1e1b00 */
        /* <DEDUP_REMOVED lines=17> */
[-C--:B-1----:R-:W-:Y:S01]  /*3c10*/  @P5 IMAD R13, R13, R4.reuse, RZ ;  /* 0x000000040d0d5224 */ /* 0x082fe200078e02ff */
[----:B------:R-:W-:Y:S01]  /*3c20*/  CS2R R106, SRZ ;  /* 0x00000000006a7805 */ /* 0x000fe2000001ff00 */
[----:B------:R-:W-:Y:S01]  /*3c30*/  @P5 IMAD.WIDE.U32 R6, R190, R4, R194 ;  /* 0x00000004be065225 */ /* 0x000fe200078e00c2 */
[----:B------:R-:W-:-:S02]  /*3c40*/  CS2R R104, SRZ ;  /* 0x0000000000687805 */ /* 0x000fc4000001ff00 */
[----:B------:R-:W-:Y:S02]  /*3c50*/  CS2R R102, SRZ ;  /* 0x0000000000667805 */ /* 0x000fe4000001ff00 */
[----:B------:R-:W-:Y:S01]  /*3c60*/  CS2R R100, SRZ ;  /* 0x0000000000647805 */ /* 0x000fe2000001ff00 */
[----:B------:R-:W-:Y:S01]  /*3c70*/  @P5 IMAD R5, R190, R5, R13 ;  /* 0x00000005be055224 */ /* 0x000fe200078e020d */
[----:B------:R-:W-:Y:S01]  /*3c80*/  @P5 LEA R4, P1, R6, UR6, 0x2 ;  /* 0x0000000606045c11 */ /* 0x000fe2000f8210ff */
[----:B------:R-:W4:Y:S01]  /*3c90*/  LDG.E.64 R182, desc[UR14][R182.64] ;  /* 0x0000000eb6b67981 */ /* 0x000f22000c1e1b00 */
[----:B------:R-:W-:Y:S01]  /*3ca0*/  IMAD.SHL.U32 R8, R8, 0x20, RZ ;  /* 0x0000002008087824 */ /* 0x000fe200078e00ff */
[----:B------:R-:W-:Y:S01]  /*3cb0*/  SEL R176, R176, R179, !P0 ;  /* 0x000000b3b0b07207 */ /* 0x000fe20004000000 */
[----:B------:R-:W-:Y:S01]  /*3cc0*/  @P5 IMAD.IADD R5, R7, 0x1, R5 ;  /* 0x0000000107055824 */ /* 0x000fe200078e0205 */
[----:B------:R-:W-:Y:S02]  /*3cd0*/  SEL R175, R175, R180, !P0 ;  /* 0x000000b4afaf7207 */ /* 0x000fe40004000000 */
[----:B------:R-:W-:-:S02]  /*3ce0*/  CS2R R62, SRZ ;  /* 0x00000000003e7805 */ /* 0x000fc4000001ff00 */
[----:B------:R-:W-:Y:S02]  /*3cf0*/  CS2R R60, SRZ ;  /* 0x00000000003c7805 */ /* 0x000fe4000001ff00 */
[----:B------:R-:W-:Y:S02]  /*3d00*/  CS2R R66, SRZ ;  /* 0x0000000000427805 */ /* 0x000fe4000001ff00 */
[----:B------:R-:W-:Y:S02]  /*3d10*/  @P5 LEA.HI.X R5, R6, UR7, R5, 0x2, P1 ;  /* 0x0000000706055c11 */ /* 0x000fe400088f1405 */
[----:B------:R-:W-:Y:S02]  /*3d20*/  CS2R R64, SRZ ;  /* 0x0000000000407805 */ /* 0x000fe4000001ff00 */
[----:B------:R-:W-:Y:S01]  /*3d30*/  LEA.HI R7, R14, R15, RZ, 0x4 ;  /* 0x0000000f0e077211 */ /* 0x000fe200078f20ff */
[----:B------:R-:W1:Y:S01]  /*3d40*/  @P5 LDC R6, c[0x0][0x2e8] ;  /* 0x0000ba00ff065b82 */ /* 0x000e620000000800 */
[----:B------:R-:W-:Y:S01]  /*3d50*/  CS2R R58, SRZ ;  /* 0x00000000003a7805 */ /* 0x000fe2000001ff00 */
[----:B------:R2:W4:Y:S01]  /*3d60*/  @P5 LDG.E R4, desc[UR14][R4.64] ;  /* 0x0000000e04045981 */ /* 0x000522000c1e1900 */
[----:B------:R-:W-:-:S02]  /*3d70*/  LOP3.LUT R7, R7, 0xfffffff0, RZ, 0xc0, !PT ;  /* 0xfffffff007077812 */ /* 0x000fc400078ec0ff */
        /* <DEDUP_REMOVED lines=19> */
[----:B------:R-:W-:Y:S01]  /*3eb0*/  LEA R176, R176, UR5, 0x1 ;  /* 0x00000005b0b07c11 */ /* 0x000fe2000f8e08ff */
[----:B------:R-:W-:Y:S01]  /*3ec0*/  ULDC UR6, c[0x0][0x2dc] ;  /* 0x0000b70000067ab9 */ /* 0x000fe20000000800 */
[----:B------:R-:W-:Y:S01]  /*3ed0*/  LEA R175, R175, UR5, 0x1 ;  /* 0x00000005afaf7c11 */ /* 0x000fe2000f8e08ff */
[----:B------:R-:W-:Y:S01]  /*3ee0*/  ULDC.U8 UR8, c[0x0][0x388] ;  /* 0x0000e20000087ab9 */ /* 0x000fe20000000000 */
[----:B--2---:R-:W-:Y:S01]  /*3ef0*/  VIADD R5, R192, 0x8 ;  /* 0x00000008c0057836 */ /* 0x004fe20000000000 */
[----:B------:R-:W-:-:S04]  /*3f00*/  ULDC UR7, c[0x0][0x2ec] ;  /* 0x0000bb0000077ab9 */ /* 0x000fc80000000800 */
[----:B------:R-:W-:Y:S02]  /*3f10*/  ISETP.GE.AND P1, PT, R5, R16, PT ;  /* 0x000000100500720c */ /* 0x000fe40003f26270 */
[----:B------:R-:W2:Y:S01]  /*3f20*/  S2R R5, SR_TID.X ;  /* 0x0000000000057919 */ /* 0x000ea20000002100 */
[----:B------:R-:W-:-:S05]  /*3f30*/  IMAD.IADD R15, R15, 0x1, -R7 ;  /* 0x000000010f0f7824 */ /* 0x000fca00078e0a07 */
[----:B------:R-:W-:-:S04]  /*3f40*/  SHF.R.S32.HI R7, RZ, 0x1f, R15 ;  /* 0x0000001fff077819 */ /* 0x000fc8000001140f */
[----:B------:R-:W-:-:S04]  /*3f50*/  LEA.HI R7, R7, R15, RZ, 0x3 ;  /* 0x0000000f07077211 */ /* 0x000fc800078f18ff */
[----:B------:R-:W-:Y:S01]  /*3f60*/  LOP3.LUT R7, R7, 0xfffffff8, RZ, 0xc0, !PT ;  /* 0xfffffff807077812 */ /* 0x000fe200078ec0ff */
[----:B------:R-:W-:Y:S01]  /*3f70*/  IMAD.WIDE R16, R192, 0x4, R250 ;  /* 0x00000004c0107825 */ /* 0x000fe200078e02fa */
[----:B-1----:R-:W1:Y:S03]  /*3f80*/  @P5 MUFU.RCP R6, R6 ;  /* 0x0000000600065308 */ /* 0x002e660000001000 */
[----:B------:R-:W-:Y:S01]  /*3f90*/  IMAD.IADD R7, R15, 0x1, -R7 ;  /* 0x000000010f077824 */ /* 0x000fe200078e0a07 */
[----:B------:R1:W5:Y:S04]  /*3fa0*/  @!P2 LDG.E R231, desc[UR14][R16.64] ;  /* 0x0000000e10e7a981 */ /* 0x000368000c1e1900 */
[----:B------:R1:W5:Y:S01]  /*3fb0*/  @!P1 LDG.E R232, desc[UR14][R16.64+0x20] ;  /* 0x0000200e10e89981 */ /* 0x000362000c1e1900 */
[----:B--2---:R-:W-:-:S05]  /*3fc0*/  IMAD.SHL.U32 R5, R5, 0x2, RZ ;  /* 0x0000000205057824 */ /* 0x004fca00078e00ff */
[----:B------:R-:W-:-:S05]  /*3fd0*/  LOP3.LUT R210, R210, 0x6, R5, 0xf8, !PT ;  /* 0x00000006d2d27812 */ /* 0x000fca00078ef805 */
[----:B------:R-:W-:-:S04]  /*3fe0*/  IMAD R210, R191, 0x40, R210 ;  /* 0x00000040bfd27824 */ /* 0x000fc800078e02d2 */
[C---:B------:R-:W-:Y:S02]  /*3ff0*/  VIADD R209, R210.reuse, 0x18 ;  /* 0x00000018d2d17836 */ /* 0x040fe40000000000 */
[C---:B------:R-:W-:Y:S02]  /*4000*/  VIADD R208, R210.reuse, 0x11 ;  /* 0x00000011d2d07836 */ /* 0x040fe40000000000 */
[C---:B------:R-:W-:Y:S02]  /*4010*/  VIADD R207, R210.reuse, 0x10 ;  /* 0x00000010d2cf7836 */ /* 0x040fe40000000000 */
[C---:B------:R-:W-:Y:S02]  /*4020*/  VIADD R206, R210.reuse, 0x9 ;  /* 0x00000009d2ce7836 */ /* 0x040fe40000000000 */
[C---:B------:R-:W-:Y:S02]  /*4030*/  VIADD R240, R210.reuse, 0x8 ;  /* 0x00000008d2f07836 */ /* 0x040fe40000000000 */
[----:B------:R-:W-:-:S02]  /*4040*/  VIADD R239, R210, 0x1 ;  /* 0x00000001d2ef7836 */ /* 0x000fc40000000000 */
[----:B------:R-:W-:Y:S01]  /*4050*/  VIADD R200, R210, 0x19 ;  /* 0x00000019d2c87836 */ /* 0x000fe20000000000 */
[----:B------:R-:W-:Y:S02]  /*4060*/  I2FP.F32.S32 R201, R210 ;  /* 0x000000d200c97245 */ /* 0x000fe40000201400 */
[----:B------:R-:W-:Y:S02]  /*4070*/  I2FP.F32.S32 R209, R209 ;  /* 0x000000d100d17245 */ /* 0x000fe40000201400 */
[----:B------:R-:W-:Y:S02]  /*4080*/  I2FP.F32.S32 R208, R208 ;  /* 0x000000d000d07245 */ /* 0x000fe40000201400 */
[----:B------:R-:W-:Y:S02]  /*4090*/  I2FP.F32.S32 R207, R207 ;  /* 0x000000cf00cf7245 */ /* 0x000fe40000201400 */
[----:B------:R-:W-:Y:S02]  /*40a0*/  I2FP.F32.S32 R206, R206 ;  /* 0x000000ce00ce7245 */ /* 0x000fe40000201400 */
[----:B------:R-:W-:-:S02]  /*40b0*/  I2FP.F32.S32 R240, R240 ;  /* 0x000000f000f07245 */ /* 0x000fc40000201400 */
[----:B------:R-:W-:Y:S02]  /*40c0*/  I2FP.F32.S32 R239, R239 ;  /* 0x000000ef00ef7245 */ /* 0x000fe40000201400 */
[----:B------:R-:W-:Y:S02]  /*40d0*/  I2FP.F32.S32 R241, R200 ;  /* 0x000000c800f17245 */ /* 0x000fe40000201400 */
[----:B---3--:R-:W-:-:S04]  /*40e0*/  IADD3 R242, P4, P3, R8, R10, R242 ;  /* 0x0000000a08f27210 */ /* 0x008fc80007b9e0f2 */
[----:B------:R-:W-:-:S05]  /*40f0*/  R2P PR, R7, 0x6 ;  /* 0x0000000607007804 */ /* 0x000fca0000000000 */
[----:B------:R-:W-:Y:S02]  /*4100*/  SEL R174, R174, 0xffffffe0, !P1 ;  /* 0xffffffe0aeae7807 */ /* 0x000fe40004800000 */
[----:B------:R-:W-:Y:S02]  /*4110*/  SEL R173, R173, 0xffffffc0, !P2 ;  /* 0xffffffc0adad7807 */ /* 0x000fe40005000000 */
[----:B------:R-:W-:Y:S01]  /*4120*/  SHF.R.S32.HI R8, RZ, 0x1f, R8 ;  /* 0x0000001fff087819 */ /* 0x000fe20000011408 */
[----:B------:R-:W-:Y:S02]  /*4130*/  IMAD.IADD R172, R177, 0x1, R174 ;  /* 0x00000001b1ac7824 */ /* 0x000fe400078e02ae */
[----:B------:R-:W-:Y:S01]  /*4140*/  IMAD.WIDE.U32 R242, R242, -0x2daee0ad, RZ ;  /* 0xd2511f53f2f27825 */ /* 0x000fe200078e00ff */
[----:B------:R-:W-:-:S03]  /*4150*/  IADD3.X R216, R8, R11, R216, P4, P3 ;  /* 0x0000000b08d87210 */ /* 0x000fc600027e64d8 */
[----:B------:R-:W-:Y:S02]  /*4160*/  IMAD.IADD R170, R177, 0x1, R173 ;  /* 0x00000001b1aa7824 */ /* 0x000fe400078e02ad */
[----:B------:R-:W-:Y:S02]  /*4170*/  IMAD.IADD R171, R173, 0x1, R172 ;  /* 0x00000001adab7824 */ /* 0x000fe400078e02ac */
[C---:B----4-:R-:W-:Y:S02]  /*4180*/  VIADD R228, R183.reuse, 0x646e171e ;  /* 0x646e171eb7e47836 */ /* 0x050fe40000000000 */
[C---:B------:R-:W-:Y:S02]  /*4190*/  VIADD R227, R182.reuse, 0xb54cda56 ;  /* 0xb54cda56b6e37836 */ /* 0x040fe40000000000 */
[----:B------:R-:W-:Y:S02]  /*41a0*/  VIADD R226, R183, 0xa9066899 ;  /* 0xa9066899b7e27836 */ /* 0x000fe40000000000 */
[----:B------:R-:W-:-:S02]  /*41b0*/  VIADD R225, R182, 0x1715609d ;  /* 0x1715609db6e17836 */ /* 0x000fc40000000000 */
[C---:B------:R-:W-:Y:S02]  /*41c0*/  VIADD R224, R183.reuse, 0xed9eba14 ;  /* 0xed9eba14b7e07836 */ /* 0x040fe40000000000 */
[----:B------:R-:W-:Y:S02]  /*41d0*/  VIADD R223, R182, 0x78dde6e4 ;  /* 0x78dde6e4b6df7836 */ /* 0x000fe40000000000 */
[C---:B------:R-:W-:Y:S02]  /*41e0*/  VIADD R222, R183.reuse, 0x32370b8f ;  /* 0x32370b8fb7de7836 */ /* 0x040fe40000000000 */
[----:B-1----:R-:W-:Y:S01]  /*41f0*/  @P5 FMUL.FTZ R230, R4, R6 ;  /* 0x0000000604e65220 */ /* 0x002fe20000410000 */
[C---:B------:R-:W-:Y:S02]  /*4200*/  VIADD R221, R182.reuse, 0xdaa66d2b ;  /* 0xdaa66d2bb6dd7836 */ /* 0x040fe40000000000 */
[----:B------:R-:W-:Y:S02]  /*4210*/  VIADD R220, R183, 0x76cf5d0a ;  /* 0x76cf5d0ab7dc7836 */ /* 0x000fe40000000000 */
[----:B------:R-:W-:-:S02]  /*4220*/  VIADD R219, R182, 0x3c6ef372 ;  /* 0x3c6ef372b6db7836 */ /* 0x000fc40000000000 */
[----:B------:R-:W-:Y:S02]  /*4230*/  VIADD R218, R183, 0xbb67ae85 ;  /* 0xbb67ae85b7da7836 */ /* 0x000fe40000000000 */
[----:B------:R-:W-:-:S07]  /*4240*/  VIADD R217, R182, 0x9e3779b9 ;  /* 0x9e3779b9b6d97836 */ /* 0x000fce0000000000 */
.L_x_719:
[----:B------:R-:W0:Y:S01]  /*4250*/  LDGDEPBAR ;  /* 0x00000000000079af */ /* 0x000e220000000000 */
[C---:B------:R-:W-:Y:S01]  /*4260*/  IMAD.IADD R98, R175.reuse, 0x1, R174 ;  /* 0x00000001af627824 */ /* 0x040fe200078e02ae */
[----:B------:R-:W-:Y:S01]  /*4270*/  LEA R151, R180, UR5, 0x1 ;  /* 0x00000005b4977c11 */ /* 0x000fe2000f8e08ff */
[--C-:B------:R-:W-:Y:S01]  /*4280*/  IMAD.IADD R97, R175, 0x1, R173.reuse ;  /* 0x00000001af617824 */ /* 0x100fe200078e02ad */
[----:B-----5:R-:W-:Y:S01]  /*4290*/  FSETP.NEU.FTZ.AND P5, PT, R232, -INF , PT ;  /* 0xff800000e800780b */ /* 0x020fe20003fbd000 */
[----:B------:R-:W-:Y:S01]  /*42a0*/  IMAD.IADD R96, R98, 0x1, R173 ;  /* 0x0000000162607824 */ /* 0x000fe200078e02ad */
[----:B------:R-:W-:Y:S01]  /*42b0*/  FSETP.NEU.FTZ.AND P6, PT, R231, -INF , PT ;  /* 0xff800000e700780b */ /* 0x000fe20003fdd000 */
[----:B------:R-:W-:Y:S02]  /*42c0*/  IMAD.MOV.U32 R215, RZ, RZ, R213 ;  /* 0x000000ffffd77224 */ /* 0x000fe400078e00d5 */
[--C-:B------:R-:W-:Y:S02]  /*42d0*/  IMAD.IADD R150, R174, 0x1, R151.reuse ;  /* 0x00000001ae967824 */ /* 0x100fe400078e0297 */
[C---:B------:R-:W-:Y:S02]  /*42e0*/  IMAD.IADD R149, R173.reuse, 0x1, R151 ;  /* 0x00000001ad957824 */ /* 0x040fe400078e0297 */
[----:B------:R-:W-:Y:S01]  /*42f0*/  IMAD.IADD R148, R173, 0x1, R150 ;  /* 0x00000001ad947824 */ /* 0x000fe200078e0296 */
        /* <DEDUP_REMOVED lines=76> */
[----:B------:R-:W-:Y:S05]  /*47c0*/  HMMA.16816.F32.BF16 R16, R76, R74, R16 ;  /* 0x0000004a4c10723c */ /* 0x000fea0000041810 */
[----:B------:R-:W-:Y:S01]  /*47d0*/  IMAD.SHL.U32 R73, R191, 0x40, RZ ;  /* 0x00000040bf497824 */ /* 0x000fe200078e00ff */
[C---:B----4-:R-:W-:Y:S05]  /*47e0*/  HMMA.16816.F32.BF16 R4, R80.reuse, R88, R4 ;  /* 0x000000585004723c */ /* 0x050fea0000041804 */
[----:B------:R-:W-:Y:S01]  /*47f0*/  IADD3 R74, R237, 0x40, R73 ;  /* 0x00000040ed4a7810 */ /* 0x000fe20007ffe049 */
[C---:B------:R-:W-:Y:S05]  /*4800*/  HMMA.16816.F32.BF16 R8, R80.reuse, R90, R8 ;  /* 0x0000005a5008723c */ /* 0x040fea0000041808 */
[----:B------:R-:W-:Y:S01]  /*4810*/  IMAD.SHL.U32 R72, R234, 0x40, RZ ;  /* 0x00000040ea487824 */ /* 0x000fe200078e00ff */
[C---:B-1----:R-:W-:Y:S05]  /*4820*/  HMMA.16816.F32.BF16 R12, R80.reuse, R68, R12 ;  /* 0x00000044500c723c */ /* 0x042fea000004180c */
[----:B------:R-:W-:Y:S01]  /*4830*/  IMAD.IADD R74, R74, 0x1, -R235 ;  /* 0x000000014a4a7824 */ /* 0x000fe200078e0aeb */
[----:B------:R-:W-:Y:S04]  /*4840*/  HMMA.16816.F32.BF16 R16, R80, R70, R16 ;  /* 0x000000465010723c */ /* 0x000fe80000041810 */
[----:B------:R-:W-:Y:S01]  /*4850*/  ISETP.GE.AND P3, PT, R72, R74, PT ;  /* 0x0000004a4800720c */ /* 0x000fe20003f66270 */
[----:B------:R-:W-:Y:S01]  /*4860*/  IMAD R76, R234, 0x4, R185 ;  /* 0x00000004ea4c7824 */ /* 0x000fe200078e02b9 */
[C---:B--2---:R-:W-:Y:S05]  /*4870*/  HMMA.16816.F32.BF16 R4, R84.reuse, R92, R4 ;  /* 0x0000005c5404723c */ /* 0x044fea0000041804 */
[----:B------:R-:W-:Y:S01]  /*4880*/  VIADD R74, R73, 0x40 ;  /* 0x00000040494a7836 */ /* 0x000fe20000000000 */
[C---:B------:R-:W-:Y:S04]  /*4890*/  HMMA.16816.F32.BF16 R8, R84.reuse, R94, R8 ;  /* 0x0000005e5408723c */ /* 0x040fe80000041808 */
[----:B------:R-:W-:Y:S01]  /*48a0*/  ISETP.LT.AND P3, PT, R74, R235, P3 ;  /* 0x000000eb4a00720c */ /* 0x000fe20001f61270 */
[----:B------:R-:W-:Y:S06]  /*48b0*/  IMAD.WIDE.U32 R76, R76, -0x326172a9, RZ ;  /* 0xcd9e8d574c4c7825 */ /* 0x000fec00078e00ff */
[----:B------:R-:W-:Y:S01]  /*48c0*/  IMAD R75, R191, 0x2, R184 ;  /* 0x00000002bf4b7824 */ /* 0x000fe200078e02b8 */
[----:B------:R-:W-:Y:S04]  /*48d0*/  LOP3.LUT R74, R77, R216, R182, 0x96, !PT ;  /* 0x000000d84d4a7212 */ /* 0x000fe800078e96b6 */
[----:B------:R-:W-:Y:S01]  /*48e0*/  LOP3.LUT R73, R183, R75, RZ, 0x3c, !PT ;  /* 0x0000004bb7497212 */ /* 0x000fe200078e3cff */
[----:B------:R-:W-:Y:S04]  /*48f0*/  IMAD.WIDE.U32 R74, R74, -0x2daee0ad, RZ ;  /* 0xd2511f534a4a7825 */ /* 0x000fe800078e00ff */
[-C--:B------:R-:W-:Y:S01]  /*4900*/  FFMA.FTZ R4, R201, R230.reuse, R4 ;  /* 0x000000e6c9047223 */ /* 0x080fe20000010004 */
[----:B------:R-:W-:Y:S01]  /*4910*/  LOP3.LUT R73, R73, R243, RZ, 0x3c, !PT ;  /* 0x000000f349497212 */ /* 0x000fe200078e3cff */
[----:B------:R-:W-:Y:S01]  /*4920*/  FFMA.FTZ R5, R239, R230, R5 ;  /* 0x000000e6ef057223 */ /* 0x000fe20000010005 */
[----:B------:R-:W-:Y:S01]  /*4930*/  LOP3.LUT R68, R75, R242, R218, 0x96, !PT ;  /* 0x000000f24b447212 */ /* 0x000fe200078e96da */
[-C--:B------:R-:W-:Y:S01]  /*4940*/  FFMA.FTZ R6, R201, R230.reuse, R6 ;  /* 0x000000e6c9067223 */ /* 0x080fe20000010006 */
[-C--:B------:R-:W-:Y:S01]  /*4950*/  FFMA.FTZ R11, R206, R230.reuse, R11 ;  /* 0x000000e6ce0b7223 */ /* 0x080fe2000001000b */
[----:B------:R-:W-:Y:S01]  /*4960*/  IMAD.WIDE.U32 R78, R73, -0x326172a9, RZ ;  /* 0xcd9e8d57494e7825 */ /* 0x000fe200078e00ff */
[----:B------:R-:W-:Y:S03]  /*4970*/  @!P3 IADD3 R73, -R237, 0x1, R192 ;  /* 0x00000001ed49b810 */ /* 0x000fe60007ffe1c0 */
[----:B------:R-:W-:Y:S01]  /*4980*/  FFMA.FTZ R7, R239, R230, R7 ;  /* 0x000000e6ef077223 */ /* 0x000fe20000010007 */
[----:B------:R-:W-:Y:S01]  /*4990*/  IMAD.WIDE.U32 R82, R68, -0x326172a9, RZ ;  /* 0xcd9e8d5744527825 */ /* 0x000fe200078e00ff */
[----:B------:R-:W-:Y:S01]  /*49a0*/  LOP3.LUT R76, R79, R76, R217, 0x96, !PT ;  /* 0x0000004c4f4c7212 */ /* 0x000fe200078e96d9 */
[----:B------:R-:W1:Y:S01]  /*49b0*/  LDSM.16.M88.4 R68, [R2+0x16800] ;  /* 0x016800000244783b */ /* 0x000e620000000200 */
[----:B------:R-:W-:Y:S01]  /*49c0*/  @!P3 IADD3 R73, R72, R73, R235 ;  /* 0x000000494849b210 */ /* 0x000fe20007ffe0eb */
[----:B------:R-:W-:Y:S01]  /*49d0*/  @!P3 VIADD R72, R210, 0x1 ;  /* 0x00000001d248b836 */ /* 0x000fe20000000000 */
[----:B------:R-:W-:Y:S01]  /*49e0*/  LOP3.LUT R80, R83, R78, R219, 0x96, !PT ;  /* 0x0000004e53507212 */ /* 0x000fe200078e96db */
[----:B------:R-:W-:Y:S01]  /*49f0*/  IMAD.WIDE.U32 R76, R76, -0x2daee0ad, RZ ;  /* 0xd2511f534c4c7825 */ /* 0x000fe200078e00ff */
[----:B------:R-:W-:Y:S03]  /*4a00*/  @!P3 VIMNMX R75, R73, R235, PT ;  /* 0x000000eb494bb248 */ /* 0x000fe60003fe0100 */
[----:B------:R-:W-:Y:S01]  /*4a10*/  FFMA.FTZ R9, R206, R230, R9 ;  /* 0x000000e6ce097223 */ /* 0x000fe20000010009 */
[----:B------:R-:W-:Y:S01]  /*4a20*/  IMAD.WIDE.U32 R80, R80, -0x2daee0ad, RZ ;  /* 0xd2511f5350507825 */ /* 0x000fe200078e00ff */
[----:B------:R-:W-:Y:S02]  /*4a30*/  LOP3.LUT R78, R77, R74, R220, 0x96, !PT ;  /* 0x0000004a4d4e7212 */ /* 0x000fe400078e96dc */
[----:B------:R-:W-:Y:S01]  /*4a40*/  @!P3 VIADDMNMX R74, R73, 0x8, R235, PT ;  /* 0x00000008494ab846 */ /* 0x000fe200038001eb */
[----:B------:R-:W-:Y:S01]  /*4a50*/  FMUL.FTZ R73, R231, 1.4426950216293334961 ;  /* 0x3fb8aa3be7497820 */ /* 0x000fe20000410000 */
[-C--:B------:R-:W-:Y:S01]  /*4a60*/  @!P3 ISETP.GE.AND P1, PT, R72, R75.reuse, PT ;  /* 0x0000004b4800b20c */ /* 0x080fe20003f26270 */
[----:B------:R-:W-:Y:S01]  /*4a70*/  IMAD.WIDE.U32 R78, R78, -0x326172a9, RZ ;  /* 0xcd9e8d574e4e7825 */ /* 0x000fe200078e00ff */
[----:B------:R-:W-:Y:S02]  /*4a80*/  @!P3 ISETP.GE.AND P4, PT, R72, R74, PT ;  /* 0x0000004a4800b20c */ /* 0x000fe40003f86270 */
[----:B------:R-:W-:Y:S01]  /*4a90*/  LOP3.LUT R77, R81, R76, R222, 0x96, !PT ;  /* 0x0000004c514d7212 */ /* 0x000fe200078e96de */
[C---:B------:R-:W-:Y:S01]  /*4aa0*/  @!P3 VIADD R72, R210.reuse, 0x8 ;  /* 0x00000008d248b836 */ /* 0x040fe20000000000 */
[----:B------:R-:W-:Y:S01]  /*4ab0*/  LOP3.LUT R76, R79, R82, R221, 0x96, !PT ;  /* 0x000000524f4c7212 */ /* 0x000fe200078e96dd */
[----:B------:R-:W-:Y:S01]  /*4ac0*/  @!P3 VIADD R79, R210, 0x9 ;  /* 0x00000009d24fb836 */ /* 0x000fe20000000000 */
[----:B------:R-:W-:Y:S01]  /*4ad0*/  FSEL R73, R73, RZ, P6 ;  /* 0x000000ff49497208 */ /* 0x000fe20003000000 */
[----:B------:R-:W-:Y:S01]  /*4ae0*/  IMAD.WIDE.U32 R82, R77, -0x326172a9, RZ ;  /* 0xcd9e8d574d527825 */ /* 0x000fe200078e00ff */
[CC--:B------:R-:W-:Y:S02]  /*4af0*/  @!P3 ISETP.GE.AND P2, PT, R72.reuse, R75.reuse, PT ;  /* 0x0000004b4800b20c */ /* 0x0c0fe40003f46270 */
[-C--:B------:R-:W-:Y:S01]  /*4b00*/  @!P3 ISETP.GE.AND P0, PT, R72, R74.reuse, PT ;  /* 0x0000004a4800b20c */ /* 0x080fe20003f06270 */
[----:B------:R-:W-:Y:S01]  /*4b10*/  FMUL.FTZ R72, R232, 1.4426950216293334961 ;  /* 0x3fb8aa3be8487820 */ /* 0x000fe20000410000 */
[-C--:B------:R-:W-:Y:S01]  /*4b20*/  @!P3 ISETP.GE.AND P6, PT, R210, R74.reuse, PT ;  /* 0x0000004ad200b20c */ /* 0x080fe20003fc6270 */
[----:B------:R-:W-:Y:S01]  /*4b30*/  IMAD.WIDE.U32 R76, R76, -0x2daee0ad, RZ ;  /* 0xd2511f534c4c7825 */ /* 0x000fe200078e00ff */
[----:B------:R-:W-:Y:S02]  /*4b40*/  @!P3 FSEL R5, R5, -INF , !P1 ;  /* 0xff8000000505b808 */ /* 0x000fe40004800000 */
[----:B------:R-:W-:Y:S01]  /*4b50*/  FSEL R72, R72, RZ, P5 ;  /* 0x000000ff48487208 */ /* 0x000fe20002800000 */
[C---:B------:R-:W-:Y:S01]  /*4b60*/  @!P3 VIADD R81, R210.reuse, 0x10 ;  /* 0x00000010d251b836 */ /* 0x040fe20000000000 */
[-C--:B------:R-:W-:Y:S01]  /*4b70*/  @!P3 ISETP.GE.AND P5, PT, R210, R75.reuse, PT ;  /* 0x0000004bd200b20c */ /* 0x080fe20003fa6270 */
[--C-:B------:R-:W-:Y:S01]  /*4b80*/  FFMA.FTZ R5, R5, UR7, -R73.reuse ;  /* 0x0000000705057c23 */ /* 0x100fe20008010849 */
[C---:B------:R-:W-:Y:S01]  /*4b90*/  @!P3 ISETP.GE.AND P1, PT, R79.reuse, R74, PT ;  /* 0x0000004a4f00b20c */ /* 0x040fe20003f26270 */
[-C--:B------:R-:W-:Y:S01]  /*4ba0*/  FFMA.FTZ R10, R240, R230.reuse, R10 ;  /* 0x000000e6f00a7223 */ /* 0x080fe2000001000a */
[----:B------:R-:W-:Y:S01]  /*4bb0*/  @!P3 FSEL R4, R4, -INF , !P5 ;  /* 0xff8000000404b808 */ /* 0x000fe20006800000 */
[----:B------:R-:W-:Y:S01]  /*4bc0*/  MUFU.EX2 R153, R5 ;  /* 0x0000000500997308 */ /* 0x000fe20000000800 */
[-C--:B------:R-:W-:Y:S01]  /*4bd0*/  @!P3 ISETP.GE.AND P5, PT, R79, R75.reuse, PT ;  /* 0x0000004b4f00b20c */ /* 0x080fe20003fa6270 */
[C---:B-1----:R-:W-:Y:S03]  /*4be0*/  HMMA.16816.F32.BF16 R12, R84.reuse, R68, R12 ;  /* 0x00000044540c723c */ /* 0x042fe6000004180c */
[----:B------:R-:W-:Y:S01]  /*4bf0*/  FFMA.FTZ R4, R4, UR7, -R73 ;  /* 0x0000000704047c23 */ /* 0x000fe20008010849 */
[----:B------:R-:W-:Y:S01]  /*4c00*/  @!P3 FSEL R11, R11, -INF , !P1 ;  /* 0xff8000000b0bb808 */ /* 0x000fe20004800000 */
[----:B------:R-:W-:Y:S01]  /*4c10*/  FFMA.FTZ R8, R240, R230, R8 ;  /* 0x000000e6f0087223 */ /* 0x000fe20000010008 */
[----:B------:R-:W-:Y:S02]  /*4c20*/  HMMA.16816.F32.BF16 R16, R84, R70, R16 ;  /* 0x000000465410723c */ /* 0x000fe40000041810 */
[----:B------:R1:W-:Y:S01]  /*4c30*/  MUFU.EX2 R152, R4 ;  /* 0x0000000400987308 */ /* 0x0003e20000000800 */
[-C--:B------:R-:W-:Y:S02]  /*4c40*/  @!P3 ISETP.GE.AND P1, PT, R200, R75.reuse, PT ;  /* 0x0000004bc800b20c */ /* 0x080fe40003f26270 */
[----:B------:R-:W-:Y:S01]  /*4c50*/  LOP3.LUT R78, R83, R78, R223, 0x96, !PT ;  /* 0x0000004e534e7212 */ /* 0x000fe200078e96df */
[----:B------:R-:W-:Y:S01]  /*4c60*/  FFMA.FTZ R11, R11, UR7, -R72 ;  /* 0x000000070b0b7c23 */ /* 0x000fe20008010848 */
[----:B------:R-:W-:Y:S01]  /*4c70*/  LOP3.LUT R80, R77, R80, R224, 0x96, !PT ;  /* 0x000000504d507212 */ /* 0x000fe200078e96e0 */
[----:B------:R-:W-:Y:S04]  /*4c80*/  @!P3 VIADD R68, R210, 0x11 ;  /* 0x00000011d244b836 */ /* 0x000fe80000000000 */
[----:B------:R2:W3:Y:S01]  /*4c90*/  MUFU.EX2 R159, R11 ;  /* 0x0000000b009f7308 */ /* 0x0004e20000000800 */
[----:B------:R-:W-:Y:S01]  /*4ca0*/  IMAD.WIDE.U32 R78, R78, -0x2daee0ad, RZ ;  /* 0xd2511f534e4e7825 */ /* 0x000fe200078e00ff */
[----:B------:R-:W-:Y:S02]  /*4cb0*/  @!P3 FSEL R6, R6, -INF , !P6 ;  /* 0xff8000000606b808 */ /* 0x000fe40007000000 */
[----:B------:R-:W-:Y:S02]  /*4cc0*/  @!P3 FSEL R7, R7, -INF , !P4 ;  /* 0xff8000000707b808 */ /* 0x000fe40006000000 */
[----:B------:R-:W-:Y:S01]  /*4cd0*/  LOP3.LUT R76, R79, R76, R226, 0x96, !PT ;  /* 0x0000004c4f4c7212 */ /* 0x000fe200078e96e2 */
[----:B------:R-:W-:Y:S01]  /*4ce0*/  FFMA.FTZ R6, R6, UR7, -R72 ;  /* 0x0000000706067c23 */ /* 0x000fe20008010848 */
[CC--:B------:R-:W-:Y:S01]  /*4cf0*/  @!P3 ISETP.GE.AND P6, PT, R81.reuse, R75.reuse, PT ;  /* 0x0000004b5100b20c */ /* 0x0c0fe20003fc6270 */
[----:B-1----:R-:W-:Y:S01]  /*4d00*/  @!P3 VIADD R4, R210, 0x18 ;  /* 0x00000018d204b836 */ /* 0x002fe20000000000 */
[----:B------:R-:W-:Y:S01]  /*4d10*/  @!P3 ISETP.GE.AND P4, PT, R81, R74, PT ;  /* 0x0000004a5100b20c */ /* 0x000fe20003f86270 */
[----:B------:R-:W-:Y:S01]  /*4d20*/  IMAD.WIDE.U32 R80, R80, -0x326172a9, RZ ;  /* 0xcd9e8d5750507825 */ /* 0x000fe200078e00ff */
[----:B------:R-:W-:Y:S01]  /*4d30*/  @!P3 FSEL R9, R9, -INF , !P5 ;  /* 0xff8000000909b808 */ /* 0x000fe20006800000 */
[----:B------:R1:W4:Y:S02]  /*4d40*/  MUFU.EX2 R154, R6 ;  /* 0x00000006009a7308 */ /* 0x0003240000000800 */
[----:B------:R-:W-:Y:S01]  /*4d50*/  FFMA.FTZ R15, R208, R230, R15 ;  /* 0x000000e6d00f7223 */ /* 0x000fe2000001000f */
[----:B------:R-:W-:Y:S01]  /*4d60*/  IMAD.WIDE.U32 R76, R76, -0x326172a9, RZ ;  /* 0xcd9e8d574c4c7825 */ /* 0x000fe200078e00ff */
[----:B------:R-:W-:Y:S03]  /*4d70*/  @!P3 ISETP.GE.AND P5, PT, R68, R74, PT ;  /* 0x0000004a4400b20c */ /* 0x000fe60003fa6270 */
[----:B------:R-:W-:Y:S01]  /*4d80*/  FFMA.FTZ R156, R9, UR7, -R73 ;  /* 0x00000007099c7c23 */ /* 0x000fe20008010849 */
[----:B------:R-:W-:Y:S01]  /*4d90*/  @!P3 FSEL R10, R10, -INF , !P0 ;  /* 0xff8000000a0ab808 */ /* 0x000fe20004000000 */
[----:B------:R-:W-:Y:S01]  /*4da0*/  FFMA.FTZ R16, R209, R230, R16 ;  /* 0x000000e6d1107223 */ /* 0x000fe20000010010 */
[----:B------:R-:W-:Y:S01]  /*4db0*/  LOP3.LUT R5, R77, R80, R227, 0x96, !PT ;  /* 0x000000504d057212 */ /* 0x000fe200078e96e3 */
[-C--:B------:R-:W-:Y:S01]  /*4dc0*/  FFMA.FTZ R12, R207, R230.reuse, R12 ;  /* 0x000000e6cf0c7223 */ /* 0x080fe2000001000c */
[----:B------:R-:W-:Y:S01]  /*4dd0*/  SHF.R.U32.HI R9, RZ, 0x18, R76 ;  /* 0x00000018ff097819 */ /* 0x000fe2000001164c */
[-C--:B------:R-:W-:Y:S01]  /*4de0*/  FFMA.FTZ R18, R209, R230.reuse, R18 ;  /* 0x000000e6d1127223 */ /* 0x080fe20000010012 */
[-C--:B------:R-:W-:Y:S01]  /*4df0*/  @!P3 ISETP.GE.AND P0, PT, R4, R75.reuse, PT ;  /* 0x0000004b0400b20c */ /* 0x080fe20003f06270 */
[-C--:B------:R-:W-:Y:S01]  /*4e00*/  FFMA.FTZ R17, R241, R230.reuse, R17 ;  /* 0x000000e6f1117223 */ /* 0x080fe20000010011 */
[----:B------:R-:W-:Y:S01]  /*4e10*/  @!P3 FSEL R15, R15, -INF , !P5 ;  /* 0xff8000000f0fb808 */ /* 0x000fe20006800000 */
[-C--:B------:R-:W-:Y:S01]  /*4e20*/  FFMA.FTZ R13, R208, R230.reuse, R13 ;  /* 0x000000e6d00d7223 */ /* 0x080fe2000001000d */
[----:B--2---:R-:W-:Y:S01]  /*4e30*/  LOP3.LUT R11, R5, 0xff, RZ, 0xc0, !PT ;  /* 0x000000ff050b7812 */ /* 0x004fe200078ec0ff */
[--C-:B------:R-:W-:Y:S01]  /*4e40*/  FFMA.FTZ R7, R7, UR7, -R72.reuse ;  /* 0x0000000707077c23 */ /* 0x100fe20008010848 */
[----:B------:R-:W-:Y:S01]  /*4e50*/  ISETP.LE.U32.AND P5, PT, R9, UR8, PT ;  /* 0x0000000809007c0c */ /* 0x000fe2000bfa3070 */
[-C--:B------:R-:W-:Y:S01]  /*4e60*/  FFMA.FTZ R19, R241, R230.reuse, R19 ;  /* 0x000000e6f1137223 */ /* 0x080fe20000010013 */
[----:B------:R-:W-:Y:S01]  /*4e70*/  LOP3.LUT R9, R5, 0xffff, RZ, 0xc0, !PT ;  /* 0x0000ffff05097812 */ /* 0x000fe200078ec0ff */
[----:B------:R-:W-:Y:S01]  /*4e80*/  FFMA.FTZ R158, R10, UR7, -R72 ;  /* 0x000000070a9e7c23 */ /* 0x000fe20008010848 */
[----:B------:R-:W-:Y:S01]  /*4e90*/  @!P3 FSEL R16, R16, -INF , !P0 ;  /* 0xff8000001010b808 */ /* 0x000fe20004000000 */
[----:B------:R-:W2:Y:S01]  /*4ea0*/  MUFU.EX2 R155, R7 ;  /* 0x00000007009b7308 */ /* 0x000ea20000000800 */
[----:B------:R-:W-:Y:S01]  /*4eb0*/  ISETP.LE.U32.AND P0, PT, R11, UR8, PT ;  /* 0x000000080b007c0c */ /* 0x000fe2000bf03070 */
[----:B------:R-:W-:Y:S01]  /*4ec0*/  FFMA.FTZ R14, R207, R230, R14 ;  /* 0x000000e6cf0e7223 */ /* 0x000fe2000001000e */
[----:B------:R-:W-:Y:S01]  /*4ed0*/  SHF.R.U32.HI R11, RZ, 0x10, R5 ;  /* 0x00000010ff0b7819 */ /* 0x000fe20000011605 */
[--C-:B------:R-:W-:Y:S01]  /*4ee0*/  FFMA.FTZ R15, R15, UR7, -R72.reuse ;  /* 0x000000070f0f7c23 */ /* 0x100fe20008010848 */
[----:B------:R-:W-:Y:S01]  /*4ef0*/  SHF.R.U32.HI R9, RZ, 0x8, R9 ;  /* 0x00000008ff097819 */ /* 0x000fe20000011609 */
[--C-:B------:R-:W-:Y:S01]  /*4f00*/  FFMA.FTZ R16, R16, UR7, -R73.reuse ;  /* 0x0000000710107c23 */ /* 0x100fe20008010849 */
[----:B------:R-:W-:Y:S03]  /*4f10*/  @!P3 FSEL R12, R12, -INF , !P6 ;  /* 0xff8000000c0cb808 */ /* 0x000fe60007000000 */
[----:B------:R-:W2:Y:S01]  /*4f20*/  MUFU.EX2 R158, R158 ;  /* 0x0000009e009e7308 */ /* 0x000ea20000000800 */
[----:B------:R-:W-:Y:S01]  /*4f30*/  @!P3 ISETP.GE.AND P6, PT, R4, R74, PT ;  /* 0x0000004a0400b20c */ /* 0x000fe20003fc6270 */
[----:B---3--:R-:W-:Y:S01]  /*4f40*/  @!P5 FADD.FTZ R159, -R159, -RZ ;  /* 0x800000ff9f9fd221 */ /* 0x008fe20000010100 */
[----:B------:R-:W-:Y:S01]  /*4f50*/  LOP3.LUT R11, R11, 0xff, RZ, 0xc0, !PT ;  /* 0x000000ff0b0b7812 */ /* 0x000fe200078ec0ff */
[--C-:B------:R-:W-:Y:S01]  /*4f60*/  FFMA.FTZ R12, R12, UR7, -R73.reuse ;  /* 0x000000070c0c7c23 */ /* 0x100fe20008010849 */
[----:B------:R-:W-:Y:S01]  /*4f70*/  LOP3.LUT R9, R9, 0xffff, RZ, 0xc0, !PT ;  /* 0x0000ffff09097812 */ /* 0x000fe200078ec0ff */
[----:B------:R-:W-:Y:S01]  /*4f80*/  @!P0 FADD.FTZ R152, -R152, -RZ ;  /* 0x800000ff98988221 */ /* 0x000fe20000010100 */
[----:B------:R-:W-:Y:S03]  /*4f90*/  @!P3 FSEL R8, R8, -INF , !P2 ;  /* 0xff8000000808b808 */ /* 0x000fe60005000000 */
[----:B------:R-:W-:Y:S01]  /*4fa0*/  MUFU.EX2 R156, R156 ;  /* 0x0000009c009c7308 */ /* 0x000fe20000000800 */
[----:B------:R-:W-:Y:S02]  /*4fb0*/  @!P3 ISETP.GE.AND P2, PT, R68, R75, PT ;  /* 0x0000004b4400b20c */ /* 0x000fe40003f46270 */
[----:B------:R-:W-:Y:S01]  /*4fc0*/  @!P3 FSEL R18, R18, -INF , !P6 ;  /* 0xff8000001212b808 */ /* 0x000fe20007000000 */
[----:B------:R-:W-:Y:S01]  /*4fd0*/  FFMA.FTZ R8, R8, UR7, -R73 ;  /* 0x0000000708087c23 */ /* 0x000fe20008010849 */
[----:B------:R-:W-:Y:S02]  /*4fe0*/  @!P3 FSEL R17, R17, -INF , !P1 ;  /* 0xff8000001111b808 */ /* 0x000fe40004800000 */
[----:B------:R-:W-:Y:S03]  /*4ff0*/  ISETP.LE.U32.AND P6, PT, R11, UR8, PT ;  /* 0x000000080b007c0c */ /* 0x000fe6000bfc3070 */
[----:B------:R-:W3:Y:S01]  /*5000*/  MUFU.EX2 R157, R8 ;  /* 0x00000008009d7308 */ /* 0x000ee20000000800 */
[----:B------:R-:W-:Y:S01]  /*5010*/  ISETP.LE.U32.AND P1, PT, R9, UR8, PT ;  /* 0x0000000809007c0c */ /* 0x000fe2000bf23070 */
[----:B------:R-:W-:Y:S01]  /*5020*/  FFMA.FTZ R18, R18, UR7, -R72 ;  /* 0x0000000712127c23 */ /* 0x000fe20008010848 */
[----:B------:R-:W-:Y:S02]  /*5030*/  LOP3.LUT R82, R81, R82, R225, 0x96, !PT ;  /* 0x0000005251527212 */ /* 0x000fe400078e96e1 */
[----:B-1----:R-:W-:Y:S02]  /*5040*/  LOP3.LUT R6, R76, 0xffff, RZ, 0xc0, !PT ;  /* 0x0000ffff4c067812 */ /* 0x002fe400078ec0ff */
[----:B------:R-:W-:Y:S01]  /*5050*/  @!P3 FSEL R13, R13, -INF , !P2 ;  /* 0xff8000000d0db808 */ /* 0x000fe20005000000 */
[----:B------:R-:W-:Y:S01]  /*5060*/  IMAD.WIDE.U32 R82, R82, -0x2daee0ad, RZ ;  /* 0xd2511f5352527825 */ /* 0x000fe200078e00ff */
[----:B------:R-:W-:Y:S01]  /*5070*/  @!P3 ISETP.GE.AND P2, PT, R200, R74, PT ;  /* 0x0000004ac800b20c */ /* 0x000fe20003f46270 */
[----:B------:R-:W1:Y:S01]  /*5080*/  MUFU.EX2 R160, R12 ;  /* 0x0000000c00a07308 */ /* 0x000e620000000800 */
[----:B------:R-:W-:Y:S01]  /*5090*/  SHF.R.U32.HI R5, RZ, 0x18, R5 ;  /* 0x00000018ff057819 */ /* 0x000fe20000011605 */
[----:B----4-:R-:W-:Y:S01]  /*50a0*/  @!P6 FADD.FTZ R154, -R154, -RZ ;  /* 0x800000ff9a9ae221 */ /* 0x010fe20000010100 */
[----:B------:R-:W-:Y:S01]  /*50b0*/  SHF.R.U32.HI R4, RZ, 0x10, R76 ;  /* 0x00000010ff047819 */ /* 0x000fe2000001164c */
[----:B------:R-:W-:Y:S01]  /*50c0*/  @!P1 FADD.FTZ R153, -R153, -RZ ;  /* 0x800000ff99999221 */ /* 0x000fe20000010100 */
[----:B------:R-:W-:Y:S01]  /*50d0*/  SHF.R.U32.HI R6, RZ, 0x8, R6 ;  /* 0x00000008ff067819 */ /* 0x000fe20000011606 */
[--C-:B------:R-:W-:Y:S01]  /*50e0*/  FFMA.FTZ R13, R13, UR7, -R73.reuse ;  /* 0x000000070d0d7c23 */ /* 0x100fe20008010849 */
[----:B------:R-:W-:Y:S01]  /*50f0*/  @!P3 FSEL R19, R19, -INF , !P2 ;  /* 0xff8000001313b808 */ /* 0x000fe20005000000 */
[----:B------:R-:W-:Y:S01]  /*5100*/  FFMA.FTZ R73, R17, UR7, -R73 ;  /* 0x0000000711497c23 */ /* 0x000fe20008010849 */
[----:B------:R-:W-:Y:S01]  /*5110*/  ISETP.LE.U32.AND P2, PT, R5, UR8, PT ;  /* 0x0000000805007c0c */ /* 0x000fe2000bf43070 */
[----:B------:R-:W4:Y:S01]  /*5120*/  MUFU.EX2 R161, R13 ;  /* 0x0000000d00a17308 */ /* 0x000f220000000800 */
[----:B------:R-:W-:Y:S02]  /*5130*/  LOP3.LUT R5, R4, 0xff, RZ, 0xc0, !PT ;  /* 0x000000ff04057812 */ /* 0x000fe400078ec0ff */
[----:B------:R-:W-:Y:S02]  /*5140*/  LOP3.LUT R68, R76, 0xff, RZ, 0xc0, !PT ;  /* 0x000000ff4c447812 */ /* 0x000fe400078ec0ff */
[----:B------:R-:W-:Y:S02]  /*5150*/  LOP3.LUT R6, R6, 0xffff, RZ, 0xc0, !PT ;  /* 0x0000ffff06067812 */ /* 0x000fe400078ec0ff */
[----:B------:R-:W-:Y:S03]  /*5160*/  LOP3.LUT R78, R83, R78, R228, 0x96, !PT ;  /* 0x0000004e534e7212 */ /* 0x000fe600078e96e4 */
[----:B------:R-:W4:Y:S01]  /*5170*/  MUFU.EX2 R164, R15 ;  /* 0x0000000f00a47308 */ /* 0x000f220000000800 */
[----:B------:R-:W-:Y:S02]  /*5180*/  @!P3 FSEL R14, R14, -INF , !P4 ;  /* 0xff8000000e0eb808 */ /* 0x000fe40006000000 */
[----:B------:R-:W-:Y:S01]  /*5190*/  ISETP.LE.U32.AND P6, PT, R5, UR8, PT ;  /* 0x0000000805007c0c */ /* 0x000fe2000bfc3070 */
[----:B--2---:R-:W-:Y:S01]  /*51a0*/  @!P2 FADD.FTZ R155, -R155, -RZ ;  /* 0x800000ff9b9ba221 */ /* 0x004fe20000010100 */
[----:B------:R-:W-:Y:S01]  /*51b0*/  ISETP.LE.U32.AND P4, PT, R68, UR8, PT ;  /* 0x0000000844007c0c */ /* 0x000fe2000bf83070 */
[--C-:B------:R-:W-:Y:S01]  /*51c0*/  FFMA.FTZ R14, R14, UR7, -R72.reuse ;  /* 0x000000070e0e7c23 */ /* 0x100fe20008010848 */
[----:B------:R-:W-:Y:S01]  /*51d0*/  ISETP.LE.U32.AND P1, PT, R6, UR8, PT ;  /* 0x0000000806007c0c */ /* 0x000fe2000bf23070 */
[----:B------:R-:W-:Y:S01]  /*51e0*/  FFMA.FTZ R72, R19, UR7, -R72 ;  /* 0x0000000713487c23 */ /* 0x000fe20008010848 */
[C---:B------:R-:W-:Y:S01]  /*51f0*/  LOP3.LUT R5, R78.reuse, 0xffff, RZ, 0xc0, !PT ;  /* 0x0000ffff4e057812 */ /* 0x040fe200078ec0ff */
[----:B------:R-:W2:Y:S01]  /*5200*/  MUFU.EX2 R165, R14 ;  /* 0x0000000e00a57308 */ /* 0x000ea20000000800 */
[----:B------:R-:W-:Y:S02]  /*5210*/  LOP3.LUT R4, R78, 0xff, RZ, 0xc0, !PT ;  /* 0x000000ff4e047812 */ /* 0x000fe400078ec0ff */
[----:B------:R-:W-:Y:S02]  /*5220*/  SHF.R.U32.HI R5, RZ, 0x8, R5 ;  /* 0x00000008ff057819 */ /* 0x000fe40000011605 */
[----:B------:R-:W-:Y:S01]  /*5230*/  ISETP.LE.U32.AND P2, PT, R4, UR8, PT ;  /* 0x0000000804007c0c */ /* 0x000fe2000bf43070 */
[----:B------:R-:W-:Y:S01]  /*5240*/  @!P6 FADD.FTZ R158, -R158, -RZ ;  /* 0x800000ff9e9ee221 */ /* 0x000fe20000010100 */
[----:B------:R-:W-:Y:S01]  /*5250*/  LOP3.LUT R5, R5, 0xffff, RZ, 0xc0, !PT ;  /* 0x0000ffff05057812 */ /* 0x000fe200078ec0ff */
[----:B---3--:R-:W-:Y:S01]  /*5260*/  @!P4 FADD.FTZ R157, -R157, -RZ ;  /* 0x800000ff9d9dc221 */ /* 0x008fe20000010100 */
[--C-:B------:R-:W-:Y:S01]  /*5270*/  SHF.R.U32.HI R4, RZ, 0x18, R78.reuse ;  /* 0x00000018ff047819 */ /* 0x100fe2000001164e */
[----:B------:R-:W-:Y:S01]  /*5280*/  @!P1 FADD.FTZ R156, -R156, -RZ ;  /* 0x800000ff9c9c9221 */ /* 0x000fe20000010100 */
[----:B------:R-:W-:Y:S01]  /*5290*/  ISETP.LE.U32.AND P6, PT, R5, UR8, PT ;  /* 0x0000000805007c0c */ /* 0x000fe2000bfc3070 */
[----:B------:R-:W3:Y:S01]  /*52a0*/  MUFU.EX2 R167, R16 ;  /* 0x0000001000a77308 */ /* 0x000ee20000000800 */
[----:B------:R-:W-:Y:S02]  /*52b0*/  F2FP.RELU.BF16.F32.PACK_AB R6, R153, R152 ;  /* 0x000000989906723e */ /* 0x000fe400000018ff */
[----:B------:R-:W-:Y:S02]  /*52c0*/  F2FP.RELU.BF16.F32.PACK_AB R5, R155, R154 ;  /* 0x0000009a9b05723e */ /* 0x000fe400000018ff */
[----:B------:R-:W-:Y:S01]  /*52d0*/  ISETP.LE.U32.AND P4, PT, R4, UR8, PT ;  /* 0x0000000804007c0c */ /* 0x000fe2000bf83070 */
[----:B------:R-:W-:Y:S01]  /*52e0*/  STS [R198+0x20000], R6 ;  /* 0x02000006c6007388 */ /* 0x000fe20000000800 */
[----:B------:R-:W-:Y:S03]  /*52f0*/  F2FP.RELU.BF16.F32.PACK_AB R4, R156, R157 ;  /* 0x0000009d9c04723e */ /* 0x000fe600000018ff */
[----:B------:R-:W-:Y:S01]  /*5300*/  MUFU.EX2 R166, R73 ;  /* 0x0000004900a67308 */ /* 0x000fe20000000800 */
[----:B------:R-:W-:Y:S01]  /*5310*/  LOP3.LUT R7, R82, 0xffff, RZ, 0xc0, !PT ;  /* 0x0000ffff52077812 */ /* 0x000fe200078ec0ff */
[----:B------:R-:W-:Y:S01]  /*5320*/  STS [R198+0x20400], R5 ;  /* 0x02040005c6007388 */ /* 0x000fe20000000800 */
[----:B------:R-:W-:Y:S01]  /*5330*/  SHF.R.U32.HI R78, RZ, 0x10, R78 ;  /* 0x00000010ff4e7819 */ /* 0x000fe2000001164e */
[----:B-1----:R-:W-:Y:S01]  /*5340*/  @!P2 FADD.FTZ R160, -R160, -RZ ;  /* 0x800000ffa0a0a221 */ /* 0x002fe20000010100 */
[--C-:B------:R-:W-:Y:S02]  /*5350*/  SHF.R.U32.HI R8, RZ, 0x10, R82.reuse ;  /* 0x00000010ff087819 */ /* 0x100fe40000011652 */
[----:B------:R1:W-:Y:S01]  /*5360*/  STS [R199+0x20000], R4 ;  /* 0x02000004c7007388 */ /* 0x0003e20000000800 */
[----:B------:R-:W-:Y:S02]  /*5370*/  LOP3.LUT R78, R78, 0xff, RZ, 0xc0, !PT ;  /* 0x000000ff4e4e7812 */ /* 0x000fe400078ec0ff */
[----:B------:R-:W-:Y:S01]  /*5380*/  MUFU.EX2 R163, R18 ;  /* 0x0000001200a37308 */ /* 0x000fe20000000800 */
[----:B------:R-:W-:Y:S01]  /*5390*/  SHF.R.U32.HI R7, RZ, 0x8, R7 ;  /* 0x00000008ff077819 */ /* 0x000fe20000011607 */
[----:B----4-:R-:W-:Y:S01]  /*53a0*/  @!P6 FADD.FTZ R161, -R161, -RZ ;  /* 0x800000ffa1a1e221 */ /* 0x010fe20000010100 */
[----:B------:R-:W-:Y:S01]  /*53b0*/  LOP3.LUT R69, R82, 0xff, RZ, 0xc0, !PT ;  /* 0x000000ff52457812 */ /* 0x000fe200078ec0ff */
[----:B------:R-:W-:Y:S01]  /*53c0*/  @!P4 FADD.FTZ R164, -R164, -RZ ;  /* 0x800000ffa4a4c221 */ /* 0x000fe20000010100 */
[----:B------:R-:W-:Y:S02]  /*53d0*/  SHF.R.U32.HI R10, RZ, 0x18, R82 ;  /* 0x00000018ff0a7819 */ /* 0x000fe40000011652 */
[----:B------:R-:W-:Y:S03]  /*53e0*/  LOP3.LUT R8, R8, 0xff, RZ, 0xc0, !PT ;  /* 0x000000ff08087812 */ /* 0x000fe600078ec0ff */
[----:B------:R-:W4:Y:S01]  /*53f0*/  MUFU.EX2 R162, R72 ;  /* 0x0000004800a27308 */ /* 0x000f220000000800 */
[----:B------:R-:W-:Y:S02]  /*5400*/  ISETP.LE.U32.AND P5, PT, R78, UR8, PT ;  /* 0x000000084e007c0c */ /* 0x000fe4000bfa3070 */
[----:B------:R-:W-:Y:S02]  /*5410*/  LOP3.LUT R7, R7, 0xffff, RZ, 0xc0, !PT ;  /* 0x0000ffff07077812 */ /* 0x000fe400078ec0ff */
[----:B------:R-:W-:Y:S02]  /*5420*/  ISETP.LE.U32.AND P3, PT, R69, UR8, PT ;  /* 0x0000000845007c0c */ /* 0x000fe4000bf63070 */
[----:B------:R-:W-:Y:S02]  /*5430*/  ISETP.LE.U32.AND P0, PT, R10, UR8, PT ;  /* 0x000000080a007c0c */ /* 0x000fe4000bf03070 */
[----:B------:R-:W-:Y:S02]  /*5440*/  ISETP.LE.U32.AND P1, PT, R8, UR8, PT ;  /* 0x0000000808007c0c */ /* 0x000fe4000bf23070 */
[----:B------:R-:W-:Y:S02]  /*5450*/  ISETP.LE.U32.AND P2, PT, R7, UR8, PT ;  /* 0x0000000807007c0c */ /* 0x000fe4000bf43070 */
[----:B------:R-:W-:Y:S01]  /*5460*/  F2FP.RELU.BF16.F32.PACK_AB R7, R161, R160 ;  /* 0x000000a0a107723e */ /* 0x000fe200000018ff */
[----:B--2---:R-:W-:Y:S01]  /*5470*/  @!P5 FADD.FTZ R165, -R165, -RZ ;  /* 0x800000ffa5a5d221 */ /* 0x004fe20000010100 */
[----:B-1----:R-:W-:Y:S02]  /*5480*/  F2FP.RELU.BF16.F32.PACK_AB R4, R159, R158 ;  /* 0x0000009e9f04723e */ /* 0x002fe400000018ff */
[----:B------:R-:W-:Y:S01]  /*5490*/  ISETP.GT.AND P4, PT, R234, R211, PT ;  /* 0x000000d3ea00720c */ /* 0x000fe20003f84270 */
[----:B---3--:R-:W-:Y:S01]  /*54a0*/  @!P3 FADD.FTZ R167, -R167, -RZ ;  /* 0x800000ffa7a7b221 */ /* 0x008fe20000010100 */
[----:B------:R-:W-:Y:S01]  /*54b0*/  F2FP.RELU.BF16.F32.PACK_AB R6, R164, R165 ;  /* 0x000000a5a406723e */ /* 0x000fe200000018ff */
[----:B------:R1:W-:Y:S01]  /*54c0*/  STS [R199+0x20400], R4 ;  /* 0x02040004c7007388 */ /* 0x0003e20000000800 */
[----:B----4-:R-:W-:Y:S01]  /*54d0*/  @!P0 FADD.FTZ R162, -R162, -RZ ;  /* 0x800000ffa2a28221 */ /* 0x010fe20000010100 */
[----:B------:R-:W-:Y:S01]  /*54e0*/  @!P1 FADD.FTZ R163, -R163, -RZ ;  /* 0x800000ffa3a39221 */ /* 0x000fe20000010100 */
[----:B------:R-:W-:Y:S01]  /*54f0*/  LEA R92, P0, R192, R214, 0x2 ;  /* 0x000000d6c05c7211 */ /* 0x000fe200078010ff */
[----:B------:R-:W-:Y:S01]  /*5500*/  @!P2 FADD.FTZ R166, -R166, -RZ ;  /* 0x800000ffa6a6a221 */ /* 0x000fe20000010100 */
[----:B------:R-:W-:Y:S01]  /*5510*/  STS [R197+0x20000], R7 ;  /* 0x02000007c5007388 */ /* 0x000fe20000000800 */
[----:B------:R-:W-:Y:S02]  /*5520*/  FSETP.GE.FTZ.AND P1, PT, R152, RZ, PT ;  /* 0x000000ff9800720b */ /* 0x000fe40003f36000 */
[----:B------:R-:W-:Y:S02]  /*5530*/  LEA.HI.X.SX32 R93, R192, R215, 0x2, P0 ;  /* 0x000000d7c05d7211 */ /* 0x000fe400000f16ff */
[----:B------:R-:W-:Y:S01]  /*5540*/  STS [R197+0x20400], R6 ;  /* 0x02040006c5007388 */ /* 0x000fe20000000800 */
[----:B------:R-:W-:Y:S02]  /*5550*/  F2FP.RELU.BF16.F32.PACK_AB R5, R166, R167 ;  /* 0x000000a7a605723e */ /* 0x000fe400000018ff */
[----:B------:R-:W-:Y:S02]  /*5560*/  FSETP.GE.FTZ.AND P0, PT, R153, RZ, PT ;  /* 0x000000ff9900720b */ /* 0x000fe40003f16000 */
[----:B------:R-:W2:Y:S01]  /*5570*/  LDG.E R181, desc[UR14][R92.64] ;  /* 0x0000000e5cb57981 */ /* 0x000ea2000c1e1900 */
[----:B------:R-:W-:Y:S02]  /*5580*/  FSETP.GE.FTZ.AND P2, PT, R156, RZ, PT ;  /* 0x000000ff9c00720b */ /* 0x000fe40003f56000 */
[----:B------:R-:W-:Y:S02]  /*5590*/  FSETP.GE.FTZ.AND P3, PT, R157, RZ, PT ;  /* 0x000000ff9d00720b */ /* 0x000fe40003f76000 */
[----:B------:R-:W-:Y:S01]  /*55a0*/  STS [R212+0x20000], R5 ;  /* 0x02000005d4007388 */ /* 0x000fe20000000800 */
[----:B------:R-:W-:Y:S02]  /*55b0*/  FSETP.GE.FTZ.AND P6, PT, R154, RZ, PT ;  /* 0x000000ff9a00720b */ /* 0x000fe40003fd6000 */
[----:B------:R-:W-:Y:S02]  /*55c0*/  FSETP.GE.FTZ.AND P5, PT, R155, RZ, PT ;  /* 0x000000ff9b00720b */ /* 0x000fe40003fb6000 */
[----:B------:R3:W4:Y:S01]  /*55d0*/  LDG.E R215, desc[UR14][R92.64+0x20] ;  /* 0x0000200e5cd77981 */ /* 0x000722000c1e1900 */
[----:B-1----:R-:W-:Y:S05]  /*55e0*/  F2FP.RELU.BF16.F32.PACK_AB R4, R162, R163 ;  /* 0x000000a3a204723e */ /* 0x002fea00000018ff */
[----:B------:R-:W-:Y:S05]  /*55f0*/  STS [R212+0x20400], R4 ;  /* 0x02040004d4007388 */ /* 0x000fea0000000800 */
[----:B------:R-:W-:Y:S05]  /*5600*/  LDSM.16.M88.4 R16, [R151+0xc000] ;  /* 0x00c000009710783b */ /* 0x000fea0000000200 */
[----:B------:R-:W1:Y:S05]  /*5610*/  LDSM.16.M88.4 R8, [R169+0x18000] ;  /* 0x01800000a908783b */ /* 0x000e6a0000000200 */
[----:B------:R-:W1:Y:S05]  /*5620*/  LDSM.16.M88.4 R68, [R169+0x18800] ;  /* 0x01880000a944783b */ /* 0x000e6a0000000200 */
[----:B------:R-:W-:Y:S05]  /*5630*/  LDSM.16.M88.4 R72, [R150+0xc000] ;  /* 0x00c000009648783b */ /* 0x000fea0000000200 */
[----:B------:R-:W1:Y:S05]  /*5640*/  LDSM.16.M88.4 R76, [R168+0x18000] ;  /* 0x01800000a84c783b */ /* 0x000e6a0000000200 */
[----:B------:R-:W1:Y:S05]  /*5650*/  LDSM.16.M88.4 R80, [R168+0x18800] ;  /* 0x01880000a850783b */ /* 0x000e6a0000000200 */
[----:B------:R-:W-:Y:S05]  /*5660*/  LDSM.16.M88.4 R84, [R149+0xc000] ;  /* 0x00c000009554783b */ /* 0x000fea0000000200 */
[----:B------:R-:W1:Y:S05]  /*5670*/  LDSM.16.M88.4 R88, [R3+0x18000] ;  /* 0x018000000358783b */ /* 0x000e6a0000000200 */
[----:B---3--:R-:W-:Y:S01]  /*5680*/  LDSM.16.M88.4 R92, [R148+0xc000] ;  /* 0x00c00000945c783b */ /* 0x008fe20000000200 */
[C---:B-1----:R-:W-:Y:S04]  /*5690*/  HMMA.16816.F32.BF16 R4, R16.reuse, R8, RZ ;  /* 0x000000081004723c */ /* 0x042fe800000418ff */
[----:B------:R-:W-:Y:S02]  /*56a0*/  LDSM.16.M88.4 R96, [R2+0x18000] ;  /* 0x018000000260783b */ /* 0x000fe40000000200 */
[C---:B------:R-:W-:Y:S06]  /*56b0*/  HMMA.16816.F32.BF16 R8, R16.reuse, R10, RZ ;  /* 0x0000000a1008723c */ /* 0x040fec00000418ff */
[C---:B------:R-:W-:Y:S06]  /*56c0*/  HMMA.16816.F32.BF16 R12, R16.reuse, R68, RZ ;  /* 0x00000044100c723c */ /* 0x040fec00000418ff */
[----:B------:R-:W-:Y:S01]  /*56d0*/  HMMA.16816.F32.BF16 R16, R16, R70, RZ ;  /* 0x000000461010723c */ /* 0x000fe200000418ff */
[----:B------:R-:W1:Y:S05]  /*56e0*/  LDSM.16.M88.4 R68, [R3+0x18800] ;  /* 0x018800000344783b */ /* 0x000e6a0000000200 */
[C---:B------:R-:W-:Y:S06]  /*56f0*/  HMMA.16816.F32.BF16 R4, R72.reuse, R76, R4 ;  /* 0x0000004c4804723c */ /* 0x040fec0000041804 */
[C---:B------:R-:W-:Y:S01]  /*5700*/  HMMA.16816.F32.BF16 R8, R72.reuse, R78, R8 ;  /* 0x0000004e4808723c */ /* 0x040fe20000041808 */
[----:B------:R-:W-:Y:S05]  /*5710*/  LDSM.16.M88.4 R76, [R151+0xe000] ;  /* 0x00e00000974c783b */ /* 0x000fea0000000200 */
[C---:B------:R-:W-:Y:S06]  /*5720*/  HMMA.16816.F32.BF16 R12, R72.reuse, R80, R12 ;  /* 0x00000050480c723c */ /* 0x040fec000004180c */
[----:B------:R-:W-:Y:S01]  /*5730*/  HMMA.16816.F32.BF16 R16, R72, R82, R16 ;  /* 0x000000524810723c */ /* 0x000fe20000041810 */
[----:B------:R-:W3:Y:S05]  /*5740*/  LDSM.16.M88.4 R72, [R2+0x18800] ;  /* 0x018800000248783b */ /* 0x000eea0000000200 */
[C---:B------:R-:W-:Y:S01]  /*5750*/  HMMA.16816.F32.BF16 R4, R84.reuse, R88, R4 ;  /* 0x000000585404723c */ /* 0x040fe20000041804 */
[----:B------:R-:W3:Y:S05]  /*5760*/  LDSM.16.M88.4 R80, [R169+0x1a000] ;  /* 0x01a00000a950783b */ /* 0x000eea0000000200 */
        /* <DEDUP_REMOVED lines=9> */
[C---:B---3--:R-:W-:Y:S06]  /*5800*/  HMMA.16816.F32.BF16 R12, R92.reuse, R72, R12 ;  /* 0x000000485c0c723c */ /* 0x048fec000004180c */
        /* <DEDUP_REMOVED lines=31> */
[----:B------:R-:W2:Y:S05]  /*5a00*/  LDSM.16.M88.4 R76, [R149+0x10000] ;  /* 0x01000000954c783b */ /* 0x000eaa0000000200 */
[C---:B------:R-:W-:Y:S01]  /*5a10*/  HMMA.16816.F32.BF16 R8, R84.reuse, R90, R8 ;  /* 0x0000005a5408723c */ /* 0x040fe20000041808 */
[----:B------:R-:W-:Y:S05]  /*5a20*/  LDSM.16.M88.4 R88, [R2+0x1c000] ;  /* 0x01c000000258783b */ /* 0x000fea0000000200 */
[C---:B-1----:R-:W-:Y:S06]  /*5a30*/  HMMA.16816.F32.BF16 R12, R84.reuse, R68, R12 ;  /* 0x00000044540c723c */ /* 0x042fec000004180c */
[----:B------:R-:W-:Y:S01]  /*5a40*/  HMMA.16816.F32.BF16 R16, R84, R70, R16 ;  /* 0x000000465410723c */ /* 0x000fe20000041810 */
[----:B------:R-:W1:Y:S05]  /*5a50*/  LDSM.16.M88.4 R68, [R3+0x1c800] ;  /* 0x01c800000344783b */ /* 0x000e6a0000000200 */
[C---:B------:R-:W-:Y:S01]  /*5a60*/  HMMA.16816.F32.BF16 R4, R92.reuse, R96, R4 ;  /* 0x000000605c04723c */ /* 0x040fe20000041804 */
[----:B------:R-:W4:Y:S05]  /*5a70*/  LDSM.16.M88.4 R84, [R148+0x10000] ;  /* 0x010000009454783b */ /* 0x000f2a0000000200 */
[C---:B------:R-:W-:Y:S06]  /*5a80*/  HMMA.16816.F32.BF16 R8, R92.reuse, R98, R8 ;  /* 0x000000625c08723c */ /* 0x040fec0000041808 */
[C---:B---3--:R-:W-:Y:S06]  /*5a90*/  HMMA.16816.F32.BF16 R12, R92.reuse, R72, R12 ;  /* 0x000000485c0c723c */ /* 0x048fec000004180c */
[----:B------:R-:W-:Y:S01]  /*5aa0*/  HMMA.16816.F32.BF16 R16, R92, R74, R16 ;  /* 0x0000004a5c10723c */ /* 0x000fe20000041810 */
[----:B------:R-:W3:Y:S05]  /*5ab0*/  LDSM.16.M88.4 R72, [R2+0x1c800] ;  /* 0x01c800000248783b */ /* 0x000eea0000000200 */
[C---:B--2---:R-:W-:Y:S06]  /*5ac0*/  HMMA.16816.F32.BF16 R4, R76.reuse, R80, R4 ;  /* 0x000000504c04723c */ /* 0x044fec0000041804 */
[C---:B------:R-:W-:Y:S06]  /*5ad0*/  HMMA.16816.F32.BF16 R8, R76.reuse, R82, R8 ;  /* 0x000000524c08723c */ /* 0x040fec0000041808 */
[C---:B-1----:R-:W-:Y:S06]  /*5ae0*/  HMMA.16816.F32.BF16 R12, R76.reuse, R68, R12 ;  /* 0x000000444c0c723c */ /* 0x042fec000004180c */
[----:B------:R-:W-:Y:S06]  /*5af0*/  HMMA.16816.F32.BF16 R16, R76, R70, R16 ;  /* 0x000000464c10723c */ /* 0x000fec0000041810 */
[C---:B----4-:R-:W-:Y:S06]  /*5b00*/  HMMA.16816.F32.BF16 R4, R84.reuse, R88, R4 ;  /* 0x000000585404723c */ /* 0x050fec0000041804 */
[C---:B------:R-:W-:Y:S06]  /*5b10*/  HMMA.16816.F32.BF16 R8, R84.reuse, R90, R8 ;  /* 0x0000005a5408723c */ /* 0x040fec0000041808 */
[C---:B---3--:R-:W-:Y:S06]  /*5b20*/  HMMA.16816.F32.BF16 R12, R84.reuse, R72, R12 ;  /* 0x00000048540c723c */ /* 0x048fec000004180c */
[----:B------:R-:W-:Y:S06]  /*5b30*/  HMMA.16816.F32.BF16 R16, R84, R74, R16 ;  /* 0x0000004a5410723c */ /* 0x000fec0000041810 */
[C---:B------:R-:W-:Y:S01]  /*5b40*/  FADD.FTZ R5, -R181.reuse, R5 ;  /* 0x00000005b5057221 */ /* 0x040fe20000010100 */
        /* <DEDUP_REMOVED lines=8> */
[-C--:B------:R-:W-:Y:S01]  /*5bd0*/  FSEL R9, R9, R181.reuse, P2 ;  /* 0x000000b509097208 */ /* 0x080fe20001000000 */
[C---:B------:R-:W-:Y:S01]  /*5be0*/  FADD.FTZ R12, -R181.reuse, R12 ;  /* 0x0000000cb50c7221 */ /* 0x040fe20000010100 */
[----:B------:R-:W-:Y:S01]  /*5bf0*/  FSETP.GE.FTZ.AND P1, PT, R160, RZ, PT ;  /* 0x000000ffa000720b */ /* 0x000fe20003f36000 */
[----:B------:R-:W-:Y:S01]  /*5c00*/  FADD.FTZ R13, -R181, R13 ;  /* 0x0000000db50d7221 */ /* 0x000fe20000010100 */
[----:B------:R-:W-:Y:S01]  /*5c10*/  FSETP.GE.FTZ.AND P2, PT, R161, RZ, PT ;  /* 0x000000ffa100720b */ /* 0x000fe20003f56000 */
[----:B------:R-:W-:Y:S01]  /*5c20*/  FMUL.FTZ R4, R152, R4 ;  /* 0x0000000498047220 */ /* 0x000fe20000410000 */
[-C--:B------:R-:W-:Y:S01]  /*5c30*/  FSEL R8, R8, R181.reuse, P3 ;  /* 0x000000b508087208 */ /* 0x080fe20001800000 */
[----:B------:R-:W-:Y:S01]  /*5c40*/  FADD.FTZ R16, -R181, R16 ;  /* 0x00000010b5107221 */ /* 0x000fe20000010100 */
[----:B------:R-:W-:Y:S01]  /*5c50*/  FSEL R12, R12, R181, P1 ;  /* 0x000000b50c0c7208 */ /* 0x000fe20000800000 */
[----:B------:R-:W-:Y:S01]  /*5c60*/  FMUL.FTZ R9, R156, R9 ;  /* 0x000000099c097220 */ /* 0x000fe20000410000 */
[----:B------:R-:W-:Y:S01]  /*5c70*/  FSEL R13, R13, R181, P2 ;  /* 0x000000b50d0d7208 */ /* 0x000fe20001000000 */
[----:B------:R-:W-:Y:S01]  /*5c80*/  FMUL.FTZ R8, R157, R8 ;  /* 0x000000089d087220 */ /* 0x000fe20000410000 */
[----:B------:R-:W-:Y:S01]  /*5c90*/  FSETP.GE.FTZ.AND P1, PT, R167, RZ, PT ;  /* 0x000000ffa700720b */ /* 0x000fe20003f36000 */
[----:B------:R-:W-:Y:S01]  /*5ca0*/  FMUL.FTZ R12, R160, R12 ;  /* 0x0000000ca00c7220 */ /* 0x000fe20000410000 */
[----:B------:R-:W-:Y:S01]  /*5cb0*/  F2FP.BF16.F32.PACK_AB R4, R5, R4 ;  /* 0x000000040504723e */ /* 0x000fe200000010ff */
[----:B------:R-:W-:Y:S01]  /*5cc0*/  FMUL.FTZ R13, R161, R13 ;  /* 0x0000000da10d7220 */ /* 0x000fe20000410000 */
[----:B------:R-:W-:Y:S01]  /*5cd0*/  FSEL R16, R16, R181, P1 ;  /* 0x000000b510107208 */ /* 0x000fe20000800000 */
[----:B------:R-:W-:Y:S01]  /*5ce0*/  @P0 FADD.FTZ R181, -R181, R17 ;  /* 0x00000011b5b50221 */ /* 0x000fe20000010100 */
[----:B------:R-:W-:Y:S01]  /*5cf0*/  F2FP.BF16.F32.PACK_AB R8, R9, R8 ;  /* 0x000000080908723e */ /* 0x000fe200000010ff */
[----:B------:R-:W-:Y:S01]  /*5d00*/  FADD.FTZ R68, -R215, R7 ;  /* 0x00000007d7447221 */ /* 0x000fe20000010100 */
[----:B------:R-:W-:Y:S01]  /*5d10*/  F2FP.BF16.F32.PACK_AB R12, R13, R12 ;  /* 0x0000000c0d0c723e */ /* 0x000fe200000010ff */
[----:B------:R-:W-:Y:S01]  /*5d20*/  FMUL.FTZ R167, R167, R16 ;  /* 0x00000010a7a77220 */ /* 0x000fe20000410000 */
        /* <DEDUP_REMOVED lines=14> */
[----:B------:R-:W-:Y:S02]  /*5e10*/  LEA R70, P0, R9, R248, 0x1 ;  /* 0x000000f809467211 */ /* 0x000fe400078008ff */
[----:B------:R-:W-:Y:S02]  /*5e20*/  LEA R13, P3, R7, R9, 0x5 ;  /* 0x00000009070d7211 */ /* 0x000fe400078628ff */
[-C--:B------:R-:W-:Y:S02]  /*5e30*/  LEA.HI.X.SX32 R71, R9, R249.reuse, 0x1, P0 ;  /* 0x000000f909477211 */ /* 0x080fe400000f0eff */
[----:B------:R-:W-:Y:S02]  /*5e40*/  ISETP.GE.AND P0, PT, R188, UR4, PT ;  /* 0x00000004bc007c0c */ /* 0x000fe4000bf06270 */
[----:B------:R-:W-:Y:S04]  /*5e50*/  SHF.R.S32.HI R16, RZ, 0x1f, R9 ;  /* 0x0000001fff107819 */ /* 0x000fe80000011409 */
[----:B--2---:R-:W-:Y:S02]  /*5e60*/  LEA.HI.X R16, R7, R16, R5, 0x5, P3 ;  /* 0x0000001007107211 */ /* 0x004fe400018f2c05 */
[CC--:B------:R-:W-:Y:S04]  /*5e70*/  @!P2 LEA R72, P3, R13.reuse, R248.reuse, 0x1 ;  /* 0x000000f80d48a211 */ /* 0x0c0fe800078608ff */
[CC--:B------:R-:W-:Y:S01]  /*5e80*/  @!P2 LEA.HI.X R73, R13.reuse, R249.reuse, R16, 0x1, P3 ;  /* 0x000000f90d49a211 */ /* 0x0c0fe200018f0c10 */
[----:B------:R1:W-:Y:S01]  /*5e90*/  @P0 STS [R233], RZ ;  /* 0x000000ffe9000388 */ /* 0x0003e20000000800 */
[C---:B------:R-:W-:Y:S01]  /*5ea0*/  @!P1 LEA R74, P3, R13.reuse, R248, 0x1 ;  /* 0x000000f80d4a9211 */ /* 0x040fe200078608ff */
[----:B------:R-:W-:Y:S02]  /*5eb0*/  IMAD.MOV.U32 R248, RZ, RZ, R70 ;  /* 0x000000fffff87224 */ /* 0x000fe400078e0046 */
[----:B------:R1:W-:Y:S01]  /*5ec0*/  @P0 STS [R233+0x4], RZ ;  /* 0x000004ffe9000388 */ /* 0x0003e20000000800 */
[----:B------:R-:W-:Y:S01]  /*5ed0*/  @!P1 LEA.HI.X R75, R13, R249, R16, 0x1, P3 ;  /* 0x000000f90d4b9211 */ /* 0x000fe200018f0c10 */
[----:B------:R-:W-:Y:S01]  /*5ee0*/  IMAD.MOV.U32 R249, RZ, RZ, R71 ;  /* 0x000000fffff97224 */ /* 0x000fe200078e0047 */
[C---:B------:R-:W-:Y:S01]  /*5ef0*/  @!P0 LEA R76, P3, R7.reuse, R70, 0x6 ;  /* 0x00000046074c8211 */ /* 0x040fe200078630ff */
[----:B------:R1:W-:Y:S03]  /*5f00*/  @P0 STS [R233+0x8], RZ ;  /* 0x000008ffe9000388 */ /* 0x0003e60000000800 */
[----:B------:R-:W-:Y:S01]  /*5f10*/  @!P0 LEA.HI.X R77, R7, R71, R5, 0x6, P3 ;  /* 0x00000047074d8211 */ /* 0x000fe200018f3405 */
        /* <DEDUP_REMOVED lines=46> */
.L_x_717:
[C---:B------:R-:W-:Y:S01]  /*6200*/  FADD.FTZ R10, -R215.reuse, R10 ;  /* 0x0000000ad70a7221 */ /* 0x040fe20000010100 */
[----:B------:R-:W-:Y:S01]  /*6210*/  FSETP.GE.FTZ.AND P0, PT, R158, RZ, PT ;  /* 0x000000ff9e00720b */ /* 0x000fe20003f16000 */
[C---:B------:R-:W-:Y:S01]  /*6220*/  FADD.FTZ R11, -R215.reuse, R11 ;  /* 0x0000000bd70b7221 */ /* 0x040fe20000010100 */
[-C--:B------:R-:W-:Y:S01]  /*6230*/  FSEL R6, R6, R215.reuse, P6 ;  /* 0x000000d706067208 */ /* 0x080fe20003000000 */
[C---:B------:R-:W-:Y:S01]  /*6240*/  FADD.FTZ R14, -R215.reuse, R14 ;  /* 0x0000000ed70e7221 */ /* 0x040fe20000010100 */
[-C--:B------:R-:W-:Y:S01]  /*6250*/  FSEL R10, R10, R215.reuse, P0 ;  /* 0x000000d70a0a7208 */ /* 0x080fe20000000000 */
[C---:B------:R-:W-:Y:S01]  /*6260*/  FADD.FTZ R15, -R215.reuse, R15 ;  /* 0x0000000fd70f7221 */ /* 0x040fe20000010100 */
[-C--:B------:R-:W-:Y:S01]  /*6270*/  FSEL R68, R68, R215.reuse, P5 ;  /* 0x000000d744447208 */ /* 0x080fe20002800000 */
[----:B------:R-:W-:Y:S01]  /*6280*/  FMUL.FTZ R6, R154, R6 ;  /* 0x000000069a067220 */ /* 0x000fe20000410000 */
[----:B------:R-:W-:Y:S01]  /*6290*/  FSETP.GE.FTZ.AND P0, PT, R162, RZ, PT ;  /* 0x000000ffa200720b */ /* 0x000fe20003f16000 */
[----:B------:R-:W-:Y:S01]  /*62a0*/  FADD.FTZ R18, -R215, R18 ;  /* 0x00000012d7127221 */ /* 0x000fe20000010100 */
[----:B------:R-:W-:Y:S01]  /*62b0*/  FSETP.GE.FTZ.AND P1, PT, R159, RZ, PT ;  /* 0x000000ff9f00720b */ /* 0x000fe20003f36000 */
[----:B------:R-:W-:Y:S01]  /*62c0*/  FMUL.FTZ R68, R155, R68 ;  /* 0x000000449b447220 */ /* 0x000fe20000410000 */
[----:B------:R-:W-:Y:S01]  /*62d0*/  FSETP.GE.FTZ.AND P3, PT, R165, RZ, PT ;  /* 0x000000ffa500720b */ /* 0x000fe20003f76000 */
[----:B------:R-:W-:Y:S01]  /*62e0*/  FMUL.FTZ R10, R158, R10 ;  /* 0x0000000a9e0a7220 */ /* 0x000fe20000410000 */
[-C--:B------:R-:W-:Y:S01]  /*62f0*/  FSEL R11, R11, R215.reuse, P1 ;  /* 0x000000d70b0b7208 */ /* 0x080fe20000800000 */
[----:B------:R-:W-:Y:S01]  /*6300*/  STS [R198+0x1e000], R4 ;  /* 0x01e00004c6007388 */ /* 0x000fe20000000800 */
[----:B------:R-:W-:Y:S02]  /*6310*/  FSETP.GE.FTZ.AND P2, PT, R164, RZ, PT ;  /* 0x000000ffa400720b */ /* 0x000fe40003f56000 */
[----:B------:R-:W-:Y:S01]  /*6320*/  FSEL R14, R14, R215, P3 ;  /* 0x000000d70e0e7208 */ /* 0x000fe20001800000 */
[----:B------:R-:W-:Y:S01]  /*6330*/  FMUL.FTZ R11, R159, R11 ;  /* 0x0000000b9f0b7220 */ /* 0x000fe20000410000 */
[----:B------:R-:W-:Y:S02]  /*6340*/  FSEL R15, R15, R215, P2 ;  /* 0x000000d70f0f7208 */ /* 0x000fe40001000000 */
[----:B------:R-:W-:Y:S01]  /*6350*/  FSETP.GE.FTZ.AND P1, PT, R163, RZ, PT ;  /* 0x000000ffa300720b */ /* 0x000fe20003f36000 */
[----:B------:R-:W-:Y:S01]  /*6360*/  FMUL.FTZ R14, R165, R14 ;  /* 0x0000000ea50e7220 */ /* 0x000fe20000410000 */
[----:B------:R-:W-:Y:S01]  /*6370*/  F2FP.BF16.F32.PACK_AB R6, R68, R6 ;  /* 0x000000064406723e */ /* 0x000fe200000010ff */
[----:B------:R-:W-:Y:S01]  /*6380*/  FMUL.FTZ R15, R164, R15 ;  /* 0x0000000fa40f7220 */ /* 0x000fe20000410000 */
[----:B------:R-:W-:Y:S01]  /*6390*/  FSEL R18, R18, R215, P1 ;  /* 0x000000d712127208 */ /* 0x000fe20000800000 */
[----:B------:R-:W-:Y:S01]  /*63a0*/  @P0 FADD.FTZ R215, -R215, R19 ;  /* 0x00000013d7d70221 */ /* 0x000fe20000010100 */
[----:B------:R-:W-:Y:S01]  /*63b0*/  F2FP.BF16.F32.PACK_AB R10, R11, R10 ;  /* 0x0000000a0b0a723e */ /* 0x000fe200000010ff */
[----:B------:R-:W-:Y:S01]  /*63c0*/  STS [R198+0x1e400], R6 ;  /* 0x01e40006c6007388 */ /* 0x000fe20000000800 */
[----:B------:R-:W-:Y:S01]  /*63d0*/  F2FP.BF16.F32.PACK_AB R14, R15, R14 ;  /* 0x0000000e0f0e723e */ /* 0x000fe200000010ff */
[----:B------:R-:W-:Y:S01]  /*63e0*/  FMUL.FTZ R18, R163, R18 ;  /* 0x00000012a3127220 */ /* 0x000fe20000410000 */
[----:B------:R-:W-:Y:S01]  /*63f0*/  FMUL.FTZ R162, R162, R215 ;  /* 0x000000d7a2a27220 */ /* 0x000fe20000410000 */
[----:B------:R-:W-:Y:S01]  /*6400*/  STS [R199+0x1e000], R8 ;  /* 0x01e00008c7007388 */ /* 0x000fe20000000800 */
[----:B------:R-:W-:Y:S01]  /*6410*/  F2FP.BF16.F32.PACK_AB R166, R166, R167 ;  /* 0x000000a7a6a6723e */ /* 0x000fe200000010ff */
[----:B------:R-:W-:Y:S01]  /*6420*/  IMAD R215, R205, UR6, RZ ;  /* 0x00000006cdd77c24 */ /* 0x000fe2000f8e02ff */
[----:B------:R-:W-:Y:S01]  /*6430*/  LEA R181, R179, UR5, 0x1 ;  /* 0x00000005b3b57c11 */ /* 0x000fe2000f8e08ff */
[----:B------:R-:W-:Y:S01]  /*6440*/  STS [R199+0x1e400], R10 ;  /* 0x01e4000ac7007388 */ /* 0x000fe20000000800 */
[----:B------:R-:W-:Y:S03]  /*6450*/  F2FP.BF16.F32.PACK_AB R18, R162, R18 ;  /* 0x00000012a212723e */ /* 0x000fe600000010ff */
[----:B------:R-:W-:Y:S04]  /*6460*/  STS [R197+0x1e000], R12 ;  /* 0x01e0000cc5007388 */ /* 0x000fe80000000800 */
[----:B------:R-:W-:Y:S04]  /*6470*/  STS [R197+0x1e400], R14 ;  /* 0x01e4000ec5007388 */ /* 0x000fe80000000800 */
[----:B------:R-:W-:Y:S04]  /*6480*/  STS [R212+0x1e000], R166 ;  /* 0x01e000a6d4007388 */ /* 0x000fe80000000800 */
[----:B------:R-:W-:Y:S01]  /*6490*/  STS [R212+0x1e400], R18 ;  /* 0x01e40012d4007388 */ /* 0x000fe20000000800 */
[----:B------:R-:W-:Y:S06]  /*64a0*/  BAR.SYNC.DEFER_BLOCKING 0x0 ;  /* 0x0000000000007b1d */ /* 0x000fec0000010000 */
[----:B------:R-:W-:Y:S04]  /*64b0*/  LDSM.16.MT88.4 R4, [R178+0x20000] ;  /* 0x02000000b204783b */ /* 0x000fe80000004200 */
[----:B------:R-:W2:Y:S04]  /*64c0*/  LDSM.16.MT88.4 R8, [R181+0xc000] ;  /* 0x00c00000b508783b */ /* 0x000ea80000004200 */
[----:B------:R-:W3:Y:S04]  /*64d0*/  LDSM.16.MT88.4 R12, [R0+0x20000] ;  /* 0x02000000000c783b */ /* 0x000ee80000004200 */
[----:B------:R-:W4:Y:S04]  /*64e0*/  LDSM.16.MT88.4 R16, [R181+0xe000] ;  /* 0x00e00000b510783b */ /* 0x000f280000004200 */
[----:B-1----:R-:W1:Y:S04]  /*64f0*/  LDSM.16.MT88.4 R68, [R181+0x10000] ;  /* 0x01000000b544783b */ /* 0x002e680000004200 */
[----:B------:R-:W-:Y:S04]  /*6500*/  LDSM.16.MT88.4 R72, [R178+0x20800] ;  /* 0x02080000b248783b */ /* 0x000fe80000004200 */
[----:B------:R-:W5:Y:S04]  /*6510*/  LDSM.16.MT88.4 R76, [R181+0xc800] ;  /* 0x00c80000b54c783b */ /* 0x000f680000004200 */
[----:B------:R-:W5:Y:S04]  /*6520*/  LDSM.16.MT88.4 R80, [R0+0x20800] ;  /* 0x020800000050783b */ /* 0x000f680000004200 */
[----:B------:R-:W5:Y:S04]  /*6530*/  LDSM.16.MT88.4 R84, [R181+0xe800] ;  /* 0x00e80000b554783b */ /* 0x000f680000004200 */
[----:B------:R-:W5:Y:S01]  /*6540*/  LDSM.16.MT88.4 R88, [R181+0x10800] ;  /* 0x01080000b558783b */ /* 0x000f620000004200 */
[-C--:B--2---:R-:W-:Y:S06]  /*6550*/  HMMA.16816.F32.BF16 R20, R4, R8.reuse, R20 ;  /* 0x000000080414723c */ /* 0x084fec0000041814 */
        /* <DEDUP_REMOVED lines=9> */
[-C--:B-1----:R-:W-:Y:S06]  /*65f0*/  HMMA.16816.F32.BF16 R52, R4, R68.reuse, R52 ;  /* 0x000000440434723c */ /* 0x082fec0000041834 */
        /* <DEDUP_REMOVED lines=104> */
.L_x_718:
        /* <DEDUP_REMOVED lines=8> */
[----:B------:R-:W4:Y:S01]  /*6d00*/  LDSM.16.MT88.4 R164, [R181+0x14800] ;  /* 0x01480000b5a4783b */ /* 0x000f220000004200 */
[-C--:B---3--:R-:W-:Y:S06]  /*6d10*/  HMMA.16816.F32.BF16 R4, R96, R16.reuse, RZ ;  /* 0x000000106004723c */ /* 0x088fec00000418ff */
        /* <DEDUP_REMOVED lines=22> */
[-C--:B-1----:R-:W-:Y:S06]  /*6e80*/  HMMA.16816.F32.BF16 R84, R152, R148.reuse, R84 ;  /* 0x000000949854723c */ /* 0x082fec0000041854 */
[C---:B------:R-:W-:Y:S06]  /*6e90*/  HMMA.16816.F32.BF16 R88, R160.reuse, R148, R88 ;  /* 0x00000094a058723c */ /* 0x040fec0000041858 */
[-C--:B------:R-:W-:Y:S01]  /*6ea0*/  HMMA.16816.F32.BF16 R92, R160, R150.reuse, R92 ;  /* 0x00000096a05c723c */ /* 0x080fe2000004185c */
[----:B------:R-:W1:Y:S05]  /*6eb0*/  LDSM.16.MT88.4 R160, [R181+0x13000] ;  /* 0x01300000b5a0783b */ /* 0x000e6a0000004200 */
[----:B------:R-:W-:Y:S01]  /*6ec0*/  HMMA.16816.F32.BF16 R96, R152, R150, R96 ;  /* 0x000000969860723c */ /* 0x000fe20000041860 */
[----:B------:R-:W2:Y:S04]  /*6ed0*/  LDSM.16.MT88.4 R148, [R181+0x15000] ;  /* 0x01500000b594783b */ /* 0x000ea80000004200 */
[----:B------:R-:W3:Y:S01]  /*6ee0*/  LDSM.16.MT88.4 R152, [R181+0x17000] ;  /* 0x01700000b598783b */ /* 0x000ee20000004200 */
        /* <DEDUP_REMOVED lines=9> */
[----:B------:R-:W1:Y:S05]  /*6f80*/  LDSM.16.M88.4 R148, [R171] ;  /* 0x00000000ab94783b */ /* 0x000e6a0000000200 */
[-C--:B---3--:R-:W-:Y:S06]  /*6f90*/  HMMA.16816.F32.BF16 R84, R156, R152.reuse, R84 ;  /* 0x000000989c54723c */ /* 0x088fec0000041854 */
[C---:B------:R-:W-:Y:S06]  /*6fa0*/  HMMA.16816.F32.BF16 R88, R164.reuse, R152, R88 ;  /* 0x00000098a458723c */ /* 0x040fec0000041858 */
[-C--:B------:R-:W-:Y:S01]  /*6fb0*/  HMMA.16816.F32.BF16 R92, R164, R154.reuse, R92 ;  /* 0x0000009aa45c723c */ /* 0x080fe2000004185c */
[----:B------:R-:W2:Y:S05]  /*6fc0*/  LDSM.16.M88.4 R164, [R171+0x1000] ;  /* 0x00100000aba4783b */ /* 0x000eaa0000000200 */
[----:B------:R-:W-:Y:S01]  /*6fd0*/  HMMA.16816.F32.BF16 R96, R156, R154, R96 ;  /* 0x0000009a9c60723c */ /* 0x000fe20000041860 */
[----:B------:R-:W3:Y:S04]  /*6fe0*/  LDSM.16.MT88.4 R152, [R181+0x15800] ;  /* 0x01580000b598783b */ /* 0x000ee80000004200 */
[----:B------:R-:W4:Y:S01]  /*6ff0*/  LDSM.16.MT88.4 R156, [R181+0x17800] ;  /* 0x01780000b59c783b */ /* 0x000f220000004200 */
[-C--:B-1----:R-:W-:Y:S06]  /*7000*/  HMMA.16816.F32.BF16 R4, R148, R160.reuse, R4 ;  /* 0x000000a09404723c */ /* 0x082fec0000041804 */
[C---:B--2---:R-:W-:Y:S06]  /*7010*/  HMMA.16816.F32.BF16 R8, R164.reuse, R160, R8 ;  /* 0x000000a0a408723c */ /* 0x044fec0000041808 */
[-C--:B------:R-:W-:Y:S06]  /*7020*/  HMMA.16816.F32.BF16 R12, R164, R162.reuse, R12 ;  /* 0x000000a2a40c723c */ /* 0x080fec000004180c */
[C---:B------:R-:W-:Y:S06]  /*7030*/  HMMA.16816.F32.BF16 R16, R148.reuse, R162, R16 ;  /* 0x000000a29410723c */ /* 0x040fec0000041810 */
[-C--:B---3--:R-:W-:Y:S06]  /*7040*/  HMMA.16816.F32.BF16 R68, R148, R152.reuse, R68 ;  /* 0x000000989444723c */ /* 0x088fec0000041844 */
[C---:B------:R-:W-:Y:S06]  /*7050*/  HMMA.16816.F32.BF16 R72, R164.reuse, R152, R72 ;  /* 0x00000098a448723c */ /* 0x040fec0000041848 */
[-C--:B------:R-:W-:Y:S05]  /*7060*/  HMMA.16816.F32.BF16 R76, R164, R154.reuse, R76 ;  /* 0x0000009aa44c723c */ /* 0x080fea000004184c */
[----:B------:R-:W-:Y:S01]  /*7070*/  @P4 IADD3 R152, P0, R250, -0x100, RZ ;  /* 0xffffff00fa984810 */ /* 0x000fe20007f1e0ff */
[C---:B------:R-:W-:Y:S05]  /*7080*/  HMMA.16816.F32.BF16 R80, R148.reuse, R154, R80 ;  /* 0x0000009a9450723c */ /* 0x040fea0000041850 */
[----:B------:R-:W-:Y:S01]  /*7090*/  @P4 IADD3.X R153, R251, -0x1, RZ, P0, !PT ;  /* 0xfffffffffb994810 */ /* 0x000fe200007fe4ff */
[-C--:B----4-:R-:W-:Y:S05]  /*70a0*/  HMMA.16816.F32.BF16 R84, R148, R156.reuse, R84 ;  /* 0x0000009c9454723c */ /* 0x090fea0000041854 */
[----:B------:R-:W-:Y:S01]  /*70b0*/  @P4 IMAD.MOV.U32 R250, RZ, RZ, R152 ;  /* 0x000000fffffa4224 */ /* 0x000fe200078e0098 */
[C---:B------:R-:W-:Y:S05]  /*70c0*/  HMMA.16816.F32.BF16 R88, R164.reuse, R156, R88 ;  /* 0x0000009ca458723c */ /* 0x040fea0000041858 */
[----:B------:R-:W-:Y:S01]  /*70d0*/  @P4 IMAD.MOV.U32 R251, RZ, RZ, R153 ;  /* 0x000000fffffb4224 */ /* 0x000fe200078e0099 */
[-C--:B------:R-:W-:Y:S05]  /*70e0*/  HMMA.16816.F32.BF16 R92, R164, R158.reuse, R92 ;  /* 0x0000009ea45c723c */ /* 0x080fea000004185c */
[----:B------:R-:W-:Y:S01]  /*70f0*/  @P4 IMAD.WIDE R154, R192, 0x4, R250 ;  /* 0x00000004c09a4825 */ /* 0x000fe200078e02fa */
[----:B------:R-:W-:Y:S04]  /*7100*/  HMMA.16816.F32.BF16 R96, R148, R158, R96 ;  /* 0x0000009e9460723c */ /* 0x000fe80000041860 */
[----:B------:R-:W5:Y:S01]  /*7110*/  @P4 LDG.E R231, desc[UR14][R154.64] ;  /* 0x0000000e9ae74981 */ /* 0x000f62000c1e1900 */
[C---:B------:R-:W-:Y:S02]  /*7120*/  IMAD.SHL.U32 R153, R215.reuse, 0x8, RZ ;  /* 0x00000008d7997824 */ /* 0x040fe400078e00ff */
[C---:B------:R-:W-:Y:S01]  /*7130*/  IMAD.SHL.U32 R152, R215.reuse, 0x10, RZ ;  /* 0x00000010d7987824 */ /* 0x040fe200078e00ff */
[----:B------:R1:W5:Y:S03]  /*7140*/  @P4 LDG.E R232, desc[UR14][R154.64+0x20] ;  /* 0x0000200e9ae84981 */ /* 0x000366000c1e1900 */
[----:B------:R-:W-:Y:S01]  /*7150*/  IMAD R148, R215, 0x18, RZ ;  /* 0x00000018d7947824 */ /* 0x000fe200078e02ff */
[----:B------:R2:W-:Y:S01]  /*7160*/  REDG.E.ADD.F32.FTZ.RN.STRONG.GPU desc[UR14][R244.64], R4 ;  /* 0x00000004f40079a6 */ /* 0x0005e2000c10f38e */
[CC--:B------:R-:W-:Y:S04]  /*7170*/  LEA R158, P1, R152.reuse, R244.reuse, 0x2 ;  /* 0x000000f4989e7211 */ /* 0x0c0fe800078210ff */
[-C--:B------:R-:W-:Y:S02]  /*7180*/  LEA.HI.X.SX32 R159, R152, R245.reuse, 0x2, P1 ;  /* 0x000000f5989f7211 */ /* 0x080fe400008f16ff */
[CC--:B-1----:R-:W-:Y:S04]  /*7190*/  LEA R154, P0, R153.reuse, R244.reuse, 0x2 ;  /* 0x000000f4999a7211 */ /* 0x0c2fe800078010ff */
[-C--:B------:R-:W-:Y:S01]  /*71a0*/  LEA.HI.X.SX32 R155, R153, R245.reuse, 0x2, P0 ;  /* 0x000000f5999b7211 */ /* 0x080fe200000f16ff */
[C---:B--2---:R-:W-:Y:S01]  /*71b0*/  IMAD.SHL.U32 R4, R215.reuse, 0x20, RZ ;  /* 0x00000020d7047824 */ /* 0x044fe200078e00ff */
[-C--:B------:R-:W-:Y:S03]  /*71c0*/  LEA R156, P0, R148, R244.reuse, 0x2 ;  /* 0x000000f4949c7211 */ /* 0x080fe600078010ff */
[----:B------:R1:W-:Y:S01]  /*71d0*/  REDG.E.ADD.F32.FTZ.RN.STRONG.GPU desc[UR14][R154.64], R5 ;  /* 0x000000059a0079a6 */ /* 0x0003e2000c10f38e */
[-C--:B------:R-:W-:Y:S03]  /*71e0*/  LEA R150, P1, R4, R244.reuse, 0x2 ;  /* 0x000000f404967211 */ /* 0x080fe600078210ff */
[----:B------:R2:W-:Y:S01]  /*71f0*/  REDG.E.ADD.F32.FTZ.RN.STRONG.GPU desc[UR14][R158.64], R6 ;  /* 0x000000069e0079a6 */ /* 0x0005e2000c10f38e */
[-C--:B------:R-:W-:Y:S02]  /*7200*/  LEA.HI.X.SX32 R157, R148, R245.reuse, 0x2, P0 ;  /* 0x000000f5949d7211 */ /* 0x080fe400000f16ff */
[-C--:B------:R-:W-:Y:S01]  /*7210*/  LEA.HI.X.SX32 R151, R4, R245.reuse, 0x2, P1 ;  /* 0x000000f504977211 */ /* 0x080fe200008f16ff */
[----:B------:R-:W-:Y:S02]  /*7220*/  VIADD R4, R152, 0x20 ;  /* 0x0000002098047836 */ /* 0x000fe40000000000 */
[----:B------:R3:W-:Y:S04]  /*7230*/  REDG.E.ADD.F32.FTZ.RN.STRONG.GPU desc[UR14][R156.64], R7 ;  /* 0x000000079c0079a6 */ /* 0x0007e8000c10f38e */
[----:B------:R4:W-:Y:S01]  /*7240*/  REDG.E.ADD.F32.FTZ.RN.STRONG.GPU desc[UR14][R150.64], R8 ;  /* 0x00000008960079a6 */ /* 0x0009e2000c10f38e */
[C---:B-1----:R-:W-:Y:S02]  /*7250*/  IMAD R5, R215.reuse, 0x28, RZ ;  /* 0x00000028d7057824 */ /* 0x042fe400078e02ff */
[----:B--2---:R-:W-:Y:S03]  /*7260*/  IMAD R6, R215, 0x30, RZ ;  /* 0x00000030d7067824 */ /* 0x004fe600078e02ff */
[-C--:B------:R-:W-:Y:S01]  /*7270*/  LEA R148, P0, R5, R244.reuse, 0x2 ;  /* 0x000000f405947211 */ /* 0x080fe200078010ff */
[----:B------:R-:W-:Y:S03]  /*7280*/  IMAD R215, R215, 0x38, RZ ;  /* 0x00000038d7d77824 */ /* 0x000fe600078e02ff */
[-C--:B------:R-:W-:Y:S01]  /*7290*/  LEA.HI.X.SX32 R149, R5, R245.reuse, 0x2, P0 ;  /* 0x000000f505957211 */ /* 0x080fe200000f16ff */
[----:B------:R-:W-:Y:S01]  /*72a0*/  IMAD.IADD R5, R153, 0x1, R4 ;  /* 0x0000000199057824 */ /* 0x000fe200078e0204 */
[CC--:B---3--:R-:W-:Y:S03]  /*72b0*/  LEA R156, P1, R6.reuse, R244.reuse, 0x2 ;  /* 0x000000f4069c7211 */ /* 0x0c8fe600078210ff */
[----:B------:R1:W-:Y:S01]  /*72c0*/  REDG.E.ADD.F32.FTZ.RN.STRONG.GPU desc[UR14][R148.64], R9 ;  /* 0x00000009940079a6 */ /* 0x0003e2000c10f38e */
[CC--:B----4-:R-:W-:Y:S02]  /*72d0*/  LEA R8, P0, R215.reuse, R244.reuse, 0x2 ;  /* 0x000000f4d7087211 */ /* 0x0d0fe400078010ff */
[-C--:B------:R-:W-:Y:S05]  /*72e0*/  LEA.HI.X.SX32 R157, R6, R245.reuse, 0x2, P1 ;  /* 0x000000f5069d7211 */ /* 0x080fea00008f16ff */
[----:B------:R-:W-:Y:S01]  /*72f0*/  REDG.E.ADD.F32.FTZ.RN.STRONG.GPU desc[UR14][R156.64], R10 ;  /* 0x0000000a9c0079a6 */ /* 0x000fe2000c10f38e */
[-C--:B-1----:R-:W-:Y:S02]  /*7300*/  LEA.HI.X.SX32 R9, R215, R245.reuse, 0x2, P0 ;  /* 0x000000f5d7097211 */ /* 0x082fe400000f16ff */
[CC--:B------:R-:W-:Y:S03]  /*7310*/  LEA R6, P0, R4.reuse, R244.reuse, 0x2 ;  /* 0x000000f404067211 */ /* 0x0c0fe600078010ff */
[----:B------:R1:W-:Y:S01]  /*7320*/  REDG.E.ADD.F32.FTZ.RN.STRONG.GPU desc[UR14][R8.64], R11 ;  /* 0x0000000b080079a6 */ /* 0x0003e2000c10f38e */
[-C--:B------:R-:W-:Y:S01]  /*7330*/  LEA.HI.X.SX32 R7, R4, R245.reuse, 0x2, P0 ;  /* 0x000000f504077211 */ /* 0x080fe200000f16ff */
[----:B------:R-:W-:Y:S02]  /*7340*/  IMAD.IADD R4, R153, 0x1, R5 ;  /* 0x0000000199047824 */ /* 0x000fe400078e0205 */
[----:B------:R2:W-:Y:S04]  /*7350*/  REDG.E.ADD.F32.FTZ.RN.STRONG.GPU desc[UR14][R244.64+0x80], R16 ;  /* 0x00008010f40079a6 */ /* 0x0005e8000c10f38e */
[----:B------:R-:W-:Y:S04]  /*7360*/  REDG.E.ADD.F32.FTZ.RN.STRONG.GPU desc[UR14][R154.64+0x80], R17 ;  /* 0x000080119a0079a6 */ /* 0x000fe8000c10f38e */
[----:B------:R3:W-:Y:S01]  /*7370*/  REDG.E.ADD.F32.FTZ.RN.STRONG.GPU desc[UR14][R6.64], R18 ;  /* 0x00000012060079a6 */ /* 0x0007e2000c10f38e */
[CC--:B-1----:R-:W-:Y:S04]  /*7380*/  LEA R8, P0, R5.reuse, R244.reuse, 0x2 ;  /* 0x000000f405087211 */ /* 0x0c2fe800078010ff */
[-C--:B------:R-:W-:Y:S01]  /*7390*/  LEA.HI.X.SX32 R9, R5, R245.reuse, 0x2, P0 ;  /* 0x000000f505097211 */ /* 0x080fe200000f16ff */
[----:B------:R-:W-:Y:S01]  /*73a0*/  IMAD.IADD R5, R153, 0x1, R4 ;  /* 0x0000000199057824 */ /* 0x000fe200078e0204 */
[CC--:B--2---:R-:W-:Y:S03]  /*73b0*/  LEA R16, P1, R4.reuse, R244.reuse, 0x2 ;  /* 0x000000f404107211 */ /* 0x0c4fe600078210ff */
[----:B------:R1:W-:Y:S01]  /*73c0*/  REDG.E.ADD.F32.FTZ.RN.STRONG.GPU desc[UR14][R8.64], R19 ;  /* 0x00000013080079a6 */ /* 0x0003e2000c10f38e */
[-C--:B------:R-:W-:Y:S01]  /*73d0*/  LEA R10, P0, R5, R244.reuse, 0x2 ;  /* 0x000000f4050a7211 */ /* 0x080fe200078010ff */
[----:B---3--:R-:W-:Y:S01]  /*73e0*/  IMAD.IADD R6, R153, 0x1, R5 ;  /* 0x0000000199067824 */ /* 0x008fe200078e0205 */
[-C--:B------:R-:W-:Y:S02]  /*73f0*/  LEA.HI.X.SX32 R17, R4, R245.reuse, 0x2, P1 ;  /* 0x000000f504117211 */ /* 0x080fe400008f16ff */
[-C--:B------:R-:W-:Y:S01]  /*7400*/  LEA.HI.X.SX32 R11, R5, R245.reuse, 0x2, P0 ;  /* 0x000000f5050b7211 */ /* 0x080fe200000f16ff */
[C---:B------:R-:W-:Y:S02]  /*7410*/  IMAD.IADD R4, R153.reuse, 0x1, R6 ;  /* 0x0000000199047824 */ /* 0x040fe400078e0206 */
        /* <DEDUP_REMOVED lines=8> */
[----:B------:R-:W-:Y:S04]  /*74a0*/  IMAD.IADD R4, R153, 0x1, R5 ;  /* 0x0000000199047824 */ /* 0x000fe800078e0205 */
[----:B------:R2:W-:Y:S04]  /*74b0*/  REDG.E.ADD.F32.FTZ.RN.STRONG.GPU desc[UR14][R6.64], R15 ;  /* 0x0000000f060079a6 */ /* 0x0005e8000c10f38e */
[----:B------:R-:W-:Y:S04]  /*74c0*/  REDG.E.ADD.F32.FTZ.RN.STRONG.GPU desc[UR14][R244.64+0x100], R68 ;  /* 0x00010044f40079a6 */ /* 0x000fe8000c10f38e */
[----:B------:R-:W-:Y:S01]  /*74d0*/  REDG.E.ADD.F32.FTZ.RN.STRONG.GPU desc[UR14][R154.64+0x100], R69 ;  /* 0x000100459a0079a6 */ /* 0x000fe2000c10f38e */
[CC--:B-1----:R-:W-:Y:S04]  /*74e0*/  LEA R8, P0, R5.reuse, R244.reuse, 0x2 ;  /* 0x000000f405087211 */ /* 0x0c2fe800078010ff */
[-C--:B------:R-:W-:Y:S01]  /*74f0*/  LEA.HI.X.SX32 R9, R5, R245.reuse, 0x2, P0 ;  /* 0x000000f505097211 */ /* 0x080fe200000f16ff */
[C---:B------:R-:W-:Y:S01]  /*7500*/  IMAD.IADD R5, R153.reuse, 0x1, R4 ;  /* 0x0000000199057824 */ /* 0x040fe200078e0204 */
[CC--:B------:R-:W-:Y:S03]  /*7510*/  LEA R10, P0, R4.reuse, R244.reuse, 0x2 ;  /* 0x000000f4040a7211 */ /* 0x0c0fe600078010ff */
[----:B------:R1:W-:Y:S01]  /*7520*/  REDG.E.ADD.F32.FTZ.RN.STRONG.GPU desc[UR14][R8.64], R70 ;  /* 0x00000046080079a6 */ /* 0x0003e2000c10f38e */
[-C--:B------:R-:W-:Y:S01]  /*7530*/  LEA.HI.X.SX32 R11, R4, R245.reuse, 0x2, P0 ;  /* 0x000000f5040b7211 */ /* 0x080fe200000f16ff */
[----:B------:R-:W-:Y:S01]  /*7540*/  IMAD.IADD R4, R153, 0x1, R5 ;  /* 0x0000000199047824 */ /* 0x000fe200078e0205 */
[CC--:B------:R-:W-:Y:S03]  /*7550*/  LEA R12, P1, R5.reuse, R244.reuse, 0x2 ;  /* 0x000000f4050c7211 */ /* 0x0c0fe600078210ff */
[----:B------:R3:W-:Y:S01]  /*7560*/  REDG.E.ADD.F32.FTZ.RN.STRONG.GPU desc[UR14][R10.64], R71 ;  /* 0x000000470a0079a6 */ /* 0x0007e2000c10f38e */
[-C--:B------:R-:W-:Y:S01]  /*7570*/  LEA.HI.X.SX32 R13, R5, R245.reuse, 0x2, P1 ;  /* 0x000000f5050d7211 */ /* 0x080fe200008f16ff */
[C---:B--2---:R-:W-:Y:S02]  /*7580*/  IMAD.IADD R6, R153.reuse, 0x1, R4 ;  /* 0x0000000199067824 */ /* 0x044fe400078e0204 */
[----:B------:R-:W-:Y:S01]  /*7590*/  VIADD R5, R152, 0x60 ;  /* 0x0000006098057836 */ /* 0x000fe20000000000 */
[----:B------:R-:W-:Y:S04]  /*75a0*/  LDSM.16.MT88.4 R68, [R176+0x4000] ;  /* 0x00400000b044783b */ /* 0x000fe80000004200 */
[----:B------:R-:W-:Y:S01]  /*75b0*/  REDG.E.ADD.F32.FTZ.RN.STRONG.GPU desc[UR14][R12.64], R72 ;  /* 0x000000480c0079a6 */ /* 0x000fe2000c10f38e */
[CC--:B-1----:R-:W-:Y:S04]  /*75c0*/  LEA R8, P0, R4.reuse, R244.reuse, 0x2 ;  /* 0x000000f404087211 */ /* 0x0c2fe800078010ff */
[-C--:B------:R-:W-:Y:S01]  /*75d0*/  LEA.HI.X.SX32 R9, R4, R245.reuse, 0x2, P0 ;  /* 0x000000f504097211 */ /* 0x080fe200000f16ff */
[C---:B------:R-:W-:Y:S01]  /*75e0*/  IMAD.IADD R4, R153.reuse, 0x1, R6 ;  /* 0x0000000199047824 */ /* 0x040fe200078e0206 */
[CC--:B---3--:R-:W-:Y:S03]  /*75f0*/  LEA R10, P0, R6.reuse, R244.reuse, 0x2 ;  /* 0x000000f4060a7211 */ /* 0x0c8fe600078010ff */
[----:B------:R1:W-:Y:S01]  /*7600*/  REDG.E.ADD.F32.FTZ.RN.STRONG.GPU desc[UR14][R8.64], R73 ;  /* 0x00000049080079a6 */ /* 0x0003e2000c10f38e */
[-C--:B------:R-:W-:Y:S02]  /*7610*/  LEA.HI.X.SX32 R11, R6, R245.reuse, 0x2, P0 ;  /* 0x000000f5060b7211 */ /* 0x080fe400000f16ff */
[CC--:B------:R-:W-:Y:S03]  /*7620*/  LEA R6, P0, R4.reuse, R244.reuse, 0x2 ;  /* 0x000000f404067211 */ /* 0x0c0fe600078010ff */
[----:B------:R2:W-:Y:S01]  /*7630*/  REDG.E.ADD.F32.FTZ.RN.STRONG.GPU desc[UR14][R10.64], R74 ;  /* 0x0000004a0a0079a6 */ /* 0x0005e2000c10f38e */
[-C--:B------:R-:W-:Y:S01]  /*7640*/  LEA.HI.X.SX32 R7, R4, R245.reuse, 0x2, P0 ;  /* 0x000000f504077211 */ /* 0x080fe200000f16ff */
[----:B------:R-:W-:Y:S04]  /*7650*/  IMAD.IADD R4, R153, 0x1, R5 ;  /* 0x0000000199047824 */ /* 0x000fe800078e0205 */
[----:B------:R3:W-:Y:S04]  /*7660*/  REDG.E.ADD.F32.FTZ.RN.STRONG.GPU desc[UR14][R6.64], R75 ;  /* 0x0000004b060079a6 */ /* 0x0007e8000c10f38e */
[----:B------:R-:W-:Y:S04]  /*7670*/  REDG.E.ADD.F32.FTZ.RN.STRONG.GPU desc[UR14][R244.64+0x180], R80 ;  /* 0x00018050f40079a6 */ /* 0x000fe8000c10f38e */
[----:B------:R-:W-:Y:S04]  /*7680*/  REDG.E.ADD.F32.FTZ.RN.STRONG.GPU desc[UR14][R154.64+0x180], R81 ;  /* 0x000180519a0079a6 */ /* 0x000fe8000c10f38e */
[----:B------:R-:W-:Y:S01]  /*7690*/  LDSM.16.MT88.4 R72, [R178+0x1e800] ;  /* 0x01e80000b248783b */ /* 0x000fe20000004200 */
[CC--:B-1----:R-:W-:Y:S04]  /*76a0*/  LEA R8, P0, R5.reuse, R244.reuse, 0x2 ;  /* 0x000000f405087211 */ /* 0x0c2fe800078010ff */
[-C--:B------:R-:W-:Y:S01]  /*76b0*/  LEA.HI.X.SX32 R9, R5, R245.reuse, 0x2, P0 ;  /* 0x000000f505097211 */ /* 0x080fe200000f16ff */
[C---:B------:R-:W-:Y:S01]  /*76c0*/  IMAD.IADD R5, R153.reuse, 0x1, R4 ;  /* 0x0000000199057824 */ /* 0x040fe200078e0204 */
[CC--:B--2---:R-:W-:Y:S03]  /*76d0*/  LEA R10, P0, R4.reuse, R244.reuse, 0x2 ;  /* 0x000000f4040a7211 */ /* 0x0c4fe600078010ff */
[----:B------:R1:W-:Y:S01]  /*76e0*/  REDG.E.ADD.F32.FTZ.RN.STRONG.GPU desc[UR14][R8.64], R82 ;  /* 0x00000052080079a6 */ /* 0x0003e2000c10f38e */
[-C--:B------:R-:W-:Y:S01]  /*76f0*/  LEA.HI.X.SX32 R11, R4, R245.reuse, 0x2, P0 ;  /* 0x000000f5040b7211 */ /* 0x080fe200000f16ff */
[----:B------:R-:W-:Y:S01]  /*7700*/  IMAD.IADD R4, R153, 0x1, R5 ;  /* 0x0000000199047824 */ /* 0x000fe200078e0205 */
[CC--:B------:R-:W-:Y:S03]  /*7710*/  LEA R12, P1, R5.reuse, R244.reuse, 0x2 ;  /* 0x000000f4050c7211 */ /* 0x0c0fe600078210ff */
[----:B------:R2:W-:Y:S01]  /*7720*/  REDG.E.ADD.F32.FTZ.RN.STRONG.GPU desc[UR14][R10.64], R83 ;  /* 0x000000530a0079a6 */ /* 0x0005e2000c10f38e */
[-C--:B------:R-:W-:Y:S01]  /*7730*/  LEA.HI.X.SX32 R13, R5, R245.reuse, 0x2, P1 ;  /* 0x000000f5050d7211 */ /* 0x080fe200008f16ff */
[C---:B---3--:R-:W-:Y:S02]  /*7740*/  IMAD.IADD R6, R153.reuse, 0x1, R4 ;  /* 0x0000000199067824 */ /* 0x048fe400078e0204 */
[C---:B------:R-:W-:Y:S01]  /*7750*/  VIADD R5, R152.reuse, 0x80 ;  /* 0x0000008098057836 */ /* 0x040fe20000000000 */
[----:B------:R-:W-:Y:S01]  /*7760*/  LDSM.16.MT88.4 R80, [R0+0x1e800] ;  /* 0x01e800000050783b */ /* 0x000fe20000004200 */
[----:B------:R-:W-:Y:S03]  /*7770*/  VIADD R152, R152, 0xa0 ;  /* 0x000000a098987836 */ /* 0x000fe60000000000 */
[----:B------:R-:W-:Y:S01]  /*7780*/  REDG.E.ADD.F32.FTZ.RN.STRONG.GPU desc[UR14][R12.64], R76 ;  /* 0x0000004c0c0079a6 */ /* 0x000fe2000c10f38e */
[CC--:B-1----:R-:W-:Y:S04]  /*7790*/  LEA R8, P0, R4.reuse, R244.reuse, 0x2 ;  /* 0x000000f404087211 */ /* 0x0c2fe800078010ff */
[-C--:B------:R-:W-:Y:S01]  /*77a0*/  LEA.HI.X.SX32 R9, R4, R245.reuse, 0x2, P0 ;  /* 0x000000f504097211 */ /* 0x080fe200000f16ff */
[C---:B------:R-:W-:Y:S01]  /*77b0*/  IMAD.IADD R4, R153.reuse, 0x1, R6 ;  /* 0x0000000199047824 */ /* 0x040fe200078e0206 */
[CC--:B--2---:R-:W-:Y:S03]  /*77c0*/  LEA R10, P0, R6.reuse, R244.reuse, 0x2 ;  /* 0x000000f4060a7211 */ /* 0x0c4fe600078010ff */
        /* <DEDUP_REMOVED lines=21> */
[----:B------:R-:W-:Y:S04]  /*7920*/  LDSM.16.MT88.4 R84, [R176+0x2800] ;  /* 0x00280000b054783b */ /* 0x000fe80000004200 */
        /* <DEDUP_REMOVED lines=12> */
[C---:B------:R-:W-:Y:S03]  /*79f0*/  IMAD.IADD R5, R153.reuse, 0x1, R4 ;  /* 0x0000000199057824 */ /* 0x040fe600078e0204 */
        /* <DEDUP_REMOVED lines=8> */
[----:B---3--:R-:W-:Y:S01]  /*7a80*/  IMAD.IADD R6, R153, 0x1, R5 ;  /* 0x0000000199067824 */ /* 0x008fe200078e0205 */
[-C--:B------:R-:W-:Y:S03]  /*7a90*/  LEA R12, P0, R5, R244.reuse, 0x2 ;  /* 0x000000f4050c7211 */ /* 0x080fe600078010ff */
        /* <DEDUP_REMOVED lines=8> */
[----:B------:R-:W-:Y:S02]  /*7b20*/  LEA.HI.X.SX32 R15, R4, R245, 0x2, P1 ;  /* 0x000000f5040f7211 */ /* 0x000fe400008f16ff */
[----:B------:R-:W-:Y:S01]  /*7b30*/  LDSM.16.MT88.4 R4, [R178+0x1e000] ;  /* 0x01e00000b204783b */ /* 0x000fe20000004200 */
[----:B------:R-:W-:Y:S02]  /*7b40*/  ISETP.GT.AND P2, PT, R234, R211, PT ;  /* 0x000000d3ea00720c */ /* 0x000fe40003f44270 */
[----:B------:R-:W-:Y:S01]  /*7b50*/  @P4 IADD3 R214, P1, R214, -0x100, RZ ;  /* 0xffffff00d6d64810 */ /* 0x000fe20007f3e0ff */
[----:B------:R-:W-:Y:S03]  /*7b60*/  REDG.E.ADD.F32.FTZ.RN.STRONG.GPU desc[UR14][R16.64], R93 ;  /* 0x0000005d100079a6 */ /* 0x000fe6000c10f38e */
[----:B------:R-:W-:Y:S01]  /*7b70*/  @P4 IADD3.X R213, R213, -0x1, RZ, P1, !PT ;  /* 0xffffffffd5d54810 */ /* 0x000fe20000ffe4ff */
        /* <DEDUP_REMOVED lines=40> */
[----:B------:R4:W4:Y:S05]  /*7e00*/  LDSM.16.MT88.4 R72, [R176+0x5800] ;  /* 0x00580000b048783b */ /* 0x00092a0000004200 */
        /* <DEDUP_REMOVED lines=18> */
[----:B------:R-:W-:Y:S01]  /*7f30*/  VIADD R234, R234, 0xffffffff ;  /* 0xffffffffeaea7836 */ /* 0x000fe20000000000 */
[C---:B------:R-:W-:Y:S05]  /*7f40*/  HMMA.16816.F32.BF16 R112, R76.reuse, R82, R112 ;  /* 0x000000524c70723c */ /* 0x040fea0000041870 */
[----:B------:R-:W-:Y:S01]  /*7f50*/  @P0 VIADD R4, R176, 0x6000 ;  /* 0x00006000b0040836 */ /* 0x000fe20000000000 */
[-C--:B------:R-:W-:Y:S05]  /*7f60*/  HMMA.16816.F32.BF16 R116, R76, R92.reuse, R116 ;  /* 0x0000005c4c74723c */ /* 0x080fea0000041874 */
[----:B----4-:R-:W-:Y:S01]  /*7f70*/  IMAD.MOV.U32 R176, RZ, RZ, R4 ;  /* 0x000000ffffb07224 */ /* 0x010fe200078e0004 */
        /* <DEDUP_REMOVED lines=85> */
[----:B------:R-:W-:Y:S01]  /*84d0*/  STS [R196+0x1000], R104 ;  /* 0x00100068c4007388 */ /* 0x000fe20000000800 */
        /* <DEDUP_REMOVED lines=81> */
[----:B------:R-:W1:Y:S01]  /*89f0*/  @P0 LDC.64 R6, c[0x0][0x450] ;  /* 0x00011400ff060b82 */ /* 0x000e620000000a00 */
[----:B------:R-:W-:Y:S01]  /*8a00*/  FMUL.FTZ R60, R60, UR6 ;  /* 0x000000063c3c7c20 */ /* 0x000fe20008410000 */
[----:B------:R-:W-:Y:S01]  /*8a10*/  STS [R196+0x6400], R22 ;  /* 0x00640016c4007388 */ /* 0x000fe20000000800 */
[----:B------:R-:W-:Y:S01]  /*8a20*/  FMUL.FTZ R61, R61, UR6 ;  /* 0x000000063d3d7c20 */ /* 0x000fe20008410000 */
[----:B------:R-:W-:Y:S01]  /*8a30*/  FMUL.FTZ R62, R62, UR6 ;  /* 0x000000063e3e7c20 */ /* 0x000fe20008410000 */
[----:B------:R-:W-:Y:S01]  /*8a40*/  FMUL.FTZ R63, R63, UR6 ;  /* 0x000000063f3f7c20 */ /* 0x000fe20008410000 */
[----:B------:R-:W-:Y:S01]  /*8a50*/  F2FP.BF16.F32.PACK_AB R40, R41, R40 ;  /* 0x000000282928723e */ /* 0x000fe200000010ff */
[----:B------:R-:W-:Y:S01]  /*8a60*/  STS [R193+0x6000], R32 ;  /* 0x00600020c1007388 */ /* 0x000fe20000000800 */
[----:B------:R-:W-:Y:S01]  /*8a70*/  F2FP.BF16.F32.PACK_AB R42, R43, R42 ;  /* 0x0000002a2b2a723e */ /* 0x000fe200000010ff */
[----:B------:R-:W2:Y:S01]  /*8a80*/  @P0 LDC.64 R4, c[0x0][0x458] ;  /* 0x00011600ff040b82 */ /* 0x000ea20000000a00 */
        /* <DEDUP_REMOVED lines=15> */
[CC--:B------:R-:W-:Y:S01]  /*8b80*/  @P0 IADD3 R10, R236.reuse, R238.reuse, RZ ;  /* 0x000000eeec0a0210 */ /* 0x0c0fe20007ffe0ff */
[----:B------:R-:W-:Y:S01]  /*8b90*/  STS [R196+0x8000], R36 ;  /* 0x00800024c4007388 */ /* 0x000fe20000000800 */
[----:B------:R-:W-:Y:S02]  /*8ba0*/  @P0 IADD3 R8, R236, R238, RZ ;  /* 0x000000eeec080210 */ /* 0x000fe40007ffe0ff */
[----:B------:R-:W-:Y:S01]  /*8bb0*/  LEA R61, R186, UR5, 0x1 ;  /* 0x00000005ba3d7c11 */ /* 0x000fe2000f8e08ff */
[----:B------:R-:W-:Y:S04]  /*8bc0*/  STS [R196+0x8400], R38 ;  /* 0x00840026c4007388 */ /* 0x000fe80000000800 */
[----:B------:R-:W-:Y:S04]  /*8bd0*/  STS [R193+0x8000], R48 ;  /* 0x00800030c1007388 */ /* 0x000fe80000000800 */
[----:B------:R-:W-:Y:S04]  /*8be0*/  STS [R193+0x8400], R50 ;  /* 0x00840032c1007388 */ /* 0x000fe80000000800 */
[----:B------:R1:W-:Y:S04]  /*8bf0*/  STS [R196+0x9000], R40 ;  /* 0x00900028c4007388 */ /* 0x0003e80000000800 */
[----:B------:R-:W-:Y:S04]  /*8c00*/  STS [R196+0x9400], R42 ;  /* 0x0094002ac4007388 */ /* 0x000fe80000000800 */
[----:B------:R-:W-:Y:S04]  /*8c10*/  STS [R193+0x9000], R44 ;  /* 0x0090002cc1007388 */ /* 0x000fe80000000800 */
[----:B------:R-:W-:Y:S04]  /*8c20*/  STS [R193+0x9400], R46 ;  /* 0x0094002ec1007388 */ /* 0x000fe80000000800 */
[----:B------:R2:W-:Y:S04]  /*8c30*/  STS [R196+0xa000], R52 ;  /* 0x00a00034c4007388 */ /* 0x0005e80000000800 */
[----:B------:R3:W-:Y:S04]  /*8c40*/  STS [R196+0xa400], R54 ;  /* 0x00a40036c4007388 */ /* 0x0007e80000000800 */
[----:B------:R3:W-:Y:S01]  /*8c50*/  STS [R193+0xa000], R64 ;  /* 0x00a00040c1007388 */ /* 0x0007e20000000800 */
[----:B-1----:R-:W-:-:S02]  /*8c60*/  @P0 IMAD R40, R10, R7, RZ ;  /* 0x000000070a280224 */ /* 0x002fc400078e02ff */
[----:B------:R-:W-:Y:S01]  /*8c70*/  @P0 IMAD.WIDE.U32 R10, R10, R6, RZ ;  /* 0x000000060a0a0225 */ /* 0x000fe200078e00ff */
[----:B------:R3:W-:Y:S04]  /*8c80*/  STS [R193+0xa400], R66 ;  /* 0x00a40042c1007388 */ /* 0x0007e80000000800 */
[----:B------:R3:W-:Y:S01]  /*8c90*/  STS [R196+0xb000], R56 ;  /* 0x00b00038c4007388 */ /* 0x0007e20000000800 */
[----:B------:R-:W-:Y:S02]  /*8ca0*/  @P0 MOV R41, R10 ;  /* 0x0000000a00290202 */ /* 0x000fe40000000f00 */
[----:B------:R-:W-:Y:S01]  /*8cb0*/  @P0 IADD3 R40, R11, R40, RZ ;  /* 0x000000280b280210 */ /* 0x000fe20007ffe0ff */
[----:B------:R3:W-:Y:S01]  /*8cc0*/  STS [R196+0xb400], R58 ;  /* 0x00b4003ac4007388 */ /* 0x0007e20000000800 */
[----:B------:R-:W-:-:S03]  /*8cd0*/  SHF.R.S32.HI R10, RZ, 0x1f, R190 ;  /* 0x0000001fff0a7819 */ /* 0x000fc600000114be */
[----:B------:R3:W-:Y:S01]  /*8ce0*/  STS [R193+0xb000], R60 ;  /* 0x00b0003cc1007388 */ /* 0x0007e20000000800 */
[C---:B--2---:R-:W-:Y:S02]  /*8cf0*/  @P0 IMAD R52, R8.reuse, R5, RZ ;  /* 0x0000000508340224 */ /* 0x044fe400078e02ff */
[----:B------:R-:W-:Y:S01]  /*8d00*/  @P0 IMAD.WIDE.U32 R8, R8, R4, RZ ;  /* 0x0000000408080225 */ /* 0x000fe200078e00ff */
[----:B------:R3:W-:Y:S04]  /*8d10*/  STS [R193+0xb400], R62 ;  /* 0x00b4003ec1007388 */ /* 0x0007e80000000800 */
        /* <DEDUP_REMOVED lines=16> */
.L_x_720:
        /* <DEDUP_REMOVED lines=13> */
.L_x_721:
[----:B------:R-:W-:Y:S01]  /*8ef0*/  BAR.SYNC.DEFER_BLOCKING 0x0 ;  /* 0x0000000000007b1d */ /* 0x000fe20000010000 */
[C---:B------:R-:W-:Y:S01]  /*8f00*/  IMAD.SHL.U32 R55, R191.reuse, 0x40, RZ ;  /* 0x00000040bf377824 */ /* 0x040fe200078e00ff */
[--C-:B------:R-:W-:Y:S01]  /*8f10*/  SHF.R.S32.HI R65, RZ, 0x1f, R188.reuse ;  /* 0x0000001fff417819 */ /* 0x100fe200000114bc */
[----:B---3--:R-:W-:Y:S01]  /*8f20*/  IMAD.MOV.U32 R64, RZ, RZ, R188 ;  /* 0x000000ffff407224 */ /* 0x008fe200078e00bc */
[----:B------:R-:W-:Y:S01]  /*8f30*/  SHF.R.S32.HI R56, RZ, 0x1f, R194 ;  /* 0x0000001fff387819 */ /* 0x000fe200000114c2 */
[----:B------:R-:W-:Y:S01]  /*8f40*/  IMAD R235, R191, -0x40, R235 ;  /* 0xffffffc0bfeb7824 */ /* 0x000fe200078e02eb */
[----:B------:R-:W-:Y:S01]  /*8f50*/  SHF.R.S32.HI R54, RZ, 0x1f, R55 ;  /* 0x0000001fff367819 */ /* 0x000fe20000011437 */
[-C--:B------:R-:W-:Y:S01]  /*8f60*/  IMAD.WIDE.U32 R44, R55, R6.reuse, R64 ;  /* 0x00000006372c7225 */ /* 0x080fe200078e0040 */
        /* <DEDUP_REMOVED lines=8> */
[----:B------:R-:W-:Y:S01]  /*8ff0*/  SHF.R.S32.HI R59, RZ, 0x1f, R187 ;  /* 0x0000001fff3b7819 */ /* 0x000fe200000114bb */
[----:B------:R-:W-:Y:S01]  /*9000*/  IMAD R60, R194, UR7, R60 ;  /* 0x00000007c23c7c24 */ /* 0x000fe2000f8e023c */
[----:B------:R-:W-:Y:S01]  /*9010*/  ISETP.GE.AND P3, PT, R41, R235, PT ;  /* 0x000000eb2900720c */ /* 0x000fe20003f66270 */
[----:B------:R-:W-:Y:S01]  /*9020*/  VIADD R58, R188, 0x40 ;  /* 0x00000040bc3a7836 */ /* 0x000fe20000000000 */
[----:B------:R-:W-:-:S02]  /*9030*/  IADD3.X R67, R40, R45, R42, P0, !PT ;  /* 0x0000002d28437210 */ /* 0x000fc400007fe42a */
[----:B------:R-:W-:Y:S01]  /*9040*/  IADD3 R57, R188, 0x80, RZ ;  /* 0x00000080bc397810 */ /* 0x000fe20007ffe0ff */
        /* <DEDUP_REMOVED lines=30> */
.L_x_723:
[----:B------:R-:W-:Y:S05]  /*9230*/  BSYNC B0 ;  /* 0x0000000000007941 */ /* 0x000fea0003800000 */
.L_x_722:
        /* <DEDUP_REMOVED lines=21> */
.L_x_725:
[----:B------:R-:W-:Y:S05]  /*9390*/  BSYNC B0 ;  /* 0x0000000000007941 */ /* 0x000fea0003800000 */
.L_x_724:
        /* <DEDUP_REMOVED lines=28> */
.L_x_727:
[----:B------:R-:W-:Y:S05]  /*9560*/  BSYNC B0 ;  /* 0x0000000000007941 */ /* 0x000fea0003800000 */
.L_x_726:
        /* <DEDUP_REMOVED lines=15> */
[----:B-1----:R3:W-:Y:S04]  /*9660*/  @!P2 STG.E.128 desc[UR14][R4.64], R24 ;  /* 0x000000180400a986 */ /* 0x0027e8000c101d0e */
[----:B------:R3:W-:Y:S04]  /*9670*/  @!P1 STG.E.128 desc[UR14][R4.64+0x80], R16 ;  /* 0x0000801004009986 */ /* 0x0007e8000c101d0e */
[----:B------:R3:W-:Y:S02]  /*9680*/  @!P0 STG.E.128 desc[UR14][R4.64+0x100], R8 ;  /* 0x0001000804008986 */ /* 0x0007e4000c101d0e */
.L_x_698:
[----:B------:R-:W-:Y:S05]  /*9690*/  BSYNC B1 ;  /* 0x0000000000017941 */ /* 0x000fea0003800000 */
.L_x_684:
[----:B---34-:R-:W3:Y:S02]  /*96a0*/  LDC R4, c[0x0][0xc] ;  /* 0x00000300ff047b82 */ /* 0x018ee40000000800 */
[----:B---3--:R-:W-:-:S04]  /*96b0*/  IADD3 R191, R4, R191, RZ ;  /* 0x000000bf04bf7210 */ /* 0x008fc80007ffe0ff */
[----:B------:R-:W-:-:S13]  /*96c0*/  ISETP.GE.AND P0, PT, R191, UR12, PT ;  /* 0x0000000cbf007c0c */ /* 0x000fda000bf06270 */
[----:B------:R-:W-:Y:S05]  /*96d0*/  @P0 BRA `(.L_x_728) ;  /* 0x0000000000040947 */ /* 0x000fea0003800000 */
[----:B------:R-:W-:Y:S05]  /*96e0*/  BRA `(.L_x_729) ;  /* 0xffffff7000687947 */ /* 0x000fea000383ffff */
.L_x_728:
[----:B------:R-:W-:Y:S05]  /*96f0*/  EXIT ;  /* 0x000000000000794d */ /* 0x000fea0003800000 */
.L_x_730:
        /* <DEDUP_REMOVED lines=16> */
.L_x_822:


//--------------------- .text._ZN5flash44flash_bwd_dq_dk_dv_loop_seqk_parallel_kernelI23Flash_bwd_kernel_traitsILi192ELi64ELi64ELi8ELi4ELi2ELi2ELb0ELb0EN7cutlass10bfloat16_tE19Flash_kernel_traitsILi192ELi64ELi64ELi8ES3_EELb0ELb1ELb0ELb1ELb0ELb0ELb1EEEvNS_16Flash_bwd_paramsE --------------------------
	.section	.text._ZN5flash44flash_bwd_dq_dk_dv_loop_seqk_parallel_kernelI23Flash_bwd_kernel_traitsILi192ELi64ELi64ELi8ELi4ELi2ELi2ELb0ELb0EN7cutlass10bfloat16_tE19Flash_kernel_traitsILi192ELi64ELi64ELi8ES3_EELb0ELb1ELb0ELb1ELb0ELb0ELb1EEEvNS_16Flash_bwd_paramsE,"ax",@progbits
	.align	128
        .global         _ZN5flash44flash_bwd_dq_dk_dv_loop_seqk_parallel_kernelI23Flash_bwd_kernel_traitsILi192ELi64ELi64ELi8ELi4ELi2ELi2ELb0ELb0EN7cutlass10bfloat16_tE19Flash_kernel_traitsILi192ELi64ELi64ELi8ES3_EELb0ELb1ELb0ELb1ELb0ELb0ELb1EEEvNS_16Flash_bwd_paramsE
        .type           _ZN5flash44flash_bwd_dq_dk_dv_loop_seqk_parallel_kernelI23Flash_bwd_kernel_traitsILi192ELi64ELi64ELi8ELi4ELi2ELi2ELb0ELb0EN7cutlass10bfloat16_tE19Flash_kernel_traitsILi192ELi64ELi64ELi8ES3_EELb0ELb1ELb0ELb1ELb0ELb0ELb1EEEvNS_16Flash_bwd_paramsE,@function
        .size           _ZN5flash44flash_bwd_dq_dk_dv_loop_seqk_parallel_kernelI23Flash_bwd_kernel_traitsILi192ELi64ELi64ELi8ELi4ELi2ELi2ELb0ELb0EN7cutlass10bfloat16_tE19Flash_kernel_traitsILi192ELi64ELi64ELi8ES3_EELb0ELb1ELb0ELb1ELb0ELb0ELb1EEEvNS_16Flash_bwd_paramsE,(.L_x_823 - _ZN5flash44flash_bwd_dq_dk_dv_loop_seqk_parallel_kernelI23Flash_bwd_kernel_traitsILi192ELi64ELi64ELi8ELi4ELi2ELi2ELb0ELb0EN7cutlass10bfloat16_tE19Flash_kernel_traitsILi192ELi64ELi64ELi8ES3_EELb0ELb1ELb0ELb1ELb0ELb0ELb1EEEvNS_16Flash_bwd_paramsE)
        .other          _ZN5flash44flash_bwd_dq_dk_dv_loop_seqk_parallel_kernelI23Flash_bwd_kernel_traitsILi192ELi64ELi64ELi8ELi4ELi2ELi2ELb0ELb0EN7cutlass10bfloat16_tE19Flash_kernel_traitsILi192ELi64ELi64ELi8ES3_EELb0ELb1ELb0ELb1ELb0ELb0ELb1EEEvNS_16Flash_bwd_paramsE,@"STO_CUDA_ENTRY STV_DEFAULT"
_ZN5flash44flash_bwd_dq_dk_dv_loop_seqk_parallel_kernelI23Flash_bwd_kernel_traitsILi192ELi64ELi64ELi8ELi4ELi2ELi2ELb0ELb0EN7cutlass10bfloat16_tE19Flash_kernel_traitsILi192ELi64ELi64ELi8ES3_EELb0ELb1ELb0ELb1ELb0ELb0ELb1EEEvNS_16Flash_bwd_paramsE:
.text._ZN5flash44flash_bwd_dq_dk_dv_loop_seqk_parallel_kernelI23Flash_bwd_kernel_traitsILi192ELi64ELi64ELi8ELi4ELi2ELi2ELb0ELb0EN7cutlass10bfloat16_tE19Flash_kernel_traitsILi192ELi64ELi64ELi8ES3_EELb0ELb1ELb0ELb1ELb0ELb0ELb1EEEvNS_16Flash_bwd_paramsE:
        /* <DEDUP_REMOVED lines=25> */
[----:B------:R-:W-:Y:S02]  /*0190*/  LEA.HI R13, R14, R10, RZ, 0x3 ;  /* 0x0000000a0e0d7211 */ /* 0x000fe400078f18ff */
[----:B------:R-:W-:Y:S02]  /*01a0*/  SHF.R.S32.HI R2, RZ, 0x4, R6 ;  /* 0x00000004ff027819 */ /* 0x000fe40000011406 */
[----:B------:R-:W-:Y:S02]  /*01b0*/  SHF.R.S32.HI R234, RZ, 0x3, R13 ;  /* 0x00000003ffea7819 */ /* 0x000fe4000001140d */
[----:B------:R-:W-:Y:S02]  /*01c0*/  LEA.HI R0, R6, R2, RZ, 0x1 ;  /* 0x0000000206007211 */ /* 0x000fe400078f08ff */
[----:B------:R-:W-:-:S02]  /*01d0*/  LEA.HI R16, R14, R10, RZ, 0x2 ;  /* 0x0000000a0e107211 */ /* 0x000fc400078f10ff */
[----:B------:R-:W-:Y:S02]  /*01e0*/  LOP3.LUT R0, R0, 0xfffffffe, RZ, 0xc0, !PT ;  /* 0xfffffffe00007812 */ /* 0x000fe400078ec0ff */
[--C-:B------:R-:W-:Y:S02]  /*01f0*/  SHF.R.S32.HI R7, RZ, 0x2, R16.reuse ;  /* 0x00000002ff077819 */ /* 0x100fe40000011410 */
[----:B------:R-:W-:Y:S01]  /*0200*/  SHF.R.S32.HI R3, RZ, 0x1f, R16 ;  /* 0x0000001fff037819 */ /* 0x000fe20000011410 */
[----:B------:R-:W-:Y:S01]  /*0210*/  IMAD.IADD R11, R2, 0x1, -R0 ;  /* 0x00000001020b7824 */ /* 0x000fe200078e0a00 */
[----:B------:R-:W-:Y:S01]  /*0220*/  LOP3.LUT R0, R13, 0xfffffff8, RZ, 0xc0, !PT ;  /* 0xfffffff80d007812 */ /* 0x000fe200078ec0ff */
[----:B------:R-:W-:Y:S01]  /*0230*/  IMAD.SHL.U32 R2, R234, 0x40, RZ ;  /* 0x00000040ea027824 */ /* 0x000fe200078e00ff */
[----:B------:R-:W-:Y:S01]  /*0240*/  LEA.HI R15, R14, R10, RZ, 0x5 ;  /* 0x0000000a0e0f7211 */ /* 0x000fe200078f28ff */
[----:B------:R-:W-:Y:S01]  /*0250*/  IMAD.SHL.U32 R185, R11, 0x200, RZ ;  /* 0x000002000bb97824 */ /* 0x000fe200078e00ff */
[----:B------:R-:W-:Y:S01]  /*0260*/  LEA.HI R3, R3, R7, RZ, 0x3 ;  /* 0x0000000703037211 */ /* 0x000fe200078f18ff */
[----:B------:R-:W-:Y:S01]  /*0270*/  IMAD.IADD R0, R10, 0x1, -R0 ;  /* 0x000000010a007824 */ /* 0x000fe200078e0a00 */
[----:B------:R-:W-:-:S02]  /*0280*/  LOP3.LUT R2, R2, 0x1c0, RZ, 0xc0, !PT ;  /* 0x000001c002027812 */ /* 0x000fc400078ec0ff */
[----:B------:R-:W-:Y:S01]  /*0290*/  SHF.R.S32.HI R18, RZ, 0x5, R15 ;  /* 0x00000005ff127819 */ /* 0x000fe2000001140f */
[----:B------:R-:W-:Y:S01]  /*02a0*/  IMAD.SHL.U32 R210, R0, 0x8, RZ ;  /* 0x0000000800d27824 */ /* 0x000fe200078e00ff */
[----:B------:R-:W-:Y:S02]  /*02b0*/  LOP3.LUT R4, R3, 0xfffffff8, RZ, 0xc0, !PT ;  /* 0xfffffff803047812 */ /* 0x000fe400078ec0ff */
[----:B------:R-:W-:Y:S02]  /*02c0*/  SHF.R.U32.HI R5, RZ, 0x3, R2 ;  /* 0x00000003ff057819 */ /* 0x000fe40000011602 */
[----:B------:R-:W-:Y:S01]  /*02d0*/  LOP3.LUT R3, R2, 0x38, R210, 0xf8, !PT ;  /* 0x0000003802037812 */ /* 0x000fe200078ef8d2 */
[----:B------:R-:W-:Y:S01]  /*02e0*/  IMAD.IADD R7, R7, 0x1, -R4 ;  /* 0x0000000107077824 */ /* 0x000fe200078e0a04 */
[----:B------:R-:W-:Y:S02]  /*02f0*/  LOP3.LUT R2, R6, 0xfffffff0, RZ, 0xc0, !PT ;  /* 0xfffffff006027812 */ /* 0x000fe400078ec0ff */
[----:B------:R-:W-:-:S02]  /*0300*/  LEA.HI R6, R15, R18, RZ, 0x1 ;  /* 0x000000120f067211 */ /* 0x000fc400078f08ff */
[----:B------:R-:W-:Y:S01]  /*0310*/  LOP3.LUT R9, R3, R5, RZ, 0x3c, !PT ;  /* 0x0000000503097212 */ /* 0x000fe200078e3cff */
[----:B------:R-:W-:Y:S01]  /*0320*/  IMAD.IADD R2, R10, 0x1, -R2 ;  /* 0x000000010a027824 */ /* 0x000fe200078e0a02 */
[----:B------:R-:W-:Y:S02]  /*0330*/  LOP3.LUT R3, R6, 0xfffffffe, RZ, 0xc0, !PT ;  /* 0xfffffffe06037812 */ /* 0x000fe400078ec0ff */
[C---:B------:R-:W-:Y:S02]  /*0340*/  LOP3.LUT P4, RZ, R0.reuse, 0x4, RZ, 0xc0, !PT ;  /* 0x0000000400ff7812 */ /* 0x040fe4000788c0ff */
[C---:B------:R-:W-:Y:S01]  /*0350*/  LOP3.LUT P3, RZ, R0.reuse, 0x2, RZ, 0xc0, !PT ;  /* 0x0000000200ff7812 */ /* 0x040fe2000786c0ff */
[----:B------:R-:W-:Y:S01]  /*0360*/  IMAD.SHL.U32 R0, R0, 0x40, RZ ;  /* 0x0000004000007824 */ /* 0x000fe200078e00ff */
[----:B------:R-:W-:Y:S01]  /*0370*/  SHF.R.S32.HI R5, RZ, 0x1f, R2 ;  /* 0x0000001fff057819 */ /* 0x000fe20000011402 */
[----:B------:R-:W-:Y:S01]  /*0380*/  IMAD.IADD R190, R18, 0x1, -R3 ;  /* 0x0000000112be7824 */ /* 0x000fe200078e0a03 */
[----:B------:R-:W-:-:S02]  /*0390*/  LEA.HI R4, R14, R10, RZ, 0x7 ;  /* 0x0000000a0e047211 */ /* 0x000fc400078f38ff */
[----:B------:R-:W-:Y:S01]  /*03a0*/  LOP3.LUT R0, R0, 0x1c0, RZ, 0xc0, !PT ;  /* 0x000001c000007812 */ /* 0x000fe200078ec0ff */
[----:B------:R-:W-:Y:S01]  /*03b0*/  IMAD.SHL.U32 R3, R190, 0x10, RZ ;  /* 0x00000010be037824 */ /* 0x000fe200078e00ff */
[----:B------:R-:W-:Y:S02]  /*03c0*/  LEA.HI R12, R5, R2, RZ, 0x3 ;  /* 0x00000002050c7211 */ /* 0x000fe400078f18ff */
[C---:B------:R-:W-:Y:S02]  /*03d0*/  LOP3.LUT R182, R0.reuse, 0x8, R13, 0xf8, !PT ;  /* 0x0000000800b67812 */ /* 0x040fe400078ef80d */
[----:B------:R-:W-:Y:S02]  /*03e0*/  LOP3.LUT R5, R0, 0x10, R3, 0xf8, !PT ;  /* 0x0000001000057812 */ /* 0x000fe400078ef803 */
[----:B------:R-:W-:Y:S02]  /*03f0*/  SHF.R.S32.HI R8, RZ, 0x7, R4 ;  /* 0x00000007ff087819 */ /* 0x000fe40000011404 */
[----:B------:R-:W-:-:S02]  /*0400*/  SHF.R.U32.HI R0, RZ, 0x3, R0 ;  /* 0x00000003ff007819 */ /* 0x000fc40000011600 */
[----:B------:R-:W-:Y:S01]  /*0410*/  LOP3.LUT R5, R5, 0x8, R13, 0xf8, !PT ;  /* 0x0000000805057812 */ /* 0x000fe200078ef80d */
[----:B------:R-:W-:Y:S01]  /*0420*/  IMAD R4, R8, 0x800, R185 ;  /* 0x0000080008047824 */ /* 0x000fe200078e02b9 */
[----:B------:R-:W-:Y:S02]  /*0430*/  LOP3.LUT R6, R12, 0xfffffff8, RZ, 0xc0, !PT ;  /* 0xfffffff80c067812 */ /* 0x000fe400078ec0ff */
[----:B------:R-:W-:Y:S02]  /*0440*/  LOP3.LUT R182, R182, R0, RZ, 0x3c, !PT ;  /* 0x00000000b6b67212 */ /* 0x000fe400078e3cff */
[----:B------:R-:W-:Y:S01]  /*0450*/  LOP3.LUT R185, R185, R5, R0, 0xf6, !PT ;  /* 0x00000005b9b97212 */ /* 0x000fe200078ef600 */
[----:B------:R-:W-:Y:S01]  /*0460*/  IMAD.IADD R13, R2, 0x1, -R6 ;  /* 0x00000001020d7824 */ /* 0x000fe200078e0a06 */
[----:B------:R-:W-:Y:S01]  /*0470*/  LEA.HI R0, R14, R10, RZ, 0x6 ;  /* 0x0000000a0e007211 */ /* 0x000fe200078f30ff */
[----:B------:R-:W-:Y:S01]  /*0480*/  IMAD.IADD R182, R4, 0x1, R182 ;  /* 0x0000000104b67824 */ /* 0x000fe200078e02b6 */
[----:B------:R-:W-:-:S02]  /*0490*/  LOP3.LUT R3, R7, 0x1, RZ, 0xc0, !PT ;  /* 0x0000000107037812 */ /* 0x000fc400078ec0ff */
[----:B------:R-:W-:Y:S01]  /*04a0*/  LOP3.LUT R4, R15, 0xffffffe0, RZ, 0xc0, !PT ;  /* 0xffffffe00f047812 */ /* 0x000fe200078ec0ff */
[----:B------:R-:W-:Y:S01]  /*04b0*/  IMAD.SHL.U32 R182, R182, 0x2, RZ ;  /* 0x00000002b6b67824 */ /* 0x000fe200078e00ff */
[----:B------:R-:W-:Y:S02]  /*04c0*/  LOP3.LUT R2, R16, 0x7ffffffc, RZ, 0xc0, !PT ;  /* 0x7ffffffc10027812 */ /* 0x000fe400078ec0ff */
[----:B------:R-:W-:Y:S01]  /*04d0*/  SHF.R.S32.HI R0, RZ, 0x6, R0 ;  /* 0x00000006ff007819 */ /* 0x000fe20000011400 */
[C---:B------:R-:W-:Y:S01]  /*04e0*/  IMAD.IADD R17, R10.reuse, 0x1, -R4 ;  /* 0x000000010a117824 */ /* 0x040fe200078e0a04 */
[----:B------:R-:W-:Y:S01]  /*04f0*/  ISETP.NE.U32.AND P0, PT, R3, 0x1, PT ;  /* 0x000000010300780c */ /* 0x000fe20003f05070 */
[C---:B------:R-:W-:Y:S01]  /*0500*/  IMAD.IADD R5, R10.reuse, 0x1, -R2 ;  /* 0x000000010a057824 */ /* 0x040fe200078e0a02 */
[----:B------:R-:W-:Y:S01]  /*0510*/  SHF.R.S32.HI R3, RZ, 0x1f, R15 ;  /* 0x0000001fff037819 */ /* 0x000fe2000001140f */
[----:B------:R-:W-:Y:S01]  /*0520*/  IMAD.SHL.U32 R10, R10, 0x2, RZ ;  /* 0x000000020a0a7824 */ /* 0x000fe200078e00ff */
[----:B------:R-:W-:Y:S01]  /*0530*/  R2P PR, R7, 0x6 ;  /* 0x0000000607007804 */ /* 0x000fe20000000000 */
[C---:B------:R-:W-:Y:S01]  /*0540*/  IMAD R250, R0.reuse, 0x200, R9 ;  /* 0x0000020000fa7824 */ /* 0x040fe200078e0209 */
[----:B------:R-:W-:Y:S01]  /*0550*/  LEA.HI R3, R3, R18, RZ, 0x2 ;  /* 0x0000001203037211 */ /* 0x000fe200078f10ff */
[----:B------:R-:W-:Y:S01]  /*0560*/  IMAD.SHL.U32 R2, R0, 0x8, RZ ;  /* 0x0000000800027824 */ /* 0x000fe200078e00ff */
[----:B------:R-:W-:Y:S01]  /*0570*/  STL [R1], R17 ;  /* 0x0000001101007387 */ /* 0x000fe20000100800 */
[----:B------:R-:W-:Y:S01]  /*0580*/  IMAD.SHL.U32 R4, R8, 0x20, RZ ;  /* 0x0000002008047824 */ /* 0x000fe200078e00ff */
[----:B------:R-:W-:Y:S01]  /*0590*/  SEL R181, R181, 0xffffffe0, !P3 ;  /* 0xffffffe0b5b57807 */ /* 0x000fe20005800000 */
[----:B------:R-:W-:Y:S01]  /*05a0*/  IMAD.SHL.U32 R0, R7, 0x40, RZ ;  /* 0x0000004007007824 */ /* 0x000fe200078e00ff */
[----:B------:R-:W-:Y:S01]  /*05b0*/  LOP3.LUT R7, R3, 0xfffffffc, RZ, 0xc0, !PT ;  /* 0xfffffffc03077812 */ /* 0x000fe200078ec0ff */
[----:B------:R-:W-:Y:S01]  /*05c0*/  IMAD.SHL.U32 R8, R5, 0x2, RZ ;  /* 0x0000000205087824 */ /* 0x000fe200078e00ff */
[----:B------:R-:W-:Y:S01]  /*05d0*/  LOP3.LUT R6, R4, 0x6, R10, 0xf8, !PT ;  /* 0x0000000604067812 */ /* 0x000fe200078ef80a */
[----:B------:R-:W-:Y:S01]  /*05e0*/  IMAD.SHL.U32 R5, R11, 0x20, RZ ;  /* 0x000000200b057824 */ /* 0x000fe200078e00ff */
[----:B------:R-:W-:Y:S01]  /*05f0*/  LOP3.LUT R0, R0, 0x1c0, RZ, 0xc0, !PT ;  /* 0x000001c000007812 */ /* 0x000fe200078ec0ff */
[----:B------:R-:W-:Y:S01]  /*0600*/  IMAD.IADD R7, R18, 0x1, -R7 ;  /* 0x0000000112077824 */ /* 0x000fe200078e0a07 */
[----:B------:R-:W-:Y:S01]  /*0610*/  LOP3.LUT R2, R2, 0x18, RZ, 0xc0, !PT ;  /* 0x0000001802027812 */ /* 0x000fe200078ec0ff */
[----:B------:R1:W-:Y:S01]  /*0620*/  STL [R1+0x4], R6 ;  /* 0x0000040601007387 */ /* 0x0003e20000100800 */
[----:B------:R-:W-:Y:S01]  /*0630*/  SHF.R.U32.HI R3, RZ, 0x3, R0 ;  /* 0x00000003ff037819 */ /* 0x000fe20000011600 */
[----:B------:R-:W-:Y:S01]  /*0640*/  VIADD R184, R182, UR6 ;  /* 0x00000006b6b87c36 */ /* 0x000fe20008000000 */
[----:B------:R-:W-:Y:S01]  /*0650*/  LOP3.LUT R9, R2, 0x20, R5, 0xf8, !PT ;  /* 0x0000002002097812 */ /* 0x000fe200078ef805 */
[----:B------:R-:W-:Y:S01]  /*0660*/  IMAD.SHL.U32 R5, R12, 0x40, RZ ;  /* 0x000000400c057824 */ /* 0x000fe200078e00ff */
[----:B------:R-:W-:Y:S01]  /*0670*/  LOP3.LUT R10, R3, R0, R2, 0x1e, !PT ;  /* 0x00000000030a7212 */ /* 0x000fe200078e1e02 */
[----:B------:R-:W-:Y:S01]  /*0680*/  IMAD R2, R7, 0x400, R8 ;  /* 0x0000040007027824 */ /* 0x000fe200078e0208 */
[----:B------:R-:W-:Y:S01]  /*0690*/  SEL R183, R183, 0xffffffc0, !P4 ;  /* 0xffffffc0b7b77807 */ /* 0x000fe20006000000 */
[----:B------:R-:W-:Y:S01]  /*06a0*/  IMAD.IADD R181, R184, 0x1, R181 ;  /* 0x00000001b8b57824 */ /* 0x000fe200078e02b5 */
[----:B------:R-:W-:-:S02]  /*06b0*/  SEL R217, R217, 0x10, !P0 ;  /* 0x00000010d9d97807 */ /* 0x000fc40004000000 */
[----:B------:R-:W-:Y:S01]  /*06c0*/  LEA R185, R185, UR5, 0x1 ;  /* 0x00000005b9b97c11 */ /* 0x000fe2000f8e08ff */
[----:B------:R-:W-:-:S04]  /*06d0*/  IMAD.IADD R184, R184, 0x1, R183 ;  /* 0x00000001b8b87824 */ /* 0x000fc800078e02b7 */
[----:B------:R-:W-:Y:S02]  /*06e0*/  IMAD.IADD R186, R183, 0x1, R185 ;  /* 0x00000001b7ba7824 */ /* 0x000fe400078e02b9 */
[----:B------:R-:W-:Y:S01]  /*06f0*/  IMAD.IADD R183, R181, 0x1, R183 ;  /* 0x00000001b5b77824 */ /* 0x000fe200078e02b7 */
[----:B-1----:R-:W-:Y:S01]  /*0700*/  LOP3.LUT R6, R0, 0x20, R4, 0xf8, !PT ;  /* 0x0000002000067812 */ /* 0x002fe200078ef804 */
[----:B------:R-:W-:-:S03]  /*0710*/  IMAD.SHL.U32 R4, R13, 0x40, RZ ;  /* 0x000000400d047824 */ /* 0x000fc600078e00ff */
[----:B------:R-:W-:Y:S02]  /*0720*/  LOP3.LUT R0, R6, R3, RZ, 0x3c, !PT ;  /* 0x0000000306007212 */ /* 0x000fe400078e3cff */
[----:B------:R-:W-:Y:S02]  /*0730*/  LOP3.LUT R3, R4, 0x1c0, RZ, 0xc0, !PT ;  /* 0x000001c004037812 */ /* 0x000fe400078ec0ff */
[----:B------:R-:W-:Y:S01]  /*0740*/  SHF.R.S32.HI R4, RZ, 0x1f, R17 ;  /* 0x0000001fff047819 */ /* 0x000fe20000011411 */
[----:B------:R-:W-:Y:S01]  /*0750*/  IMAD.IADD R215, R2, 0x1, R0 ;  /* 0x0000000102d77824 */ /* 0x000fe200078e0200 */
[----:B------:R-:W-:Y:S01]  /*0760*/  SHF.R.U32.HI R2, RZ, 0x3, R3 ;  /* 0x00000003ff027819 */ /* 0x000fe20000011603 */
[----:B------:R-:W-:Y:S01]  /*0770*/  IMAD.SHL.U32 R0, R11, 0x8, RZ ;  /* 0x000000080b007824 */ /* 0x000fe200078e00ff */
[----:B------:R-:W-:Y:S02]  /*0780*/  LEA.HI R4, R4, R17, RZ, 0x2 ;  /* 0x0000001104047211 */ /* 0x000fe400078f10ff */
[----:B------:R-:W-:-:S02]  /*0790*/  LEA R215, R215, UR5, 0x1 ;  /* 0x00000005d7d77c11 */ /* 0x000fc4000f8e08ff */
[----:B------:R-:W-:Y:S02]  /*07a0*/  LOP3.LUT R6, R3, 0x8, R0, 0xf8, !PT ;  /* 0x0000000803067812 */ /* 0x000fe400078ef800 */
[----:B------:R-:W-:Y:S01]  /*07b0*/  LOP3.LUT R0, R5, 0xfffffe00, RZ, 0xc0, !PT ;  /* 0xfffffe0005007812 */ /* 0x000fe200078ec0ff */
[----:B------:R-:W-:Y:S01]  /*07c0*/  IMAD R5, R190, 0x400, R8 ;  /* 0x00000400be057824 */ /* 0x000fe200078e0208 */
[----:B------:R-:W-:Y:S01]  /*07d0*/  LOP3.LUT R3, R2, R9, R3, 0x1e, !PT ;  /* 0x0000000902037212 */ /* 0x000fe200078e1e03 */
[----:B------:R-:W-:Y:S01]  /*07e0*/  VIADD R216, R215, 0x20 ;  /* 0x00000020d7d87836 */ /* 0x000fe20000000000 */
[----:B------:R-:W-:Y:S01]  /*07f0*/  SHF.R.S32.HI R4, RZ, 0x2, R4 ;  /* 0x00000002ff047819 */ /* 0x000fe20000011404 */
[----:B------:R-:W-:Y:S01]  /*0800*/  IMAD.IADD R5, R5, 0x1, R10 ;  /* 0x0000000105057824 */ /* 0x000fe200078e020a */
[----:B------:R-:W-:Y:S01]  /*0810*/  LOP3.LUT R2, R6, R2, RZ, 0x3c, !PT ;  /* 0x0000000206027212 */ /* 0x000fe200078e3cff */
[----:B------:R-:W-:Y:S01]  /*0820*/  IMAD R190, R190, 0x400, R0 ;  /* 0x00000400bebe7824 */ /* 0x000fe200078e0200 */
[----:B------:R-:W-:Y:S01]  /*0830*/  LOP3.LUT R195, R3, R0, RZ, 0xfc, !PT ;  /* 0x0000000003c37212 */ /* 0x000fe200078efcff */
[----:B------:R-:W-:Y:S01]  /*0840*/  IMAD R249, R7, 0x10, R4 ;  /* 0x0000001007f97824 */ /* 0x000fe200078e0204 */
[----:B------:R-:W-:Y:S01]  /*0850*/  LEA R239, R5, UR6, 0x1 ;  /* 0x0000000605ef7c11 */ /* 0x000fe2000f8e08ff */
[----:B------:R-:W-:-:S02]  /*0860*/  IMAD.IADD R190, R2, 0x1, R190 ;  /* 0x0000000102be7824 */ /* 0x000fc400078e02be */
[----:B------:R-:W-:Y:S01]  /*0870*/  IMAD R4, R7, 0x400, R0 ;  /* 0x0000040007047824 */ /* 0x000fe200078e0200 */
[----:B------:R-:W-:Y:S01]  /*0880*/  SHF.R.S32.HI R251, RZ, 0x1f, R249 ;  /* 0x0000001ffffb7819 */ /* 0x000fe200000114f9 */
[----:B------:R-:W-:Y:S01]  /*0890*/  @P1 VIADD R216, R215, 0xffffffe0 ;  /* 0xffffffe0d7d81836 */ /* 0x000fe20000000000 */
[----:B------:R-:W-:Y:S01]  /*08a0*/  LEA R190, R190, UR4, 0x1 ;  /* 0x00000004bebe7c11 */ /* 0x000fe2000f8e08ff */
[----:B------:R-:W-:Y:S02]  /*08b0*/  VIADD R240, R239, 0x40 ;  /* 0x00000040eff07836 */ /* 0x000fe40000000000 */
[----:B------:R-:W-:Y:S02]  /*08c0*/  IMAD.IADD R218, R215, 0x1, R217 ;  /* 0x00000001d7da7824 */ /* 0x000fe400078e02d9 */
[----:B------:R-:W-:Y:S02]  /*08d0*/  IMAD.IADD R194, R4, 0x1, R2 ;  /* 0x0000000104c27824 */ /* 0x000fe400078e0202 */
[----:B------:R-:W-:-:S02]  /*08e0*/  @P2 VIADD R240, R239, 0xffffffc0 ;  /* 0xffffffc0eff02836 */ /* 0x000fc40000000000 */
[----:B---34-:R-:W-:-:S07]  /*08f0*/  IMAD.IADD R217, R217, 0x1, R216 ;  /* 0x00000001d9d97824 */ /* 0x018fce00078e02d8 */
.L_x_777:
        /* <DEDUP_REMOVED lines=47> */
.L_x_731:
        /* <DEDUP_REMOVED lines=14> */
[----:B--2---:R-:W2:Y:S01]  /*0cd0*/  I2F.RP R2, R10 ;  /* 0x0000000a00027306 */ /* 0x004ea20000209400 */
[----:B-----5:R-:W-:-:S06]  /*0ce0*/  IMAD R9, R43, R6, RZ ;  /* 0x000000062b097224 */ /* 0x020fcc00078e02ff */
[----:B------:R-:W5:Y:S01]  /*0cf0*/  LDC.U8 R17, c[0x0][0x3d8] ;  /* 0x0000f600ff117b82 */ /* 0x000f620000000000 */
[C---:B------:R-:W-:Y:S02]  /*0d00*/  IMAD R9, R252.reuse, R7, R9 ;  /* 0x00000007fc097224 */ /* 0x040fe400078e0209 */
[----:B------:R-:W-:-:S05]  /*0d10*/  IMAD.WIDE.U32 R6, R252, R6, RZ ;  /* 0x00000006fc067225 */ /* 0x000fca00078e00ff */
[----:B------:R-:W4:Y:S01]  /*0d20*/  LDC R42, c[0x0][0x2dc] ;  /* 0x0000b700ff2a7b82 */ /* 0x000f220000000800 */
[----:B------:R-:W-:Y:S01]  /*0d30*/  IMAD.IADD R34, R7, 0x1, R9 ;  /* 0x0000000107227824 */ /* 0x000fe200078e0209 */
[----:B--2---:R-:W2:Y:S01]  /*0d40*/  MUFU.RCP R2, R2 ;  /* 0x0000000200027308 */ /* 0x004ea20000001000 */
[----:B------:R-:W-:Y:S01]  /*0d50*/  LOP3.LUT R7, R236, R16, RZ, 0x3c, !PT ;  /* 0x00000010ec077212 */ /* 0x000fe200078e3cff */
[----:B-1----:R-:W-:-:S03]  /*0d60*/  IMAD R8, R0, R29, RZ ;  /* 0x0000001d00087224 */ /* 0x002fc600078e02ff */
[----:B------:R-:W-:Y:S01]  /*0d70*/  ISETP.GE.AND P0, PT, R7, RZ, PT ;  /* 0x000000ff0700720c */ /* 0x000fe20003f06270 */
[----:B------:R-:W4:Y:S01]  /*0d80*/  LDC R41, c[0x0][0x270] ;  /* 0x00009c00ff297b82 */ /* 0x000f220000000800 */
[----:B---3--:R-:W-:-:S07]  /*0d90*/  IMAD.WIDE.U32 R14, R252, R44, RZ ;  /* 0x0000002cfc0e7225 */ /* 0x008fce00078e00ff */
[----:B------:R-:W1:Y:S01]  /*0da0*/  @P1 LDC.64 R26, c[0x0][0x250] ;  /* 0x00009400ff1a1b82 */ /* 0x000e620000000a00 */
[----:B--2---:R-:W-:-:S04]  /*0db0*/  IADD3 R2, R2, 0xffffffe, RZ ;  /* 0x0ffffffe02027810 */ /* 0x004fc80007ffe0ff */
[----:B------:R-:W2:Y:S03]  /*0dc0*/  F2I.FTZ.U32.TRUNC.NTZ R3, R2 ;  /* 0x0000000200037305 */ /* 0x000ea6000021f000 */
[----:B------:R-:W3:Y:S08]  /*0dd0*/  @P2 LDC.64 R12, c[0x0][0x420] ;  /* 0x00010800ff0c2b82 */ /* 0x000ef00000000a00 */
[----:B------:R-:W3:Y:S01]  /*0de0*/  LDC R33, c[0x0][0x2c4] ;  /* 0x0000b100ff217b82 */ /* 0x000ee20000000800 */
[----:B----4-:R-:W-:-:S04]  /*0df0*/  IMAD.WIDE R30, R42, R41, RZ ;  /* 0x000000292a1e7225 */ /* 0x010fc800078e02ff */
[----:B------:R-:W-:Y:S02]  /*0e00*/  IMAD R7, R31, R14, RZ ;  /* 0x0000000e1f077224 */ /* 0x000fe400078e02ff */
[----:B--2---:R-:W-:Y:S01]  /*0e10*/  IMAD.MOV R2, RZ, RZ, -R3 ;  /* 0x000000ffff027224 */ /* 0x004fe200078e0a03 */
[----:B------:R-:W2:Y:S03]  /*0e20*/  LDC.U8 R37, c[0x0][0x480] ;  /* 0x00012000ff257b82 */ /* 0x000ea60000000000 */
[----:B------:R-:W-:Y:S01]  /*0e30*/  IMAD R4, R2, R10, RZ ;  /* 0x0000000a02047224 */ /* 0x000fe200078e02ff */
[----:B------:R-:W-:-:S05]  /*0e40*/  MOV R2, RZ ;  /* 0x000000ff00027202 */ /* 0x000fca0000000f00 */
[----:B------:R-:W-:Y:S01]  /*0e50*/  IMAD.HI.U32 R2, R3, R4, R2 ;  /* 0x0000000403027227 */ /* 0x000fe200078e0002 */
[----:B------:R-:W-:-:S05]  /*0e60*/  IADD3 R4, R32, 0x3f, RZ ;  /* 0x0000003f20047810 */ /* 0x000fca0007ffe0ff */
[----:B------:R-:W-:-:S04]  /*0e70*/  IMAD.HI.U32 R2, R2, R5, RZ ;  /* 0x0000000502027227 */ /* 0x000fc800078e00ff */
[----:B------:R-:W-:-:S04]  /*0e80*/  IMAD.MOV R3, RZ, RZ, -R2 ;  /* 0x000000ffff037224 */ /* 0x000fc800078e0a02 */
[----:B------:R-:W-:Y:S01]  /*0e90*/  IMAD R3, R10, R3, R5 ;  /* 0x000000030a037224 */ /* 0x000fe200078e0205 */
[----:B------:R-:W-:-:S04]  /*0ea0*/  SHF.R.S32.HI R5, RZ, 0x1f, R4 ;  /* 0x0000001fff057819 */ /* 0x000fc80000011404 */
[----:B------:R-:W-:Y:S02]  /*0eb0*/  ISETP.GT.U32.AND P5, PT, R10, R3, PT ;  /* 0x000000030a00720c */ /* 0x000fe40003fa4070 */
[----:B------:R-:W-:Y:S01]  /*0ec0*/  LEA.HI R20, R5, R4, RZ, 0x6 ;  /* 0x0000000405147211 */ /* 0x000fe200078f30ff */
[----:B------:R-:W-:-:S04]  /*0ed0*/  IMAD.WIDE.U32 R4, R0, R28, RZ ;  /* 0x0000001c00047225 */ /* 0x000fc800078e00ff */
[----:B------:R-:W-:Y:S01]  /*0ee0*/  @P2 IMAD.IADD R34, R5, 0x1, R8 ;  /* 0x0000000105222824 */ /* 0x000fe200078e0208 */
[----:B------:R-:W-:Y:S02]  /*0ef0*/  SEL R40, R6, R4, !P2 ;  /* 0x0000000406287207 */ /* 0x000fe40005000000 */
[----:B------:R-:W-:-:S03]  /*0f00*/  SHF.R.S32.HI R6, RZ, 0x1f, R44 ;  /* 0x0000001fff067819 */ /* 0x000fc6000001142c */
[----:B------:R-:W-:Y:S02]  /*0f10*/  @!P5 IADD3 R3, R3, -R10, RZ ;  /* 0x8000000a0303d210 */ /* 0x000fe40007ffe0ff */
[----:B------:R-:W-:Y:S01]  /*0f20*/  @!P5 IADD3 R2, R2, 0x1, RZ ;  /* 0x000000010202d810 */ /* 0x000fe20007ffe0ff */
[----:B------:R-:W-:Y:S01]  /*0f30*/  IMAD R6, R6, R252, RZ ;  /* 0x000000fc06067224 */ /* 0x000fe200078e02ff */
[----:B------:R-:W-:Y:S02]  /*0f40*/  ISETP.GE.U32.AND P3, PT, R3, R10, PT ;  /* 0x0000000a0300720c */ /* 0x000fe40003f66070 */
[----:B------:R-:W4:Y:S01]  /*0f50*/  @!P2 LDC.64 R10, c[0x0][0x418] ;  /* 0x00010600ff0aab82 */ /* 0x000f220000000a00 */
[----:B------:R-:W-:Y:S01]  /*0f60*/  @P1 IADD3 R3, R235, R248, RZ ;  /* 0x000000f8eb031210 */ /* 0x000fe20007ffe0ff */
[----:B------:R-:W-:Y:S01]  /*0f70*/  IMAD R6, R43, R44, R6 ;  /* 0x0000002c2b067224 */ /* 0x000fe200078e0206 */
[----:B------:R-:W-:-:S03]  /*0f80*/  ISETP.NE.AND P5, PT, R16, RZ, PT ;  /* 0x000000ff1000720c */ /* 0x000fc60003fa5270 */
[C---:B-1----:R-:W-:Y:S02]  /*0f90*/  @P1 IMAD R8, R3.reuse, R27, RZ ;  /* 0x0000001b03081224 */ /* 0x042fe400078e02ff */
[----:B------:R-:W-:-:S03]  /*0fa0*/  @P1 IMAD.WIDE.U32 R4, R3, R26, RZ ;  /* 0x0000001a03041225 */ /* 0x000fc600078e00ff */
[----:B------:R-:W-:Y:S01]  /*0fb0*/  @P3 IADD3 R2, R2, 0x1, RZ ;  /* 0x0000000102023810 */ /* 0x000fe20007ffe0ff */
[----:B------:R-:W-:Y:S01]  /*0fc0*/  IMAD.IADD R3, R15, 0x1, R6 ;  /* 0x000000010f037824 */ /* 0x000fe200078e0206 */
[----:B-----5:R-:W-:Y:S01]  /*0fd0*/  ISETP.NE.AND P3, PT, R17, RZ, PT ;  /* 0x000000ff1100720c */ /* 0x020fe20003f65270 */
[----:B------:R-:W-:Y:S01]  /*0fe0*/  @P1 IMAD.MOV.U32 R38, RZ, RZ, R4 ;  /* 0x000000ffff261224 */ /* 0x000fe200078e0004 */
[----:B------:R-:W-:Y:S01]  /*0ff0*/  @P1 IADD3 R39, R5, R8, RZ ;  /* 0x0000000805271210 */ /* 0x000fe20007ffe0ff */
[----:B------:R-:W-:Y:S01]  /*1000*/  IMAD.WIDE.U32 R4, R30, R14, RZ ;  /* 0x0000000e1e047225 */ /* 0x000fe200078e00ff */
[----:B------:R-:W-:Y:S01]  /*1010*/  MOV R21, R2 ;  /* 0x0000000200157202 */ /* 0x000fe20000000f00 */
[----:B------:R-:W1:Y:S01]  /*1020*/  LDC.64 R14, c[0x0][0x488] ;  /* 0x00012200ff0e7b82 */ /* 0x000e620000000a00 */
[----:B------:R-:W-:Y:S01]  /*1030*/  SHF.L.U64.HI R8, R252, 0x7, R43 ;  /* 0x00000007fc087819 */ /* 0x000fe2000001022b */
[C---:B------:R-:W-:Y:S02]  /*1040*/  IMAD R7, R30.reuse, R3, R7 ;  /* 0x000000031e077224 */ /* 0x040fe400078e0207 */
[----:B------:R-:W-:Y:S01]  /*1050*/  IMAD.WIDE.U32 R2, R30, R0, RZ ;  /* 0x000000001e027225 */ /* 0x000fe200078e00ff */
[----:B------:R-:W-:-:S02]  /*1060*/  SEL R8, R8, RZ, P4 ;  /* 0x000000ff08087207 */ /* 0x000fc40002000000 */
[----:B------:R-:W-:Y:S01]  /*1070*/  IADD3 R25, R5, R7, RZ ;  /* 0x0000000705197210 */ /* 0x000fe20007ffe0ff */
[----:B------:R-:W-:Y:S01]  /*1080*/  IMAD R6, R31, R0, RZ ;  /* 0x000000001f067224 */ /* 0x000fe200078e02ff */
[----:B------:R-:W5:Y:S01]  /*1090*/  @P3 LDC R23, c[0x0][0x2e4] ;  /* 0x0000b900ff173b82 */ /* 0x000f620000000800 */
[----:B------:R-:W-:Y:S01]  /*10a0*/  @!P0 IMAD.MOV R21, RZ, RZ, -R21 ;  /* 0x000000ffff158224 */ /* 0x000fe200078e0a15 */
[----:B------:R-:W-:Y:S01]  /*10b0*/  @!P5 LOP3.LUT R21, RZ, R16, RZ, 0x33, !PT ;  /* 0x00000010ff15d212 */ /* 0x000fe200078e33ff */
[----:B------:R-:W-:Y:S01]  /*10c0*/  IMAD.SHL.U32 R7, R252, 0x80, RZ ;  /* 0x00000080fc077824 */ /* 0x000fe200078e00ff */
[----:B------:R-:W-:Y:S02]  /*10d0*/  @P2 IADD3 R25, R3, R6, RZ ;  /* 0x0000000603192210 */ /* 0x000fe40007ffe0ff */
[----:B------:R-:W-:Y:S02]  /*10e0*/  LOP3.LUT R6, R20, 0xffffffc0, RZ, 0xc0, !PT ;  /* 0xffffffc014067812 */ /* 0x000fe400078ec0ff */
[----:B------:R-:W5:Y:S01]  /*10f0*/  @P1 LDC.64 R16, c[0x0][0x248] ;  /* 0x00009200ff101b82 */ /* 0x000f620000000a00 */
[----:B------:R-:W-:Y:S01]  /*1100*/  SEL R36, R4, R2, !P2 ;  /* 0x0000000204247207 */ /* 0x000fe20005000000 */
[----:B----4-:R-:W-:Y:S01]  /*1110*/  @!P2 IMAD R2, R43, R10, RZ ;  /* 0x0000000a2b02a224 */ /* 0x010fe200078e02ff */
[----:B------:R-:W-:Y:S01]  /*1120*/  SEL R7, R7, RZ, P4 ;  /* 0x000000ff07077207 */ /* 0x000fe20002000000 */
[----:B---3--:R-:W-:Y:S01]  /*1130*/  @P2 IMAD.WIDE.U32 R4, R0, R12, RZ ;  /* 0x0000000c00042225 */ /* 0x008fe200078e00ff */
[----:B------:R-:W-:-:S02]  /*1140*/  IADD3 R6, R6, -0x40, RZ ;  /* 0xffffffc006067810 */ /* 0x000fc40007ffe0ff */
[----:B------:R-:W-:Y:S01]  /*1150*/  SHF.R.S32.HI R20, RZ, 0x6, R20 ;  /* 0x00000006ff147819 */ /* 0x000fe20000011414 */
[----:B------:R-:W-:Y:S01]  /*1160*/  @!P2 IMAD R9, R252, R11, R2 ;  /* 0x0000000bfc09a224 */ /* 0x000fe200078e0202 */
[----:B------:R-:W-:Y:S01]  /*1170*/  IADD3 R7, P0, R6, R7, RZ ;  /* 0x0000000706077210 */ /* 0x000fe20007f1e0ff */
[C---:B------:R-:W-:Y:S01]  /*1180*/  @P3 IMAD R11, R252.reuse, R33, RZ ;  /* 0x00000021fc0b3224 */ /* 0x040fe200078e02ff */
[----:B------:R-:W-:Y:S01]  /*1190*/  SHF.R.S32.HI R18, RZ, 0x1f, R6 ;  /* 0x0000001fff127819 */ /* 0x000fe20000011406 */
[----:B------:R-:W-:-:S03]  /*11a0*/  @!P2 IMAD.WIDE.U32 R2, R252, R10, RZ ;  /* 0x0000000afc02a225 */ /* 0x000fc600078e00ff */
[----:B------:R-:W-:Y:S01]  /*11b0*/  IADD3.X R8, R18, R8, RZ, P0, !PT ;  /* 0x0000000812087210 */ /* 0x000fe200007fe4ff */
[----:B------:R-:W-:Y:S01]  /*11c0*/  @P2 IMAD R22, R0, R13, R5 ;  /* 0x0000000d00162224 */ /* 0x000fe200078e0205 */
[----:B------:R-:W-:Y:S01]  /*11d0*/  @!P2 IADD3 R22, R3, R9, RZ ;  /* 0x000000090316a210 */ /* 0x000fe20007ffe0ff */
[----:B------:R-:W-:Y:S01]  /*11e0*/  @P2 IMAD.MOV.U32 R19, RZ, RZ, R4 ;  /* 0x000000ffff132224 */ /* 0x000fe200078e0004 */
[----:B------:R-:W-:Y:S01]  /*11f0*/  @P3 SEL R4, R11, R0, !P2 ;  /* 0x000000000b043207 */ /* 0x000fe20005000000 */
[----:B------:R-:W-:Y:S01]  /*1200*/  IMAD R5, R31, R7, RZ ;  /* 0x000000071f057224 */ /* 0x000fe200078e02ff */
[----:B------:R-:W-:Y:S01]  /*1210*/  @!P2 MOV R19, R2 ;  /* 0x000000020013a202 */ /* 0x000fe20000000f00 */
[----:B-1----:R-:W-:Y:S01]  /*1220*/  IMAD.WIDE.U32 R2, R35, R14, RZ ;  /* 0x0000000e23027225 */ /* 0x002fe200078e00ff */
[----:B--2---:R-:W-:Y:S02]  /*1230*/  ISETP.NE.AND P0, PT, R37, RZ, PT ;  /* 0x000000ff2500720c */ /* 0x004fe40003f05270 */
[----:B------:R-:W-:Y:S01]  /*1240*/  SHF.R.S32.HI R31, RZ, 0x1f, R24 ;  /* 0x0000001fff1f7819 */ /* 0x000fe20000011418 */
[----:B------:R-:W-:-:S02]  /*1250*/  IMAD R10, R30, R8, R5 ;  /* 0x000000081e0a7224 */ /* 0x000fc400078e0205 */
[----:B-----5:R-:W-:Y:S02]  /*1260*/  @P3 IMAD R23, R236, R23, R4 ;  /* 0x00000017ec173224 */ /* 0x020fe400078e0204 */
[----:B------:R-:W-:Y:S02]  /*1270*/  @!P3 IMAD R5, R252, R41, R236 ;  /* 0x00000029fc05b224 */ /* 0x000fe400078e02ec */
[----:B------:R-:W-:Y:S02]  /*1280*/  @P1 IMAD.IADD R4, R235, 0x1, R248 ;  /* 0x00000001eb041824 */ /* 0x000fe400078e02f8 */
[----:B------:R-:W-:Y:S01]  /*1290*/  IMAD.WIDE.U32 R12, R30, R7, RZ ;  /* 0x000000071e0c7225 */ /* 0x000fe200078e00ff */
[----:B------:R-:W-:-:S03]  /*12a0*/  SEL R30, R2, RZ, P0 ;  /* 0x000000ff021e7207 */ /* 0x000fc60000000000 */
[----:B------:R-:W-:Y:S02]  /*12b0*/  @!P3 IMAD R23, R5, R33, RZ ;  /* 0x000000210517b224 */ /* 0x000fe400078e02ff */
[----:B------:R-:W-:Y:S02]  /*12c0*/  IMAD R7, R35, R15, R3 ;  /* 0x0000000f23077224 */ /* 0x000fe400078e0203 */
[----:B------:R-:W-:Y:S02]  /*12d0*/  IMAD R8, R236, R42, RZ ;  /* 0x0000002aec087224 */ /* 0x000fe400078e02ff */
[C---:B------:R-:W-:Y:S01]  /*12e0*/  @P1 IMAD R5, R4.reuse, R17, RZ ;  /* 0x0000001104051224 */ /* 0x040fe200078e02ff */
        /* <DEDUP_REMOVED lines=18> */
.L_x_733:
        /* <DEDUP_REMOVED lines=13> */
.L_x_734:
        /* <DEDUP_REMOVED lines=10> */
.L_x_735:
[----:B------:R-:W-:-:S04]  /*1580*/  IMAD R0, R252, R41, R236 ;  /* 0x00000029fc007224 */ /* 0x000fc800078e02ec */
[----:B------:R-:W-:-:S07]  /*1590*/  IMAD R0, R0, R44, RZ ;  /* 0x0000002c00007224 */ /* 0x000fce00078e02ff */
.L_x_736:
[----:B------:R-:W2:Y:S01]  /*15a0*/  LDL R46, [R1] ;  /* 0x00000000012e7983 */ /* 0x000ea20000100800 */
[----:B------:R-:W1:Y:S01]  /*15b0*/  LDC.64 R10, c[0x0][0x420] ;  /* 0x00010800ff0a7b82 */ /* 0x000e620000000a00 */
[----:B------:R-:W-:Y:S01]  /*15c0*/  IMAD R9, R42, R41, RZ ;  /* 0x000000292a097224 */ /* 0x000fe200078e02ff */
[----:B------:R-:W-:Y:S01]  /*15d0*/  IADD3 R2, P4, R210, R19, RZ ;  /* 0x00000013d2027210 */ /* 0x000fe20007f9e0ff */
[----:B------:R-:W3:Y:S01]  /*15e0*/  S2R R44, SR_TID.X ;  /* 0x00000000002c7919 */ /* 0x000ee20000002100 */
[----:B------:R-:W-:Y:S01]  /*15f0*/  IMAD.IADD R19, R6, 0x1, R0 ;  /* 0x0000000106137824 */ /* 0x000fe200078e0200 */
[----:B------:R-:W-:Y:S01]  /*1600*/  SHF.R.S32.HI R211, RZ, 0x1f, R210 ;  /* 0x0000001fffd37819 */ /* 0x000fe200000114d2 */
[----:B------:R-:W-:Y:S01]  /*1610*/  IMAD.SHL.U32 R4, R9, 0x40, RZ ;  /* 0x0000004009047824 */ /* 0x000fe200078e00ff */
[----:B------:R-:W4:Y:S01]  /*1620*/  S2R R45, SR_TID.X ;  /* 0x00000000002d7919 */ /* 0x000f220000002100 */
[----:B------:R-:W-:Y:S01]  /*1630*/  ULDC UR4, c[0x0][0x398] ;  /* 0x0000e60000047ab9 */ /* 0x000fe20000000800 */
[----:B------:R-:W-:Y:S01]  /*1640*/  ULDC.64 UR6, c[0x0][0x428] ;  /* 0x00010a0000067ab9 */ /* 0x000fe20000000a00 */
[----:B------:R-:W-:Y:S01]  /*1650*/  ULDC.64 UR8, c[0x0][0x210] ;  /* 0x0000840000087ab9 */ /* 0x000fe20000000a00 */
[----:B------:R-:W-:Y:S01]  /*1660*/  IADD3 R3, P3, P2, R12, R4, R8 ;  /* 0x000000040c037210 */ /* 0x000fe20007a7e008 */
[----:B------:R-:W-:Y:S01]  /*1670*/  BSSY B1, `(.L_x_732) ;  /* 0x00007a6000017945 */ /* 0x000fe20003800000 */
[----:B------:R-:W-:Y:S01]  /*1680*/  SHF.R.S32.HI R4, RZ, 0x1f, R4 ;  /* 0x0000001fff047819 */ /* 0x000fe20000011404 */
[----:B------:R-:W-:Y:S01]  /*1690*/  VIADD R208, R20, 0xffffffff ;  /* 0xffffffff14d07836 */ /* 0x000fe20000000000 */
[C---:B------:R-:W-:Y:S01]  /*16a0*/  IADD3 R214, R210.reuse, 0x80, RZ ;  /* 0x00000080d2d67810 */ /* 0x040fe20007ffe0ff */
[----:B------:R-:W-:Y:S01]  /*16b0*/  VIADD R213, R210, 0x40 ;  /* 0x00000040d2d57836 */ /* 0x000fe20000000000 */
[----:B------:R-:W-:Y:S01]  /*16c0*/  IADD3.X R4, R5, R4, R15, P3, P2 ;  /* 0x0000000405047210 */ /* 0x000fe20001fe440f */
[----:B------:R-:W-:Y:S01]  /*16d0*/  IMAD.IADD R15, R6, 0x1, R23 ;  /* 0x00000001060f7824 */ /* 0x000fe200078e0217 */
[----:B------:R-:W-:Y:S01]  /*16e0*/  IADD3 R7, P3, P2, R30, R3, R36 ;  /* 0x000000031e077210 */ /* 0x000fe20007a7e024 */
[----:B------:R-:W-:Y:S01]  /*16f0*/  IMAD.X R3, R211, 0x1, R22, P4 ;  /* 0x00000001d3037824 */ /* 0x000fe200020e0616 */
[----:B------:R-:W-:-:S02]  /*1700*/  SHF.R.S32.HI R22, RZ, 0x1f, R234 ;  /* 0x0000001fff167819 */ /* 0x000fc400000114ea */
[----:B------:R-:W-:Y:S01]  /*1710*/  IADD3.X R8, R14, R4, R25, P3, P2 ;  /* 0x000000040e087210 */ /* 0x000fe20001fe4419 */
[----:B-1----:R-:W-:Y:S01]  /*1720*/  IMAD R5, R18, R10, RZ ;  /* 0x0000000a12057224 */ /* 0x002fe200078e02ff */
[----:B------:R-:W-:Y:S01]  /*1730*/  IADD3 R4, P3, R234, R6, RZ ;  /* 0x00000006ea047210 */ /* 0x000fe20007f7e0ff */
[----:B------:R-:W-:-:S04]  /*1740*/  IMAD.WIDE.U32 R2, R6, R10, R2 ;  /* 0x0000000a06027225 */ /* 0x000fc800078e0002 */
[----:B------:R-:W-:Y:S02]  /*1750*/  IMAD R5, R6, R11, R5 ;  /* 0x0000000b06057224 */ /* 0x000fe400078e0205 */
[----:B------:R-:W-:Y:S01]  /*1760*/  IMAD R6, R237, UR6, RZ ;  /* 0x00000006ed067c24 */ /* 0x000fe2000f8e02ff */
[----:B---3--:R-:W-:-:S03]  /*1770*/  SHF.R.S32.HI R44, RZ, 0x1f, R44 ;  /* 0x0000001fff2c7819 */ /* 0x008fc6000001142c */
[----:B------:R-:W-:Y:S01]  /*1780*/  IMAD R6, R236, UR7, R6 ;  /* 0x00000007ec067c24 */ /* 0x000fe2000f8e0206 */
[----:B------:R-:W-:Y:S01]  /*1790*/  IADD3 R3, R3, R5, RZ ;  /* 0x0000000503037210 */ /* 0x000fe20007ffe0ff */
[----:B------:R-:W-:Y:S01]  /*17a0*/  IMAD.X R5, R22, 0x1, R18, P3 ;  /* 0x0000000116057824 */ /* 0x000fe200018e0612 */
[----:B----4-:R-:W-:Y:S01]  /*17b0*/  LEA.HI R44, R44, R45, RZ, 0x5 ;  /* 0x0000002d2c2c7211 */ /* 0x010fe200078f28ff */
[----:B------:R-:W-:-:S03]  /*17c0*/  IMAD.WIDE.U32 R2, R236, UR6, R2 ;  /* 0x00000006ec027c25 */ /* 0x000fc6000f8e0002 */
[----:B------:R-:W-:Y:S01]  /*17d0*/  SHF.R.S32.HI R44, RZ, 0x5, R44 ;  /* 0x00000005ff2c7819 */ /* 0x000fe2000001142c */
[----:B------:R-:W-:Y:S01]  /*17e0*/  ULDC.64 UR6, c[0x0][0x400] ;  /* 0x0001000000067ab9 */ /* 0x000fe20000000a00 */
[----:B------:R-:W-:Y:S02]  /*17f0*/  IMAD.IADD R3, R3, 0x1, R6 ;  /* 0x0000000103037824 */ /* 0x000fe400078e0206 */
[----:B------:R-:W-:Y:S02]  /*1800*/  IMAD R5, R5, R28, RZ ;  /* 0x0000001c05057224 */ /* 0x000fe400078e02ff */
[----:B------:R-:W-:-:S04]  /*1810*/  IMAD.WIDE.U32 R2, R234, R10, R2 ;  /* 0x0000000aea027225 */ /* 0x000fc800078e0002 */
[----:B--2---:R-:W-:Y:S02]  /*1820*/  IMAD R0, R44, R9, R46 ;  /* 0x000000092c007224 */ /* 0x004fe400078e022e */
[----:B------:R-:W1:Y:S03]  /*1830*/  LDC.64 R44, c[0x0][0x2b0] ;  /* 0x0000ac00ff2c7b82 */ /* 0x000e660000000a00 */
[----:B------:R-:W-:-:S04]  /*1840*/  IADD3 R12, P2, R0, R7, RZ ;  /* 0x00000007000c7210 */ /* 0x000fc80007f5e0ff */
[----:B------:R-:W-:Y:S01]  /*1850*/  LEA.HI.X.SX32 R14, R0, R8, 0x1, P2 ;  /* 0x00000008000e7211 */ /* 0x000fe200010f0eff */
[----:B------:R-:W2:Y:S01]  /*1860*/  LDC.64 R46, c[0x0][0x478] ;  /* 0x00011e00ff2e7b82 */ /* 0x000ea20000000a00 */
[----:B------:R-:W-:Y:S01]  /*1870*/  IADD3 R0, -R221, R32, R24 ;  /* 0x00000020dd007210 */ /* 0x000fe20007ffe118 */
[----:B------:R-:W-:Y:S01]  /*1880*/  IMAD R8, R4, R29, R5 ;  /* 0x0000001d04087224 */ /* 0x000fe200078e0205 */
[----:B------:R-:W-:Y:S01]  /*1890*/  LEA R196, P2, R12, UR6, 0x2 ;  /* 0x000000060cc47c11 */ /* 0x000fe2000f8410ff */
[----:B------:R-:W-:Y:S01]  /*18a0*/  IMAD.WIDE.U32 R4, R4, R28, R210 ;  /* 0x0000001c04047225 */ /* 0x000fe200078e00d2 */
[----:B------:R-:W-:Y:S02]  /*18b0*/  IADD3 R0, R0, -UR4, RZ ;  /* 0x8000000400007c10 */ /* 0x000fe4000fffe0ff */
[----:B------:R-:W-:Y:S01]  /*18c0*/  LEA.HI.X R197, R12, UR7, R14, 0x2, P2 ;  /* 0x000000070cc57c11 */ /* 0x000fe200090f140e */
[----:B------:R-:W-:Y:S01]  /*18d0*/  ULDC.64 UR6, c[0x0][0x258] ;  /* 0x0000960000067ab9 */ /* 0x000fe20000000a00 */
[----:B------:R-:W-:-:S02]  /*18e0*/  SHF.R.S32.HI R7, RZ, 0x1f, R0 ;  /* 0x0000001fff077819 */ /* 0x000fc40000011400 */
[----:B------:R-:W-:Y:S02]  /*18f0*/  IADD3 R4, P3, R40, R4, RZ ;  /* 0x0000000428047210 */ /* 0x000fe40007f7e0ff */
[----:B------:R-:W-:Y:S01]  /*1900*/  LEA.HI R13, R7, R0, RZ, 0x6 ;  /* 0x00000000070d7211 */ /* 0x000fe200078f30ff */
[----:B------:R-:W-:Y:S01]  /*1910*/  IMAD R0, R237, UR6, RZ ;  /* 0x00000006ed007c24 */ /* 0x000fe2000f8e02ff */
[----:B------:R-:W-:Y:S01]  /*1920*/  IADD3.X R5, R34, R5, R8, P3, !PT ;  /* 0x0000000522057210 */ /* 0x000fe20001ffe408 */
[----:B-1----:R-:W-:-:S04]  /*1930*/  IMAD.WIDE R6, R15, 0x4, R44 ;  /* 0x000000040f067825 */ /* 0x002fc800078e022c */
[----:B------:R-:W-:Y:S01]  /*1940*/  IMAD.MOV.U32 R219, RZ, RZ, R7 ;  /* 0x000000ffffdb7224 */ /* 0x000fe200078e0007 */
[----:B------:R-:W-:Y:S01]  /*1950*/  SHF.R.S32.HI R7, RZ, 0x6, R13 ;  /* 0x00000006ff077819 */ /* 0x000fe2000001140d */
[----:B------:R-:W-:Y:S02]  /*1960*/  IMAD.MOV.U32 R220, RZ, RZ, R6 ;  /* 0x000000ffffdc7224 */ /* 0x000fe400078e0006 */
[----:B------:R-:W-:Y:S01]  /*1970*/  IMAD R6, R22, R10, RZ ;  /* 0x0000000a16067224 */ /* 0x000fe200078e02ff */
[----:B------:R-:W-:Y:S01]  /*1980*/  VIMNMX R233, RZ, R7, !PT ;  /* 0x00000007ffe97248 */ /* 0x000fe20007fe0100 */
[C---:B------:R-:W-:Y:S02]  /*1990*/  IMAD R12, R236.reuse, UR7, R0 ;  /* 0x00000007ec0c7c24 */ /* 0x040fe4000f8e0200 */
[----:B------:R-:W-:Y:S01]  /*19a0*/  IMAD.WIDE.U32 R4, R236, UR6, R4 ;  /* 0x00000006ec047c25 */ /* 0x000fe2000f8e0004 */
[----:B------:R-:W-:Y:S01]  /*19b0*/  ISETP.GT.AND P4, PT, R20, R233, PT ;  /* 0x000000e91400720c */ /* 0x000fe20003f84270 */
[----:B------:R-:W-:-:S02]  /*19c0*/  ULDC.64 UR6, c[0x0][0x3e0] ;  /* 0x0000f80000067ab9 */ /* 0x000fc40000000a00 */
[----:B------:R-:W-:Y:S01]  /*19d0*/  IMAD R0, R234, R11, R6 ;  /* 0x0000000bea007224 */ /* 0x000fe200078e0206 */
[----:B------:R-:W-:Y:S01]  /*19e0*/  IADD3 R12, R5, R12, RZ ;  /* 0x0000000c050c7210 */ /* 0x000fe20007ffe0ff */
[----:B--2---:R-:W-:Y:S01]  /*19f0*/  IMAD.WIDE R8, R19, 0x4, R46 ;  /* 0x0000000413087825 */ /* 0x004fe200078e022e */
[----:B------:R-:W-:Y:S02]  /*1a00*/  LEA R206, P3, R4, UR8, 0x1 ;  /* 0x0000000804ce7c11 */ /* 0x000fe4000f8608ff */
[----:B------:R-:W-:Y:S01]  /*1a10*/  LEA R204, P2, R2, UR6, 0x1 ;  /* 0x0000000602cc7c11 */ /* 0x000fe2000f8408ff */
[----:B------:R-:W-:Y:S01]  /*1a20*/  IMAD.IADD R0, R3, 0x1, R0 ;  /* 0x0000000103007824 */ /* 0x000fe200078e0200 */
[----:B------:R-:W-:Y:S01]  /*1a30*/  MOV R222, R9 ;  /* 0x0000000900de7202 */ /* 0x000fe20000000f00 */
        /* <DEDUP_REMOVED lines=29> */
.L_x_738:
        /* <DEDUP_REMOVED lines=13> */
.L_x_739:
        /* <DEDUP_REMOVED lines=32> */
.L_x_741:
[----:B------:R-:W-:Y:S05]  /*1ee0*/  BSYNC B0 ;  /* 0x0000000000007941 */ /* 0x000fea0003800000 */
.L_x_740:
        /* <DEDUP_REMOVED lines=19> */
.L_x_743:
[----:B------:R-:W-:Y:S05]  /*2020*/  BSYNC B0 ;  /* 0x0000000000007941 */ /* 0x000fea0003800000 */
.L_x_742:
[CC--:B-12---:R-:W-:Y:S01]  /*2030*/  IMAD.WIDE.U32 R2, R24.reuse, R12.reuse, R210 ;  /* 0x0000000c18027225 */ /* 0x0c6fe200078e00d2 */
        /* <DEDUP_REMOVED lines=27> */
.L_x_745:
[----:B------:R-:W-:Y:S05]  /*21f0*/  BSYNC B0 ;  /* 0x0000000000007941 */ /* 0x000fea0003800000 */
.L_x_744:
        /* <DEDUP_REMOVED lines=20> */
.L_x_737:
        /* <DEDUP_REMOVED lines=34> */
.L_x_748:
[----:B------:R-:W-:Y:S05]  /*2560*/  BSYNC B0 ;  /* 0x0000000000007941 */ /* 0x000fea0003800000 */
.L_x_747:
        /* <DEDUP_REMOVED lines=15> */
[----:B------:R-:W-:Y:S01]  /*2660*/  @!P3 LEA R8, P1, R10, R204, 0x6 ;  /* 0x000000cc0a08b211 */ /* 0x000fe200078230ff */
[----:B------:R1:W-:Y:S01]  /*2670*/  @P3 STS.128 [R201+0xd000], RZ ;  /* 0x00d000ffc9003388 */ /* 0x0003e20000000c00 */
[----:B------:R-:W-:Y:S02]  /*2680*/  @!P2 LEA R6, P6, R2, UR6, 0x1 ;  /* 0x000000060206ac11 */ /* 0x000fe4000f8c08ff */
[----:B------:R-:W-:Y:S02]  /*2690*/  @!P3 LEA.HI.X R9, R10, R205, R11, 0x6, P1 ;  /* 0x000000cd0a09b211 */ /* 0x000fe400008f340b */
[----:B------:R-:W-:Y:S02]  /*26a0*/  ISETP.GE.AND P1, PT, R214, UR4, PT ;  /* 0x00000004d6007c0c */ /* 0x000fe4000bf26270 */
[----:B------:R-:W-:Y:S01]  /*26b0*/  @!P2 LEA.HI.X R7, R2, UR7, R0, 0x1, P6 ;  /* 0x000000070207ac11 */ /* 0x000fe2000b0f0c00 */
        /* <DEDUP_REMOVED lines=17> */
.L_x_750:
[----:B------:R-:W-:Y:S05]  /*27d0*/  BSYNC B0 ;  /* 0x0000000000007941 */ /* 0x000fea0003800000 */
.L_x_749:
        /* <DEDUP_REMOVED lines=16> */
.L_x_752:
        /* <DEDUP_REMOVED lines=29> */
.L_x_753:
[----:B------:R-:W-:Y:S05]  /*2ab0*/  BSYNC B0 ;  /* 0x0000000000007941 */ /* 0x000fea0003800000 */
.L_x_751:
        /* <DEDUP_REMOVED lines=17> */
.L_x_755:
        /* <DEDUP_REMOVED lines=37> */
.L_x_756:
[----:B------:R-:W-:Y:S05]  /*2e20*/  BSYNC B0 ;  /* 0x0000000000007941 */ /* 0x000fea0003800000 */
.L_x_754:
[----:B------:R-:W-:Y:S01]  /*2e30*/  IMAD R0, R238, -0x40, R221 ;  /* 0xffffffc0ee007824 */ /* 0x000fe200078e02dd */
[----:B------:R-:W-:Y:S01]  /*2e40*/  ULDC.64 UR6, c[0x0][0x260] ;  /* 0x0000980000067ab9 */ /* 0x000fe20000000a00 */
[--C-:B-1----:R-:W-:Y:S01]  /*2e50*/  IMAD.WIDE.U32 R2, R24, R16, R210.reuse ;  /* 0x0000001018027225 */ /* 0x102fe200078e00d2 */
[----:B------:R-:W-:Y:S02]  /*2e60*/  BSSY B0, `(.L_x_757) ;  /* 0x0000037000007945 */ /* 0x000fe40003800000 */
        /* <DEDUP_REMOVED lines=54> */
.L_x_758:
[----:B------:R-:W-:Y:S05]  /*31d0*/  BSYNC B0 ;  /* 0x0000000000007941 */ /* 0x000fea0003800000 */
.L_x_757:
        /* <DEDUP_REMOVED lines=42> */
.L_x_760:
[----:B------:R-:W-:Y:S05]  /*3480*/  BSYNC B0 ;  /* 0x0000000000007941 */ /* 0x000fea0003800000 */
.L_x_759:
        /* <DEDUP_REMOVED lines=45> */
.L_x_762:
[----:B------:R-:W-:Y:S05]  /*3760*/  BSYNC B0 ;  /* 0x0000000000007941 */ /* 0x000fea0003800000 */
.L_x_761:
        /* <DEDUP_REMOVED lines=42> */
.L_x_764:
[----:B------:R-:W-:Y:S05]  /*3a10*/  BSYNC B0 ;  /* 0x0000000000007941 */ /* 0x000fea0003800000 */
.L_x_763:
[----:B------:R-:W-:Y:S01]  /*3a20*/  ULDC.64 UR6, c[0x0][0x3c8] ;  /* 0x0000f20000067ab9 */ /* 0x000fe20000000a00 */
[----:B-1----:R-:W2:Y:S01]  /*3a30*/  LDL R6, [R1+0x4] ;  /* 0x0000040001067983 */ /* 0x002ea20000100800 */
[----:B------:R-:W-:Y:S02]  /*3a40*/  ISETP.NE.U32.AND P3, PT, RZ, UR6, PT ;  /* 0x00000006ff007c0c */ /* 0x000fe4000bf65070 */
[C---:B------:R-:W-:Y:S01]  /*3a50*/  ISETP.GE.AND P4, PT, R249.reuse, R14, PT ;  /* 0x0000000ef900720c */ /* 0x040fe20003f86270 */
[----:B------:R-:W-:Y:S01]  /*3a60*/  IMAD.MOV.U32 R209, RZ, RZ, 0x7f800000 ;  /* 0x7f800000ffd17424 */ /* 0x000fe200078e00ff */
[----:B------:R-:W-:Y:S01]  /*3a70*/  ISETP.NE.AND.EX P3, PT, RZ, UR7, PT, P3 ;  /* 0x00000007ff007c0c */ /* 0x000fe2000bf65330 */
[----:B------:R-:W-:Y:S01]  /*3a80*/  IMAD.MOV.U32 R212, RZ, RZ, 0x7f800000 ;  /* 0x7f800000ffd47424 */ /* 0x000fe200078e00ff */
[----:B------:R-:W0:Y:S01]  /*3a90*/  LDGDEPBAR ;  /* 0x00000000000079af */ /* 0x000e220000000000 */
[----:B------:R-:W1:Y:S01]  /*3aa0*/  LDC R247, c[0x0][0x270] ;  /* 0x00009c00fff77b82 */ /* 0x000e620000000800 */
[----:B------:R-:W-:Y:S01]  /*3ab0*/  IMAD.MOV.U32 R189, RZ, RZ, 0x20 ;  /* 0x00000020ffbd7424 */ /* 0x000fe200078e00ff */
[----:B------:R-:W-:Y:S01]  /*3ac0*/  ULDC UR4, c[0x0][0x2d0] ;  /* 0x0000b40000047ab9 */ /* 0x000fe20000000800 */
[----:B------:R-:W-:Y:S01]  /*3ad0*/  IMAD.MOV.U32 R188, RZ, RZ, 0x40 ;  /* 0x00000040ffbc7424 */ /* 0x000fe200078e00ff */
[C-C-:B------:R-:W-:Y:S01]  /*3ae0*/  SHF.L.U64.HI R245, R249.reuse, 0x2, R251.reuse ;  /* 0x00000002f9f57819 */ /* 0x140fe200000102fb */
[----:B------:R-:W-:Y:S01]  /*3af0*/  IMAD.MOV.U32 R200, RZ, RZ, RZ ;  /* 0x000000ffffc87224 */ /* 0x000fe200078e00ff */
[C---:B------:R-:W-:Y:S01]  /*3b00*/  SHF.L.U64.HI R243, R249.reuse, 0x2, R251 ;  /* 0x00000002f9f37819 */ /* 0x040fe200000102fb */
[----:B------:R-:W-:Y:S01]  /*3b10*/  IMAD.MOV.U32 R203, RZ, RZ, R199 ;  /* 0x000000ffffcb7224 */ /* 0x000fe200078e00c7 */
[----:B------:R-:W-:Y:S01]  /*3b20*/  CS2R R142, SRZ ;  /* 0x00000000008e7805 */ /* 0x000fe2000001ff00 */
[C---:B------:R-:W-:Y:S01]  /*3b30*/  IMAD.SHL.U32 R244, R249.reuse, 0x4, RZ ;  /* 0x00000004f9f47824 */ /* 0x040fe200078e00ff */
[----:B------:R-:W3:Y:S01]  /*3b40*/  @P3 LDC.64 R4, c[0x0][0x3d0] ;  /* 0x0000f400ff043b82 */ /* 0x000ee20000000a00 */
        /* <DEDUP_REMOVED lines=23> */
[-C--:B---3--:R-:W-:Y:S01]  /*3cc0*/  @P3 IMAD R0, R43, R4.reuse, RZ ;  /* 0x000000042b003224 */ /* 0x088fe200078e02ff */
[----:B------:R-:W-:Y:S01]  /*3cd0*/  CS2R R100, SRZ ;  /* 0x0000000000647805 */ /* 0x000fe2000001ff00 */
[----:B------:R-:W-:Y:S01]  /*3ce0*/  @P3 IMAD.WIDE.U32 R2, R252, R4, R236 ;  /* 0x00000004fc023225 */ /* 0x000fe200078e00ec */
[----:B------:R-:W-:Y:S02]  /*3cf0*/  CS2R R62, SRZ ;  /* 0x00000000003e7805 */ /* 0x000fe4000001ff00 */
[----:B------:R-:W-:-:S02]  /*3d00*/  CS2R R60, SRZ ;  /* 0x00000000003c7805 */ /* 0x000fc4000001ff00 */
[----:B------:R-:W-:Y:S01]  /*3d10*/  CS2R R66, SRZ ;  /* 0x0000000000427805 */ /* 0x000fe2000001ff00 */
[----:B------:R-:W-:Y:S01]  /*3d20*/  @P3 IMAD R5, R252, R5, R0 ;  /* 0x00000005fc053224 */ /* 0x000fe200078e0200 */
[----:B------:R-:W-:Y:S01]  /*3d30*/  @P3 LEA R4, P1, R2, UR6, 0x2 ;  /* 0x0000000602043c11 */ /* 0x000fe2000f8210ff */
[----:B------:R-:W-:Y:S01]  /*3d40*/  VIADD R0, R249, 0x8 ;  /* 0x00000008f9007836 */ /* 0x000fe20000000000 */
[----:B------:R-:W-:Y:S01]  /*3d50*/  CS2R R64, SRZ ;  /* 0x0000000000407805 */ /* 0x000fe2000001ff00 */
[----:B------:R-:W-:Y:S01]  /*3d60*/  @P3 IMAD.IADD R5, R3, 0x1, R5 ;  /* 0x0000000103053824 */ /* 0x000fe200078e0205 */
[----:B------:R-:W-:Y:S02]  /*3d70*/  CS2R R58, SRZ ;  /* 0x00000000003a7805 */ /* 0x000fe4000001ff00 */
[----:B------:R-:W-:Y:S02]  /*3d80*/  CS2R R56, SRZ ;  /* 0x0000000000387805 */ /* 0x000fe4000001ff00 */
[----:B------:R-:W-:-:S02]  /*3d90*/  CS2R R54, SRZ ;  /* 0x0000000000367805 */ /* 0x000fc4000001ff00 */
[----:B------:R-:W-:Y:S02]  /*3da0*/  CS2R R52, SRZ ;  /* 0x0000000000347805 */ /* 0x000fe4000001ff00 */
[----:B------:R-:W-:Y:S01]  /*3db0*/  @P3 LEA.HI.X R5, R2, UR7, R5, 0x2, P1 ;  /* 0x0000000702053c11 */ /* 0x000fe200088f1405 */
[C---:B------:R-:W-:Y:S01]  /*3dc0*/  IMAD.SHL.U32 R2, R249.reuse, 0x4, RZ ;  /* 0x00000004f9027824 */ /* 0x040fe200078e00ff */
[----:B------:R-:W-:Y:S02]  /*3dd0*/  ISETP.GE.AND P2, PT, R0, R14, PT ;  /* 0x0000000e0000720c */ /* 0x000fe40003f46270 */
[----:B------:R-:W-:Y:S02]  /*3de0*/  CS2R R46, SRZ ;  /* 0x00000000002e7805 */ /* 0x000fe4000001ff00 */
[----:B------:R-:W-:Y:S01]  /*3df0*/  CS2R R44, SRZ ;  /* 0x00000000002c7805 */ /* 0x000fe2000001ff00 */
[----:B------:R3:W4:Y:S01]  /*3e00*/  @P3 LDG.E R4, desc[UR14][R4.64] ;  /* 0x0000000e04043981 */ /* 0x000722000c1e1900 */
[----:B------:R-:W-:-:S02]  /*3e10*/  SHF.L.U64.HI R0, R249, 0x2, R251 ;  /* 0x00000002f9007819 */ /* 0x000fc400000102fb */
[----:B------:R-:W-:Y:S02]  /*3e20*/  CS2R R50, SRZ ;  /* 0x0000000000327805 */ /* 0x000fe4000001ff00 */
[----:B------:R-:W-:Y:S02]  /*3e30*/  IADD3 R2, P1, R2, R220, RZ ;  /* 0x000000dc02027210 */ /* 0x000fe40007f3e0ff */
[----:B------:R-:W-:Y:S02]  /*3e40*/  CS2R R48, SRZ ;  /* 0x0000000000307805 */ /* 0x000fe4000001ff00 */
[----:B------:R-:W-:Y:S02]  /*3e50*/  CS2R R42, SRZ ;  /* 0x00000000002a7805 */ /* 0x000fe4000001ff00 */
[----:B------:R-:W-:Y:S02]  /*3e60*/  CS2R R40, SRZ ;  /* 0x0000000000287805 */ /* 0x000fe4000001ff00 */
[----:B------:R-:W-:Y:S01]  /*3e70*/  CS2R R38, SRZ ;  /* 0x0000000000267805 */ /* 0x000fe2000001ff00 */
[----:B------:R-:W-:Y:S01]  /*3e80*/  IMAD.X R3, R0, 0x1, R219, P1 ;  /* 0x0000000100037824 */ /* 0x000fe200008e06db */
[----:B------:R-:W-:-:S02]  /*3e90*/  CS2R R36, SRZ ;  /* 0x0000000000247805 */ /* 0x000fc4000001ff00 */
[----:B------:R-:W-:Y:S02]  /*3ea0*/  CS2R R30, SRZ ;  /* 0x00000000001e7805 */ /* 0x000fe4000001ff00 */
[----:B------:R-:W-:Y:S02]  /*3eb0*/  CS2R R28, SRZ ;  /* 0x00000000001c7805 */ /* 0x000fe4000001ff00 */
[----:B------:R-:W-:Y:S01]  /*3ec0*/  CS2R R34, SRZ ;  /* 0x0000000000227805 */ /* 0x000fe2000001ff00 */
[----:B------:R-:W5:Y:S01]  /*3ed0*/  @!P4 LDG.E R209, desc[UR14][R2.64] ;  /* 0x0000000e02d1c981 */ /* 0x000f62000c1e1900 */
[----:B------:R-:W-:Y:S02]  /*3ee0*/  CS2R R26, SRZ ;  /* 0x00000000001a7805 */ /* 0x000fe4000001ff00 */
[----:B------:R-:W-:Y:S02]  /*3ef0*/  CS2R R22, SRZ ;  /* 0x0000000000167805 */ /* 0x000fe4000001ff00 */
[----:B------:R-:W-:Y:S01]  /*3f00*/  CS2R R20, SRZ ;  /* 0x0000000000147805 */ /* 0x000fe2000001ff00 */
[----:B------:R1:W5:Y:S01]  /*3f10*/  @!P2 LDG.E R212, desc[UR14][R2.64+0x20] ;  /* 0x0000200e02d4a981 */ /* 0x000362000c1e1900 */
[----:B------:R-:W-:Y:S01]  /*3f20*/  ULDC UR6, c[0x0][0x2dc] ;  /* 0x0000b70000067ab9 */ /* 0x000fe20000000800 */
[----:B------:R-:W-:Y:S01]  /*3f30*/  ULDC UR8, c[0x0][0x39c] ;  /* 0x0000e70000087ab9 */ /* 0x000fe20000000800 */
[----:B------:R-:W-:Y:S01]  /*3f40*/  ULDC UR7, c[0x0][0x2ec] ;  /* 0x0000bb0000077ab9 */ /* 0x000fe20000000800 */
[----:B---3--:R-:W-:-:S02]  /*3f50*/  IADD3 R5, R32, 0x40, R24 ;  /* 0x0000004020057810 */ /* 0x008fc40007ffe018 */
[----:B------:R-:W-:-:S03]  /*3f60*/  CS2R R24, SRZ ;  /* 0x0000000000187805 */ /* 0x000fc6000001ff00 */
[----:B------:R-:W-:Y:S01]  /*3f70*/  IMAD.IADD R241, R5, 0x1, -R221 ;  /* 0x0000000105f17824 */ /* 0x000fe200078e0add */
[----:B-1----:R-:W1:Y:S01]  /*3f80*/  S2R R2, SR_TID.X ;  /* 0x0000000000027919 */ /* 0x002e620000002100 */
[----:B------:R-:W3:Y:S02]  /*3f90*/  @P3 LDC R3, c[0x0][0x2e8] ;  /* 0x0000ba00ff033b82 */ /* 0x000ee40000000800 */
[----:B---3--:R-:W4:Y:S01]  /*3fa0*/  @P3 MUFU.RCP R3, R3 ;  /* 0x0000000300033308 */ /* 0x008f220000001000 */
[----:B-1----:R-:W-:-:S04]  /*3fb0*/  SHF.R.S32.HI R0, RZ, 0x1f, R2 ;  /* 0x0000001fff007819 */ /* 0x002fc80000011402 */
[----:B------:R-:W-:-:S04]  /*3fc0*/  LEA.HI R0, R0, R2, RZ, 0x4 ;  /* 0x0000000200007211 */ /* 0x000fc800078f20ff */
[----:B------:R-:W-:-:S05]  /*3fd0*/  LOP3.LUT R0, R0, 0xfffffff0, RZ, 0xc0, !PT ;  /* 0xfffffff000007812 */ /* 0x000fca00078ec0ff */
[----:B------:R-:W-:-:S05]  /*3fe0*/  IMAD.IADD R0, R2, 0x1, -R0 ;  /* 0x0000000102007824 */ /* 0x000fca00078e0a00 */
[----:B------:R-:W-:-:S04]  /*3ff0*/  SHF.R.S32.HI R2, RZ, 0x1f, R0 ;  /* 0x0000001fff027819 */ /* 0x000fc80000011400 */
[----:B------:R-:W-:-:S04]  /*4000*/  LEA.HI R2, R2, R0, RZ, 0x3 ;  /* 0x0000000002027211 */ /* 0x000fc800078f18ff */
[----:B------:R-:W-:-:S05]  /*4010*/  LOP3.LUT R2, R2, 0xfffffff8, RZ, 0xc0, !PT ;  /* 0xfffffff802027812 */ /* 0x000fca00078ec0ff */
[----:B------:R-:W-:Y:S02]  /*4020*/  IMAD.IADD R0, R0, 0x1, -R2 ;  /* 0x0000000100007824 */ /* 0x000fe400078e0a02 */
[----:B------:R-:W-:-:S03]  /*4030*/  VIADD R2, R249, 0x1 ;  /* 0x00000001f9027836 */ /* 0x000fc60000000000 */
[----:B------:R-:W-:Y:S01]  /*4040*/  R2P PR, R0, 0x6 ;  /* 0x0000000600007804 */ /* 0x000fe20000000000 */
[----:B------:R-:W-:Y:S01]  /*4050*/  VIADD R0, R195, 0x3000 ;  /* 0x00003000c3007836 */ /* 0x000fe20000000000 */
[----:B------:R-:W-:Y:S01]  /*4060*/  IADD3 R246, R221, R2, -R32 ;  /* 0x00000002ddf67210 */ /* 0x000fe20007ffe820 */
[----:B------:R-:W-:Y:S01]  /*4070*/  VIADD R2, R194, 0x3000 ;  /* 0x00003000c2027836 */ /* 0x000fe20000000000 */
[----:B------:R-:W-:Y:S02]  /*4080*/  CS2R R32, SRZ ;  /* 0x0000000000207805 */ /* 0x000fe4000001ff00 */
[----:B------:R-:W-:Y:S02]  /*4090*/  SEL R189, R189, 0xffffffe0, !P1 ;  /* 0xffffffe0bdbd7807 */ /* 0x000fe40004800000 */
[----:B------:R-:W-:Y:S02]  /*40a0*/  SEL R188, R188, 0xffffffc0, !P2 ;  /* 0xffffffc0bcbc7807 */ /* 0x000fe40005000000 */
[----:B------:R-:W-:Y:S01]  /*40b0*/  SEL R0, R0, R195, !P0 ;  /* 0x000000c300007207 */ /* 0x000fe20004000000 */
[----:B------:R-:W-:Y:S01]  /*40c0*/  IMAD.IADD R191, R190, 0x1, R189 ;  /* 0x00000001bebf7824 */ /* 0x000fe200078e02bd */
[----:B------:R-:W-:Y:S01]  /*40d0*/  SEL R2, R2, R194, !P0 ;  /* 0x000000c202027207 */ /* 0x000fe20004000000 */
[----:B------:R-:W-:Y:S01]  /*40e0*/  IMAD.IADD R192, R190, 0x1, R188 ;  /* 0x00000001bec07824 */ /* 0x000fe200078e02bc */
[----:B------:R-:W-:Y:S01]  /*40f0*/  LEA R180, R0, UR5, 0x1 ;  /* 0x0000000500b47c11 */ /* 0x000fe2000f8e08ff */
[----:B------:R-:W-:Y:S01]  /*4100*/  IMAD.IADD R193, R188, 0x1, R191 ;  /* 0x00000001bcc17824 */ /* 0x000fe200078e02bf */
[----:B------:R-:W-:Y:S01]  /*4110*/  LEA R187, R2, UR5, 0x1 ;  /* 0x0000000502bb7c11 */ /* 0x000fe2000f8e08ff */
[----:B--2---:R-:W-:-:S04]  /*4120*/  IMAD R202, R238, 0x40, R6 ;  /* 0x00000040eeca7824 */ /* 0x004fc800078e0206 */
[C---:B------:R-:W-:Y:S01]  /*4130*/  VIADD R232, R202.reuse, 0x18 ;  /* 0x00000018cae87836 */ /* 0x040fe20000000000 */
[----:B------:R-:W-:Y:S01]  /*4140*/  I2FP.F32.S32 R228, R202 ;  /* 0x000000ca00e47245 */ /* 0x000fe20000201400 */
[C---:B------:R-:W-:Y:S02]  /*4150*/  VIADD R231, R202.reuse, 0x11 ;  /* 0x00000011cae77836 */ /* 0x040fe40000000000 */
[C---:B------:R-:W-:Y:S01]  /*4160*/  VIADD R230, R202.reuse, 0x10 ;  /* 0x00000010cae67836 */ /* 0x040fe20000000000 */
[----:B------:R-:W-:Y:S01]  /*4170*/  I2FP.F32.S32 R232, R232 ;  /* 0x000000e800e87245 */ /* 0x000fe20000201400 */
[C---:B------:R-:W-:Y:S01]  /*4180*/  VIADD R229, R202.reuse, 0x9 ;  /* 0x00000009cae57836 */ /* 0x040fe20000000000 */
[----:B------:R-:W-:Y:S01]  /*4190*/  I2FP.F32.S32 R231, R231 ;  /* 0x000000e700e77245 */ /* 0x000fe20000201400 */
[C---:B------:R-:W-:Y:S01]  /*41a0*/  VIADD R227, R202.reuse, 0x8 ;  /* 0x00000008cae37836 */ /* 0x040fe20000000000 */
[----:B------:R-:W-:Y:S01]  /*41b0*/  I2FP.F32.S32 R230, R230 ;  /* 0x000000e600e67245 */ /* 0x000fe20000201400 */
[C---:B------:R-:W-:Y:S01]  /*41c0*/  VIADD R226, R202.reuse, 0x1 ;  /* 0x00000001cae27836 */ /* 0x040fe20000000000 */
[----:B------:R-:W-:Y:S01]  /*41d0*/  I2FP.F32.S32 R229, R229 ;  /* 0x000000e500e57245 */ /* 0x000fe20000201400 */
[----:B------:R-:W-:Y:S01]  /*41e0*/  VIADD R224, R202, 0x19 ;  /* 0x00000019cae07836 */ /* 0x000fe20000000000 */
[----:B------:R-:W-:-:S02]  /*41f0*/  I2FP.F32.S32 R227, R227 ;  /* 0x000000e300e37245 */ /* 0x000fc40000201400 */
[----:B------:R-:W-:Y:S02]  /*4200*/  I2FP.F32.S32 R226, R226 ;  /* 0x000000e200e27245 */ /* 0x000fe40000201400 */
[----:B------:R-:W-:Y:S01]  /*4210*/  I2FP.F32.S32 R225, R224 ;  /* 0x000000e000e17245 */ /* 0x000fe20000201400 */
[----:B----4-:R-:W-:-:S07]  /*4220*/  @P3 FMUL.FTZ R200, R4, R3 ;  /* 0x0000000304c83220 */ /* 0x010fce0000410000 */
.L_x_767:
[----:B------:R-:W0:Y:S01]  /*4230*/  LDGDEPBAR ;  /* 0x00000000000079af */ /* 0x000e220000000000 */
[C---:B------:R-:W-:Y:S02]  /*4240*/  IADD3 R0, R187.reuse, R189, RZ ;  /* 0x000000bdbb007210 */ /* 0x040fe40007ffe0ff */
[-C--:B------:R-:W-:Y:S02]  /*4250*/  IADD3 R2, R187, R188.reuse, RZ ;  /* 0x000000bcbb027210 */ /* 0x080fe40007ffe0ff */
[----:B------:R-:W-:Y:S02]  /*4260*/  IADD3 R3, R0, R188, RZ ;  /* 0x000000bc00037210 */ /* 0x000fe40007ffe0ff */
[C---:B-----5:R-:W-:Y:S02]  /*4270*/  FSETP.NEU.FTZ.AND P0, PT, R209.reuse, -INF , PT ;  /* 0xff800000d100780b */ /* 0x060fe40003f1d000 */
[C---:B------:R-:W-:Y:S01]  /*4280*/  ISETP.GT.AND P4, PT, R208.reuse, R233, PT ;  /* 0x000000e9d000720c */ /* 0x040fe20003f84270 */
[----:B------:R-:W-:Y:S04]  /*4290*/  DEPBAR.LE SB0, 0x0 ;  /* 0x000080000000791a */ /* 0x000fe80000000000 */
[----:B------:R-:W-:Y:S06]  /*42a0*/  BAR.SYNC.DEFER_BLOCKING 0x0 ;  /* 0x0000000000007b1d */ /* 0x000fec0000010000 */
[----:B------:R-:W-:Y:S05]  /*42b0*/  LDSM.16.M88.4 R16, [R187] ;  /* 0x00000000bb10783b */ /* 0x000fea0000000200 */
[----:B------:R-:W1:Y:S05]  /*42c0*/  LDSM.16.M88.4 R8, [R182+UR5+0x12000] ;  /* 0x01200005b608783b */ /* 0x000e6a0008000200 */
[----:B------:R-:W2:Y:S05]  /*42d0*/  LDSM.16.M88.4 R68, [R182+UR5+0x12800] ;  /* 0x01280005b644783b */ /* 0x000eaa0008000200 */
[----:B------:R-:W-:Y:S05]  /*42e0*/  LDSM.16.M88.4 R72, [R0] ;  /* 0x000000000048783b */ /* 0x000fea0000000200 */
[----:B------:R-:W3:Y:S05]  /*42f0*/  LDSM.16.M88.4 R76, [R181] ;  /* 0x00000000b54c783b */ /* 0x000eea0000000200 */
[----:B------:R-:W4:Y:S05]  /*4300*/  LDSM.16.M88.4 R80, [R181+0x800] ;  /* 0x00080000b550783b */ /* 0x000f2a0000000200 */
[----:B------:R-:W-:Y:S05]  /*4310*/  LDSM.16.M88.4 R84, [R2] ;  /* 0x000000000254783b */ /* 0x000fea0000000200 */
[----:B------:R-:W4:Y:S05]  /*4320*/  LDSM.16.M88.4 R88, [R184] ;  /* 0x00000000b858783b */ /* 0x000f2a0000000200 */
[----:B------:R-:W-:Y:S01]  /*4330*/  LDSM.16.M88.4 R92, [R3] ;  /* 0x00000000035c783b */ /* 0x000fe20000000200 */
[C---:B-1----:R-:W-:Y:S04]  /*4340*/  HMMA.16816.F32.BF16 R4, R16.reuse, R8, RZ ;  /* 0x000000081004723c */ /* 0x042fe800000418ff */
[----:B------:R-:W-:Y:S02]  /*4350*/  LDSM.16.M88.4 R96, [R183] ;  /* 0x00000000b760783b */ /* 0x000fe40000000200 */
        /* <DEDUP_REMOVED lines=9> */
[----:B------:R-:W2:Y:S05]  /*43f0*/  LDSM.16.M88.4 R72, [R183+0x800] ;  /* 0x00080000b748783b */ /* 0x000eaa0000000200 */
[C---:B------:R-:W-:Y:S01]  /*4400*/  HMMA.16816.F32.BF16 R4, R84.reuse, R88, R4 ;  /* 0x000000585404723c */ /* 0x040fe20000041804 */
[----:B------:R-:W3:Y:S05]  /*4410*/  LDSM.16.M88.4 R80, [R182+UR5+0x14000] ;  /* 0x01400005b650783b */ /* 0x000eea0008000200 */
[C---:B------:R-:W-:Y:S01]  /*4420*/  HMMA.16816.F32.BF16 R8, R84.reuse, R90, R8 ;  /* 0x0000005a5408723c */ /* 0x040fe20000041808 */
[----:B------:R-:W-:Y:S05]  /*4430*/  LDSM.16.M88.4 R88, [R181+0x2000] ;  /* 0x00200000b558783b */ /* 0x000fea0000000200 */
[C---:B-1----:R-:W-:Y:S06]  /*4440*/  HMMA.16816.F32.BF16 R12, R84.reuse, R68, R12 ;  /* 0x00000044540c723c */ /* 0x042fec000004180c */
[----:B------:R-:W-:Y:S01]  /*4450*/  HMMA.16816.F32.BF16 R16, R84, R70, R16 ;  /* 0x000000465410723c */ /* 0x000fe20000041810 */
[----:B------:R-:W1:Y:S05]  /*4460*/  LDSM.16.M88.4 R68, [R182+UR5+0x14800] ;  /* 0x01480005b644783b */ /* 0x000e6a0008000200 */
[C---:B------:R-:W-:Y:S01]  /*4470*/  HMMA.16816.F32.BF16 R4, R92.reuse, R96, R4 ;  /* 0x000000605c04723c */ /* 0x040fe20000041804 */
[----:B------:R-:W4:Y:S05]  /*4480*/  LDSM.16.M88.4 R84, [R0+0x2000] ;  /* 0x002000000054783b */ /* 0x000f2a0000000200 */
[C---:B------:R-:W-:Y:S01]  /*4490*/  HMMA.16816.F32.BF16 R8, R92.reuse, R98, R8 ;  /* 0x000000625c08723c */ /* 0x040fe20000041808 */
[----:B------:R-:W-:Y:S05]  /*44a0*/  LDSM.16.M88.4 R96, [R184+0x2000] ;  /* 0x00200000b860783b */ /* 0x000fea0000000200 */
[C---:B--2---:R-:W-:Y:S06]  /*44b0*/  HMMA.16816.F32.BF16 R12, R92.reuse, R72, R12 ;  /* 0x000000485c0c723c */ /* 0x044fec000004180c */
[----:B------:R-:W-:Y:S01]  /*44c0*/  HMMA.16816.F32.BF16 R16, R92, R74, R16 ;  /* 0x0000004a5c10723c */ /* 0x000fe20000041810 */
[----:B------:R-:W2:Y:S05]  /*44d0*/  LDSM.16.M88.4 R72, [R181+0x2800] ;  /* 0x00280000b548783b */ /* 0x000eaa0000000200 */
[C---:B---3--:R-:W-:Y:S01]  /*44e0*/  HMMA.16816.F32.BF16 R4, R76.reuse, R80, R4 ;  /* 0x000000504c04723c */ /* 0x048fe20000041804 */
[----:B------:R-:W3:Y:S05]  /*44f0*/  LDSM.16.M88.4 R92, [R2+0x2000] ;  /* 0x00200000025c783b */ /* 0x000eea0000000200 */
[C---:B------:R-:W-:Y:S01]  /*4500*/  HMMA.16816.F32.BF16 R8, R76.reuse, R82, R8 ;  /* 0x000000524c08723c */ /* 0x040fe20000041808 */
[----:B------:R-:W-:Y:S05]  /*4510*/  LDSM.16.M88.4 R80, [R183+0x2000] ;  /* 0x00200000b750783b */ /* 0x000fea0000000200 */
[C---:B-1----:R-:W-:Y:S06]  /*4520*/  HMMA.16816.F32.BF16 R12, R76.reuse, R68, R12 ;  /* 0x000000444c0c723c */ /* 0x042fec000004180c */
[----:B------:R-:W-:Y:S01]  /*4530*/  HMMA.16816.F32.BF16 R16, R76, R70, R16 ;  /* 0x000000464c10723c */ /* 0x000fe20000041810 */
[----:B------:R-:W1:Y:S05]  /*4540*/  LDSM.16.M88.4 R68, [R184+0x2800] ;  /* 0x00280000b844783b */ /* 0x000e6a0000000200 */
[C---:B----4-:R-:W-:Y:S01]  /*4550*/  HMMA.16816.F32.BF16 R4, R84.reuse, R88, R4 ;  /* 0x000000585404723c */ /* 0x050fe20000041804 */
[----:B------:R-:W4:Y:S05]  /*4560*/  LDSM.16.M88.4 R76, [R3+0x2000] ;  /* 0x00200000034c783b */ /* 0x000f2a0000000200 */
[C---:B------:R-:W-:Y:S01]  /*4570*/  HMMA.16816.F32.BF16 R8, R84.reuse, R90, R8 ;  /* 0x0000005a5408723c */ /* 0x040fe20000041808 */
[----:B------:R-:W-:Y:S05]  /*4580*/  LDSM.16.M88.4 R88, [R182+UR5+0x16000] ;  /* 0x01600005b658783b */ /* 0x000fea0008000200 */
        /* <DEDUP_REMOVED lines=9> */
[----:B------:R-:W1:Y:S05]  /*4620*/  LDSM.16.M88.4 R68, [R182+UR5+0x16800] ;  /* 0x01680005b644783b */ /* 0x000e6a0008000200 */
[C---:B----4-:R-:W-:Y:S01]  /*4630*/  HMMA.16816.F32.BF16 R4, R76.reuse, R80, R4 ;  /* 0x000000504c04723c */ /* 0x050fe20000041804 */
[----:B------:R4:W1:Y:S05]  /*4640*/  LDSM.16.M88.4 R92, [R0+0x4000] ;  /* 0x00400000005c783b */ /* 0x00086a0000000200 */
[C---:B------:R-:W-:Y:S01]  /*4650*/  HMMA.16816.F32.BF16 R8, R76.reuse, R82, R8 ;  /* 0x000000524c08723c */ /* 0x040fe20000041808 */
[----:B------:R-:W-:Y:S05]  /*4660*/  LDSM.16.M88.4 R80, [R184+0x4000] ;  /* 0x00400000b850783b */ /* 0x000fea0000000200 */
[C---:B--2---:R-:W-:Y:S06]  /*4670*/  HMMA.16816.F32.BF16 R12, R76.reuse, R72, R12 ;  /* 0x000000484c0c723c */ /* 0x044fec000004180c */
[----:B------:R-:W-:Y:S01]  /*4680*/  HMMA.16816.F32.BF16 R16, R76, R74, R16 ;  /* 0x0000004a4c10723c */ /* 0x000fe20000041810 */
[----:B------:R-:W2:Y:S05]  /*4690*/  LDSM.16.M88.4 R72, [R181+0x4800] ;  /* 0x00480000b548783b */ /* 0x000eaa0000000200 */
[C---:B---3--:R-:W-:Y:S01]  /*46a0*/  HMMA.16816.F32.BF16 R4, R84.reuse, R88, R4 ;  /* 0x000000585404723c */ /* 0x048fe20000041804 */
[----:B------:R3:W2:Y:S04]  /*46b0*/  LDSM.16.M88.4 R76, [R2+0x4000] ;  /* 0x00400000024c783b */ /* 0x0006a80000000200 */
[----:B----4-:R-:W-:Y:S01]  /*46c0*/  SHF.L.U32 R0, R208, 0x6, RZ ;  /* 0x00000006d0007819 */ /* 0x010fe200000006ff */
[C---:B------:R-:W-:Y:S01]  /*46d0*/  HMMA.16816.F32.BF16 R8, R84.reuse, R90, R8 ;  /* 0x0000005a5408723c */ /* 0x040fe20000041808 */
[----:B------:R-:W-:Y:S02]  /*46e0*/  LDSM.16.M88.4 R88, [R183+0x4000] ;  /* 0x00400000b758783b */ /* 0x000fe40000000200 */
[----:B------:R-:W-:Y:S03]  /*46f0*/  ISETP.GE.AND P2, PT, R0, R241, PT ;  /* 0x000000f10000720c */ /* 0x000fe60003f46270 */
[C---:B-1----:R-:W-:Y:S06]  /*4700*/  HMMA.16816.F32.BF16 R12, R84.reuse, R68, R12 ;  /* 0x00000044540c723c */ /* 0x042fec000004180c */
[----:B------:R-:W-:Y:S01]  /*4710*/  HMMA.16816.F32.BF16 R16, R84, R70, R16 ;  /* 0x000000465410723c */ /* 0x000fe20000041810 */
[----:B------:R-:W1:Y:S05]  /*4720*/  LDSM.16.M88.4 R68, [R184+0x4800] ;  /* 0x00480000b844783b */ /* 0x000e6a0000000200 */
[C---:B------:R-:W-:Y:S01]  /*4730*/  HMMA.16816.F32.BF16 R4, R92.reuse, R96, R4 ;  /* 0x000000605c04723c */ /* 0x040fe20000041804 */
[----:B------:R-:W4:Y:S04]  /*4740*/  LDSM.16.M88.4 R84, [R3+0x4000] ;  /* 0x004000000354783b */ /* 0x000f280000000200 */
[----:B---3--:R-:W-:Y:S01]  /*4750*/  SHF.L.U32 R2, R238, 0x6, RZ ;  /* 0x00000006ee027819 */ /* 0x008fe200000006ff */
[C---:B------:R-:W-:Y:S05]  /*4760*/  HMMA.16816.F32.BF16 R8, R92.reuse, R98, R8 ;  /* 0x000000625c08723c */ /* 0x040fea0000041808 */
[----:B------:R-:W-:Y:S01]  /*4770*/  IADD3 R2, R2, 0x40, RZ ;  /* 0x0000004002027810 */ /* 0x000fe20007ffe0ff */
[C---:B--2---:R-:W-:Y:S03]  /*4780*/  HMMA.16816.F32.BF16 R12, R92.reuse, R72, R12 ;  /* 0x000000485c0c723c */ /* 0x044fe6000004180c */
[-C--:B------:R-:W-:Y:S02]  /*4790*/  ISETP.LT.AND P2, PT, R2, R221.reuse, P2 ;  /* 0x000000dd0200720c */ /* 0x080fe40001741270 */
[----:B------:R-:W-:Y:S01]  /*47a0*/  FMUL.FTZ R2, R209, 1.4426950216293334961 ;  /* 0x3fb8aa3bd1027820 */ /* 0x000fe20000410000 */
[----:B------:R-:W-:Y:S05]  /*47b0*/  HMMA.16816.F32.BF16 R16, R92, R74, R16 ;  /* 0x0000004a5c10723c */ /* 0x000fea0000041810 */
[----:B------:R-:W-:Y:S01]  /*47c0*/  FSEL R2, R2, RZ, P0 ;  /* 0x000000ff02027208 */ /* 0x000fe20000000000 */
[C---:B------:R-:W-:Y:S05]  /*47d0*/  HMMA.16816.F32.BF16 R4, R76.reuse, R80, R4 ;  /* 0x000000504c04723c */ /* 0x040fea0000041804 */
[----:B------:R-:W-:Y:S01]  /*47e0*/  FSETP.NEU.FTZ.AND P0, PT, R212, -INF , PT ;  /* 0xff800000d400780b */ /* 0x000fe20003f1d000 */
[C---:B------:R-:W-:Y:S06]  /*47f0*/  HMMA.16816.F32.BF16 R8, R76.reuse, R82, R8 ;  /* 0x000000524c08723c */ /* 0x040fec0000041808 */
[C---:B-1----:R-:W-:Y:S06]  /*4800*/  HMMA.16816.F32.BF16 R12, R76.reuse, R68, R12 ;  /* 0x000000444c0c723c */ /* 0x042fec000004180c */
[----:B------:R-:W-:Y:S01]  /*4810*/  HMMA.16816.F32.BF16 R16, R76, R70, R16 ;  /* 0x000000464c10723c */ /* 0x000fe20000041810 */
[----:B------:R-:W1:Y:S05]  /*4820*/  LDSM.16.M88.4 R68, [R183+0x4800] ;  /* 0x00480000b744783b */ /* 0x000e6a0000000200 */
[C---:B----4-:R-:W-:Y:S06]  /*4830*/  HMMA.16816.F32.BF16 R4, R84.reuse, R88, R4 ;  /* 0x000000585404723c */ /* 0x050fec0000041804 */
        /* <DEDUP_REMOVED lines=12> */
[----:B------:R1:W4:Y:S02]  /*4900*/  MUFU.TANH R153, R4 ;  /* 0x0000000400997308 */ /* 0x0003240000002400 */
[----:B------:R-:W-:Y:S08]  /*4910*/  HMMA.16816.F32.BF16 R16, R84, R70, R16 ;  /* 0x000000465410723c */ /* 0x000ff00000041810 */
[----:B------:R4:W-:Y:S03]  /*4920*/  MUFU.TANH R162, R6 ;  /* 0x0000000600a27308 */ /* 0x0009e60000002400 */
[----:B--2---:R-:W-:Y:S01]  /*4930*/  @!P2 IADD3 R5, R246, R0, RZ ;  /* 0x00000000f605a210 */ /* 0x004fe20007ffe0ff */
[-C--:B---3--:R-:W-:Y:S06]  /*4940*/  FFMA.FTZ R0, R226, R200.reuse, R152 ;  /* 0x000000c8e2007223 */ /* 0x088fec0000010098 */
[----:B------:R2:W3:Y:S01]  /*4950*/  MUFU.TANH R159, R7 ;  /* 0x00000007009f7308 */ /* 0x0004e20000002400 */
[----:B-1----:R-:W-:Y:S01]  /*4960*/  @!P2 VIMNMX R4, R5, R221, PT ;  /* 0x000000dd0504a248 */ /* 0x002fe20003fe0100 */
[----:B----4-:R-:W-:Y:S03]  /*4970*/  FFMA.FTZ R3, R228, R200, R153 ;  /* 0x000000c8e4037223 */ /* 0x010fe60000010099 */
[-C--:B------:R-:W-:Y:S01]  /*4980*/  @!P2 ISETP.GE.AND P1, PT, R202, R4.reuse, PT ;  /* 0x00000004ca00a20c */ /* 0x080fe20003f26270 */
[----:B------:R-:W-:Y:S04]  /*4990*/  FMUL.FTZ R12, R12, UR8 ;  /* 0x000000080c0c7c20 */ /* 0x000fe80008410000 */
[----:B------:R1:W4:Y:S01]  /*49a0*/  MUFU.TANH R151, R8 ;  /* 0x0000000800977308 */ /* 0x0003220000002400 */
[----:B------:R-:W-:Y:S01]  /*49b0*/  @!P2 FSEL R3, R3, -INF , !P1 ;  /* 0xff8000000303a808 */ /* 0x000fe20004800000 */
[----:B------:R-:W-:Y:S01]  /*49c0*/  FMUL.FTZ R13, R13, UR8 ;  /* 0x000000080d0d7c20 */ /* 0x000fe20008410000 */
[----:B------:R-:W-:Y:S01]  /*49d0*/  FMUL.FTZ R14, R14, UR8 ;  /* 0x000000080e0e7c20 */ /* 0x000fe20008410000 */
[----:B------:R-:W-:Y:S01]  /*49e0*/  FMUL.FTZ R15, R15, UR8 ;  /* 0x000000080f0f7c20 */ /* 0x000fe20008410000 */
[----:B------:R-:W-:Y:S01]  /*49f0*/  FMUL.FTZ R16, R16, UR8 ;  /* 0x0000000810107c20 */ /* 0x000fe20008410000 */
[--C-:B------:R-:W-:Y:S01]  /*4a00*/  FFMA.FTZ R6, R3, UR7, -R2.reuse ;  /* 0x0000000703067c23 */ /* 0x100fe20008010802 */
[----:B------:R-:W-:Y:S01]  /*4a10*/  @!P2 VIADDMNMX R3, R5, 0x8, R221, PT ;  /* 0x000000080503a846 */ /* 0x000fe200038001dd */
[----:B------:R-:W-:Y:S01]  /*4a20*/  FMUL.FTZ R5, R212, 1.4426950216293334961 ;  /* 0x3fb8aa3bd4057820 */ /* 0x000fe20000410000 */
[----:B--2---:R-:W-:Y:S01]  /*4a30*/  @!P2 IADD3 R7, R202, 0x1, RZ ;  /* 0x00000001ca07a810 */ /* 0x004fe20007ffe0ff */
[----:B------:R2:W-:Y:S01]  /*4a40*/  MUFU.EX2 R170, R6 ;  /* 0x0000000600aa7308 */ /* 0x0005e20000000800 */
[----:B------:R-:W-:Y:S01]  /*4a50*/  FMUL.FTZ R18, R18, UR8 ;  /* 0x0000000812127c20 */ /* 0x000fe20008410000 */
[----:B------:R-:W-:Y:S01]  /*4a60*/  FMUL.FTZ R17, R17, UR8 ;  /* 0x0000000811117c20 */ /* 0x000fe20008410000 */
[----:B------:R-:W-:Y:S01]  /*4a70*/  @!P2 ISETP.GE.AND P1, PT, R7, R4, PT ;  /* 0x000000040700a20c */ /* 0x000fe20003f26270 */
[----:B------:R-:W-:Y:S03]  /*4a80*/  FMUL.FTZ R19, R19, UR8 ;  /* 0x0000000813137c20 */ /* 0x000fe60008410000 */
[----:B------:R-:W-:Y:S03]  /*4a90*/  @!P2 FSEL R0, R0, -INF , !P1 ;  /* 0xff8000000000a808 */ /* 0x000fe60004800000 */
[----:B------:R-:W4:Y:S01]  /*4aa0*/  MUFU.TANH R150, R9 ;  /* 0x0000000900967308 */ /* 0x000f220000002400 */
[-C--:B------:R-:W-:Y:S01]  /*4ab0*/  @!P2 ISETP.GE.AND P1, PT, R202, R3.reuse, PT ;  /* 0x00000003ca00a20c */ /* 0x080fe20003f26270 */
[----:B-1----:R-:W-:Y:S01]  /*4ac0*/  FFMA.FTZ R8, R0, UR7, -R2 ;  /* 0x0000000700087c23 */ /* 0x002fe20008010802 */
[----:B------:R-:W-:Y:S01]  /*4ad0*/  FSEL R0, R5, RZ, P0 ;  /* 0x000000ff05007208 */ /* 0x000fe20000000000 */
[-C--:B---3--:R-:W-:Y:S01]  /*4ae0*/  FFMA.FTZ R5, R226, R200.reuse, R159 ;  /* 0x000000c8e2057223 */ /* 0x088fe2000001009f */
[-C--:B------:R-:W-:Y:S05]  /*4af0*/  @!P2 ISETP.GE.AND P0, PT, R7, R3.reuse, PT ;  /* 0x000000030700a20c */ /* 0x080fea0003f06270 */
[----:B------:R1:W-:Y:S01]  /*4b00*/  MUFU.EX2 R168, R8 ;  /* 0x0000000800a87308 */ /* 0x0003e20000000800 */
[----:B--2---:R-:W-:Y:S01]  /*4b10*/  FFMA.FTZ R6, R228, R200, R162 ;  /* 0x000000c8e4067223 */ /* 0x004fe200000100a2 */
[----:B------:R-:W-:Y:S02]  /*4b20*/  @!P2 IADD3 R7, R202, 0x8, RZ ;  /* 0x00000008ca07a810 */ /* 0x000fe40007ffe0ff */
[----:B------:R-:W-:Y:S02]  /*4b30*/  @!P2 FSEL R5, R5, -INF , !P0 ;  /* 0xff8000000505a808 */ /* 0x000fe40004000000 */
[----:B------:R-:W-:Y:S02]  /*4b40*/  @!P2 FSEL R6, R6, -INF , !P1 ;  /* 0xff8000000606a808 */ /* 0x000fe40004800000 */
[----:B------:R-:W-:Y:S01]  /*4b50*/  @!P2 ISETP.GE.AND P0, PT, R7, R4, PT ;  /* 0x000000040700a20c */ /* 0x000fe20003f06270 */
[--C-:B------:R-:W-:Y:S01]  /*4b60*/  FFMA.FTZ R5, R5, UR7, -R0.reuse ;  /* 0x0000000705057c23 */ /* 0x100fe20008010800 */
[----:B------:R-:W2:Y:S01]  /*4b70*/  MUFU.TANH R161, R10 ;  /* 0x0000000a00a17308 */ /* 0x000ea20000002400 */
[----:B------:R-:W-:Y:S01]  /*4b80*/  FFMA.FTZ R6, R6, UR7, -R0 ;  /* 0x0000000706067c23 */ /* 0x000fe20008010800 */
[----:B-1----:R-:W-:Y:S08]  /*4b90*/  @!P2 IADD3 R8, R202, 0x9, RZ ;  /* 0x00000009ca08a810 */ /* 0x002ff00007ffe0ff */
[----:B------:R4:W-:Y:S10]  /*4ba0*/  MUFU.EX2 R178, R6 ;  /* 0x0000000600b27308 */ /* 0x0009f40000000800 */
[----:B------:R1:W-:Y:S10]  /*4bb0*/  MUFU.EX2 R176, R5 ;  /* 0x0000000500b07308 */ /* 0x0003f40000000800 */
[----:B------:R-:W3:Y:S01]  /*4bc0*/  MUFU.TANH R160, R11 ;  /* 0x0000000b00a07308 */ /* 0x000ee20000002400 */
[----:B----4-:R-:W-:Y:S05]  /*4bd0*/  FFMA.FTZ R6, R227, R200, R151 ;  /* 0x000000c8e3067223 */ /* 0x010fea0000010097 */
[----:B------:R-:W-:Y:S02]  /*4be0*/  @!P2 FSEL R6, R6, -INF , !P0 ;  /* 0xff8000000606a808 */ /* 0x000fe40004000000 */
[----:B------:R-:W-:Y:S01]  /*4bf0*/  @!P2 ISETP.GE.AND P0, PT, R8, R4, PT ;  /* 0x000000040800a20c */ /* 0x000fe20003f06270 */
[-C--:B-1----:R-:W-:Y:S01]  /*4c00*/  FFMA.FTZ R5, R229, R200.reuse, R150 ;  /* 0x000000c8e5057223 */ /* 0x082fe20000010096 */
[----:B------:R-:W1:Y:S01]  /*4c10*/  MUFU.TANH R154, R12 ;  /* 0x0000000c009a7308 */ /* 0x000e620000002400 */
[--C-:B------:R-:W-:Y:S03]  /*4c20*/  FFMA.FTZ R6, R6, UR7, -R2.reuse ;  /* 0x0000000706067c23 */ /* 0x100fe60008010802 */
[----:B------:R-:W-:Y:S02]  /*4c30*/  @!P2 FSEL R5, R5, -INF , !P0 ;  /* 0xff8000000505a808 */ /* 0x000fe40004000000 */
[-C--:B------:R-:W-:Y:S04]  /*4c40*/  @!P2 ISETP.GE.AND P0, PT, R7, R3.reuse, PT ;  /* 0x000000030700a20c */ /* 0x080fe80003f06270 */
[----:B------:R2:W-:Y:S01]  /*4c50*/  MUFU.EX2 R167, R6 ;  /* 0x0000000600a77308 */ /* 0x0005e20000000800 */
[----:B------:R-:W-:Y:S01]  /*4c60*/  FFMA.FTZ R5, R5, UR7, -R2 ;  /* 0x0000000705057c23 */ /* 0x000fe20008010802 */
[----:B------:R-:W-:Y:S08]  /*4c70*/  @!P2 IADD3 R7, R202, 0x10, RZ ;  /* 0x00000010ca07a810 */ /* 0x000ff00007ffe0ff */
[----:B------:R3:W-:Y:S10]  /*4c80*/  MUFU.EX2 R165, R5 ;  /* 0x0000000500a57308 */ /* 0x0007f40000000800 */
[----:B------:R-:W4:Y:S01]  /*4c90*/  MUFU.TANH R149, R13 ;  /* 0x0000000d00957308 */ /* 0x000f220000002400 */
[-C--:B--2---:R-:W-:Y:S05]  /*4ca0*/  FFMA.FTZ R6, R227, R200.reuse, R161 ;  /* 0x000000c8e3067223 */ /* 0x084fea00000100a1 */
[----:B------:R-:W-:Y:S02]  /*4cb0*/  @!P2 FSEL R6, R6, -INF , !P0 ;  /* 0xff8000000606a808 */ /* 0x000fe40004000000 */
[-C--:B------:R-:W-:Y:S01]  /*4cc0*/  @!P2 ISETP.GE.AND P0, PT, R8, R3.reuse, PT ;  /* 0x000000030800a20c */ /* 0x080fe20003f06270 */
[----:B---3--:R-:W-:Y:S01]  /*4cd0*/  FFMA.FTZ R5, R229, R200, R160 ;  /* 0x000000c8e5057223 */ /* 0x008fe200000100a0 */
[----:B------:R-:W-:Y:S01]  /*4ce0*/  @!P2 IADD3 R8, R202, 0x11, RZ ;  /* 0x00000011ca08a810 */ /* 0x000fe20007ffe0ff */
[--C-:B------:R-:W-:Y:S01]  /*4cf0*/  FFMA.FTZ R6, R6, UR7, -R0.reuse ;  /* 0x0000000706067c23 */ /* 0x100fe20008010800 */
[----:B------:R-:W2:Y:S02]  /*4d00*/  MUFU.TANH R158, R14 ;  /* 0x0000000e009e7308 */ /* 0x000ea40000002400 */
[----:B------:R-:W-:Y:S02]  /*4d10*/  @!P2 FSEL R5, R5, -INF , !P0 ;  /* 0xff8000000505a808 */ /* 0x000fe40004000000 */
[----:B------:R-:W-:Y:S03]  /*4d20*/  @!P2 ISETP.GE.AND P0, PT, R7, R4, PT ;  /* 0x000000040700a20c */ /* 0x000fe60003f06270 */
[----:B------:R-:W-:Y:S03]  /*4d30*/  FFMA.FTZ R5, R5, UR7, -R0 ;  /* 0x0000000705057c23 */ /* 0x000fe60008010800 */
[----:B------:R1:W-:Y:S10]  /*4d40*/  MUFU.EX2 R174, R6 ;  /* 0x0000000600ae7308 */ /* 0x0003f40000000800 */
[----:B------:R4:W-:Y:S10]  /*4d50*/  MUFU.EX2 R173, R5 ;  /* 0x0000000500ad7308 */ /* 0x0009f40000000800 */
[----:B------:R-:W3:Y:S01]  /*4d60*/  MUFU.TANH R157, R15 ;  /* 0x0000000f009d7308 */ /* 0x000ee20000002400 */
[----:B-1----:R-:W-:Y:S05]  /*4d70*/  FFMA.FTZ R6, R230, R200, R154 ;  /* 0x000000c8e6067223 */ /* 0x002fea000001009a */
[----:B------:R-:W-:Y:S02]  /*4d80*/  @!P2 FSEL R6, R6, -INF , !P0 ;  /* 0xff8000000606a808 */ /* 0x000fe40004000000 */
[----:B------:R-:W-:Y:S01]  /*4d90*/  @!P2 ISETP.GE.AND P0, PT, R8, R4, PT ;  /* 0x000000040800a20c */ /* 0x000fe20003f06270 */
[-C--:B----4-:R-:W-:Y:S01]  /*4da0*/  FFMA.FTZ R5, R231, R200.reuse, R149 ;  /* 0x000000c8e7057223 */ /* 0x090fe20000010095 */
[----:B------:R-:W1:Y:S01]  /*4db0*/  MUFU.TANH R148, R16 ;  /* 0x0000001000947308 */ /* 0x000e620000002400 */
[--C-:B------:R-:W-:Y:S03]  /*4dc0*/  FFMA.FTZ R6, R6, UR7, -R2.reuse ;  /* 0x0000000706067c23 */ /* 0x100fe60008010802 */
[----:B------:R-:W-:Y:S02]  /*4dd0*/  @!P2 FSEL R5, R5, -INF , !P0 ;  /* 0xff8000000505a808 */ /* 0x000fe40004000000 */
[-C--:B------:R-:W-:Y:S04]  /*4de0*/  @!P2 ISETP.GE.AND P0, PT, R7, R3.reuse, PT ;  /* 0x000000030700a20c */ /* 0x080fe80003f06270 */
[----:B------:R2:W-:Y:S01]  /*4df0*/  MUFU.EX2 R169, R6 ;  /* 0x0000000600a97308 */ /* 0x0005e20000000800 */
[----:B------:R-:W-:Y:S01]  /*4e00*/  FFMA.FTZ R5, R5, UR7, -R2 ;  /* 0x0000000705057c23 */ /* 0x000fe20008010802 */
[----:B------:R-:W-:Y:S04]  /*4e10*/  @!P2 IADD3 R7, R202, 0x18, RZ ;  /* 0x00000018ca07a810 */ /* 0x000fe80007ffe0ff */
[-C--:B------:R-:W-:Y:S04]  /*4e20*/  @!P2 ISETP.GE.AND P1, PT, R7, R3.reuse, PT ;  /* 0x000000030700a20c */ /* 0x080fe80003f26270 */
[----:B------:R3:W-:Y:S10]  /*4e30*/  MUFU.EX2 R166, R5 ;  /* 0x0000000500a67308 */ /* 0x0007f40000000800 */
[----:B------:R-:W4:Y:S01]  /*4e40*/  MUFU.TANH R156, R18 ;  /* 0x00000012009c7308 */ /* 0x000f220000002400 */
[-C--:B--2---:R-:W-:Y:S05]  /*4e50*/  FFMA.FTZ R6, R230, R200.reuse, R158 ;  /* 0x000000c8e6067223 */ /* 0x084fea000001009e */
[----:B------:R-:W-:Y:S02]  /*4e60*/  @!P2 FSEL R6, R6, -INF , !P0 ;  /* 0xff8000000606a808 */ /* 0x000fe40004000000 */
[-C--:B------:R-:W-:Y:S01]  /*4e70*/  @!P2 ISETP.GE.AND P0, PT, R8, R3.reuse, PT ;  /* 0x000000030800a20c */ /* 0x080fe20003f06270 */
[----:B---3--:R-:W-:Y:S01]  /*4e80*/  FFMA.FTZ R5, R231, R200, R157 ;  /* 0x000000c8e7057223 */ /* 0x008fe2000001009d */
[----:B------:R-:W2:Y:S01]  /*4e90*/  MUFU.TANH R99, R17 ;  /* 0x0000001100637308 */ /* 0x000ea20000002400 */
[--C-:B------:R-:W-:Y:S03]  /*4ea0*/  FFMA.FTZ R6, R6, UR7, -R0.reuse ;  /* 0x0000000706067c23 */ /* 0x100fe60008010800 */
[----:B------:R-:W-:Y:S02]  /*4eb0*/  @!P2 FSEL R5, R5, -INF , !P0 ;  /* 0xff8000000505a808 */ /* 0x000fe40004000000 */
[----:B------:R-:W-:Y:S04]  /*4ec0*/  @!P2 ISETP.GE.AND P0, PT, R7, R4, PT ;  /* 0x000000040700a20c */ /* 0x000fe80003f06270 */
[----:B------:R1:W-:Y:S01]  /*4ed0*/  MUFU.EX2 R177, R6 ;  /* 0x0000000600b17308 */ /* 0x0003e20000000800 */
[----:B------:R-:W-:Y:S09]  /*4ee0*/  FFMA.FTZ R5, R5, UR7, -R0 ;  /* 0x0000000705057c23 */ /* 0x000ff20008010800 */
[----:B------:R2:W-:Y:S10]  /*4ef0*/  MUFU.EX2 R175, R5 ;  /* 0x0000000500af7308 */ /* 0x0005f40000000800 */
[----:B------:R-:W3:Y:S01]  /*4f00*/  MUFU.TANH R155, R19 ;  /* 0x00000013009b7308 */ /* 0x000ee20000002400 */
[----:B-1----:R-:W-:Y:S05]  /*4f10*/  FFMA.FTZ R6, R232, R200, R148 ;  /* 0x000000c8e8067223 */ /* 0x002fea0000010094 */
[----:B------:R-:W-:Y:S02]  /*4f20*/  @!P2 FSEL R6, R6, -INF , !P0 ;  /* 0xff8000000606a808 */ /* 0x000fe40004000000 */
[----:B------:R-:W-:Y:S01]  /*4f30*/  @!P2 ISETP.GE.AND P0, PT, R224, R4, PT ;  /* 0x00000004e000a20c */ /* 0x000fe20003f06270 */
[-C--:B----4-:R-:W-:Y:S01]  /*4f40*/  FFMA.FTZ R4, R232, R200.reuse, R156 ;  /* 0x000000c8e8047223 */ /* 0x090fe2000001009c */
[-C--:B--2---:R-:W-:Y:S01]  /*4f50*/  FFMA.FTZ R5, R225, R200.reuse, R99 ;  /* 0x000000c8e1057223 */ /* 0x084fe20000010063 */
[----:B------:R-:W-:Y:S03]  /*4f60*/  FFMA.FTZ R6, R6, UR7, -R2 ;  /* 0x0000000706067c23 */ /* 0x000fe60008010802 */
[----:B------:R-:W-:Y:S01]  /*4f70*/  @!P2 FSEL R4, R4, -INF , !P1 ;  /* 0xff8000000404a808 */ /* 0x000fe20004800000 */
[----:B------:R-:W-:Y:S01]  /*4f80*/  MUFU.EX2 R164, R6 ;  /* 0x0000000600a47308 */ /* 0x000fe20000000800 */
[----:B------:R-:W-:Y:S02]  /*4f90*/  @!P2 FSEL R5, R5, -INF , !P0 ;  /* 0xff8000000505a808 */ /* 0x000fe40004000000 */
[----:B------:R-:W-:Y:S01]  /*4fa0*/  @!P2 ISETP.GE.AND P0, PT, R224, R3, PT ;  /* 0x00000003e000a20c */ /* 0x000fe20003f06270 */
[----:B------:R-:W-:Y:S01]  /*4fb0*/  FFMA.FTZ R4, R4, UR7, -R0 ;  /* 0x0000000704047c23 */ /* 0x000fe20008010800 */
[----:B---3--:R-:W-:Y:S01]  /*4fc0*/  FFMA.FTZ R3, R225, R200, R155 ;  /* 0x000000c8e1037223 */ /* 0x008fe2000001009b */
[----:B------:R-:W-:Y:S01]  /*4fd0*/  FFMA.FTZ R2, R5, UR7, -R2 ;  /* 0x0000000705027c23 */ /* 0x000fe20008010802 */
[----:B------:R-:W-:Y:S03]  /*4fe0*/  F2FP.BF16.F32.PACK_AB R5, R166, R169 ;  /* 0x000000a9a605723e */ /* 0x000fe600000010ff */
[----:B------:R1:W-:Y:S01]  /*4ff0*/  MUFU.EX2 R172, R4 ;  /* 0x0000000400ac7308 */ /* 0x0003e20000000800 */
[----:B------:R-:W-:Y:S02]  /*5000*/  @!P2 FSEL R3, R3, -INF , !P0 ;  /* 0xff8000000303a808 */ /* 0x000fe40004000000 */
[----:B------:R-:W-:Y:S03]  /*5010*/  IADD3 R92, P0, R244, R223, RZ ;  /* 0x000000dff45c7210 */ /* 0x000fe60007f1e0ff */
[----:B------:R-:W-:Y:S04]  /*5020*/  FFMA.FTZ R0, R3, UR7, -R0 ;  /* 0x0000000703007c23 */ /* 0x000fe80008010800 */
[----:B------:R2:W3:Y:S01]  /*5030*/  MUFU.EX2 R163, R2 ;  /* 0x0000000200a37308 */ /* 0x0004e20000000800 */
[----:B------:R-:W-:Y:S02]  /*5040*/  F2FP.BF16.F32.PACK_AB R3, R176, R178 ;  /* 0x000000b2b003723e */ /* 0x000fe400000010ff */
[----:B------:R-:W-:Y:S03]  /*5050*/  IADD3.X R93, R245, R222, RZ, P0, !PT ;  /* 0x000000def55d7210 */ /* 0x000fe600007fe4ff */
[----:B------:R3:W-:Y:S04]  /*5060*/  STS [R215+0x20400], R3 ;  /* 0x02040003d7007388 */ /* 0x0007e80000000800 */
[----:B------:R4:W3:Y:S01]  /*5070*/  MUFU.EX2 R171, R0 ;  /* 0x0000000000ab7308 */ /* 0x0008e20000000800 */
[----:B-1----:R-:W-:Y:S01]  /*5080*/  F2FP.BF16.F32.PACK_AB R4, R168, R170 ;  /* 0x000000aaa804723e */ /* 0x002fe200000010ff */
[----:B------:R-:W3:Y:S05]  /*5090*/  LDG.E R98, desc[UR14][R92.64] ;  /* 0x0000000e5c627981 */ /* 0x000eea000c1e1900 */
[----:B------:R1:W-:Y:S01]  /*50a0*/  STS [R215+0x20000], R4 ;  /* 0x02000004d7007388 */ /* 0x0003e20000000800 */
[----:B--2---:R-:W-:Y:S04]  /*50b0*/  F2FP.BF16.F32.PACK_AB R2, R165, R167 ;  /* 0x000000a7a502723e */ /* 0x004fe800000010ff */
[----:B------:R2:W2:Y:S05]  /*50c0*/  LDG.E R97, desc[UR14][R92.64+0x20] ;  /* 0x0000200e5c617981 */ /* 0x0004aa000c1e1900 */
[----:B------:R1:W-:Y:S01]  /*50d0*/  STS [R218+0x20000], R2 ;  /* 0x02000002da007388 */ /* 0x0003e20000000800 */
[----:B----4-:R-:W-:Y:S05]  /*50e0*/  F2FP.BF16.F32.PACK_AB R0, R173, R174 ;  /* 0x000000aead00723e */ /* 0x010fea00000010ff */
[----:B------:R4:W-:Y:S01]  /*50f0*/  STS [R218+0x20400], R0 ;  /* 0x02040000da007388 */ /* 0x0009e20000000800 */
[----:B---3--:R-:W-:Y:S04]  /*5100*/  F2FP.BF16.F32.PACK_AB R3, R163, R164 ;  /* 0x000000a4a303723e */ /* 0x008fe800000010ff */
[----:B------:R-:W-:Y:S01]  /*5110*/  STS [R216+0x20000], R5 ;  /* 0x02000005d8007388 */ /* 0x000fe20000000800 */
[----:B-1----:R-:W-:Y:S05]  /*5120*/  F2FP.BF16.F32.PACK_AB R4, R175, R177 ;  /* 0x000000b1af04723e */ /* 0x002fea00000010ff */
[----:B------:R-:W-:Y:S01]  /*5130*/  STS [R216+0x20400], R4 ;  /* 0x02040004d8007388 */ /* 0x000fe20000000800 */
[----:B------:R-:W-:Y:S04]  /*5140*/  F2FP.BF16.F32.PACK_AB R2, R171, R172 ;  /* 0x000000acab02723e */ /* 0x000fe800000010ff */
[----:B------:R1:W-:Y:S05]  /*5150*/  STS [R217+0x20000], R3 ;  /* 0x02000003d9007388 */ /* 0x0003ea0000000800 */
[----:B------:R3:W-:Y:S01]  /*5160*/  STS [R217+0x20400], R2 ;  /* 0x02040002d9007388 */ /* 0x0007e20000000800 */
[----:B----4-:R-:W-:Y:S04]  /*5170*/  LEA R0, R194, UR5, 0x1 ;  /* 0x00000005c2007c11 */ /* 0x010fe8000f8e08ff */
[----:B------:R-:W-:Y:S05]  /*5180*/  LDSM.16.M88.4 R8, [R182+UR5+0x18000] ;  /* 0x01800005b608783b */ /* 0x000fea0008000200 */
[----:B------:R-:W4:Y:S05]  /*5190*/  LDSM.16.M88.4 R16, [R0+0xc000] ;  /* 0x00c000000010783b */ /* 0x000f2a0000000200 */
[----:B------:R-:W4:Y:S05]  /*51a0*/  LDSM.16.M88.4 R68, [R182+UR5+0x18800] ;  /* 0x01880005b644783b */ /* 0x000f2a0008000200 */
[----:B------:R-:W-:Y:S01]  /*51b0*/  LDSM.16.M88.4 R76, [R181+0x6000] ;  /* 0x00600000b54c783b */ /* 0x000fe20000000200 */
[CC--:B-1----:R-:W-:Y:S04]  /*51c0*/  IADD3 R3, R188.reuse, R0.reuse, RZ ;  /* 0x00000000bc037210 */ /* 0x0c2fe80007ffe0ff */
[----:B------:R-:W-:Y:S01]  /*51d0*/  LDSM.16.M88.4 R80, [R181+0x6800] ;  /* 0x00680000b550783b */ /* 0x000fe20000000200 */
[----:B---3--:R-:W-:Y:S04]  /*51e0*/  IADD3 R2, R189, R0, RZ ;  /* 0x00000000bd027210 */ /* 0x008fe80007ffe0ff */
[----:B------:R-:W-:Y:S01]  /*51f0*/  LDSM.16.M88.4 R84, [R184+0x6000] ;  /* 0x00600000b854783b */ /* 0x000fe20000000200 */
[----:B------:R-:W-:Y:S04]  /*5200*/  IADD3 R96, R188, R2, RZ ;  /* 0x00000002bc607210 */ /* 0x000fe80007ffe0ff */
[----:B------:R-:W1:Y:S05]  /*5210*/  LDSM.16.M88.4 R72, [R2+0xc000] ;  /* 0x00c000000248783b */ /* 0x000e6a0000000200 */
[----:B------:R-:W-:Y:S05]  /*5220*/  LDSM.16.M88.4 R88, [R184+0x6800] ;  /* 0x00680000b858783b */ /* 0x000fea0000000200 */
[----:B--2---:R-:W-:Y:S01]  /*5230*/  LDSM.16.M88.4 R92, [R182+UR5+0x1c000] ;  /* 0x01c00005b65c783b */ /* 0x004fe20008000200 */
[C---:B----4-:R-:W-:Y:S06]  /*5240*/  HMMA.16816.F32.BF16 R4, R16.reuse, R8, RZ ;  /* 0x000000081004723c */ /* 0x050fec00000418ff */
[C---:B------:R-:W-:Y:S06]  /*5250*/  HMMA.16816.F32.BF16 R8, R16.reuse, R10, RZ ;  /* 0x0000000a1008723c */ /* 0x040fec00000418ff */
[C---:B------:R-:W-:Y:S06]  /*5260*/  HMMA.16816.F32.BF16 R12, R16.reuse, R68, RZ ;  /* 0x00000044100c723c */ /* 0x040fec00000418ff */
[----:B------:R-:W-:Y:S01]  /*5270*/  HMMA.16816.F32.BF16 R16, R16, R70, RZ ;  /* 0x000000461010723c */ /* 0x000fe200000418ff */
[----:B------:R-:W2:Y:S05]  /*5280*/  LDSM.16.M88.4 R68, [R3+0xc000] ;  /* 0x00c000000344783b */ /* 0x000eaa0000000200 */
[C---:B-1----:R-:W-:Y:S06]  /*5290*/  HMMA.16816.F32.BF16 R4, R72.reuse, R76, R4 ;  /* 0x0000004c4804723c */ /* 0x042fec0000041804 */
[C---:B------:R-:W-:Y:S01]  /*52a0*/  HMMA.16816.F32.BF16 R8, R72.reuse, R78, R8 ;  /* 0x0000004e4808723c */ /* 0x040fe20000041808 */
[----:B------:R-:W-:Y:S05]  /*52b0*/  LDSM.16.M88.4 R76, [R183+0x6000] ;  /* 0x00600000b74c783b */ /* 0x000fea0000000200 */
[C---:B------:R-:W-:Y:S06]  /*52c0*/  HMMA.16816.F32.BF16 R12, R72.reuse, R80, R12 ;  /* 0x00000050480c723c */ /* 0x040fec000004180c */
[----:B------:R-:W-:Y:S01]  /*52d0*/  HMMA.16816.F32.BF16 R16, R72, R82, R16 ;  /* 0x000000524810723c */ /* 0x000fe20000041810 */
[----:B------:R-:W1:Y:S05]  /*52e0*/  LDSM.16.M88.4 R72, [R96+0xc000] ;  /* 0x00c000006048783b */ /* 0x000e6a0000000200 */
[----:B------:R-:W3:Y:S01]  /*52f0*/  LDSM.16.M88.4 R80, [R183+0x6800] ;  /* 0x00680000b750783b */ /* 0x000ee20000000200 */
[C---:B--2---:R-:W-:Y:S06]  /*5300*/  HMMA.16816.F32.BF16 R4, R68.reuse, R84, R4 ;  /* 0x000000544404723c */ /* 0x044fec0000041804 */
[C---:B------:R-:W-:Y:S01]  /*5310*/  HMMA.16816.F32.BF16 R8, R68.reuse, R86, R8 ;  /* 0x000000564408723c */ /* 0x040fe20000041808 */
[----:B------:R-:W-:Y:S05]  /*5320*/  LDSM.16.M88.4 R84, [R182+UR5+0x1a000] ;  /* 0x01a00005b654783b */ /* 0x000fea0008000200 */
[C---:B------:R-:W-:Y:S06]  /*5330*/  HMMA.16816.F32.BF16 R12, R68.reuse, R88, R12 ;  /* 0x00000058440c723c */ /* 0x040fec000004180c */
[----:B------:R-:W-:Y:S01]  /*5340*/  HMMA.16816.F32.BF16 R16, R68, R90, R16 ;  /* 0x0000005a4410723c */ /* 0x000fe20000041810 */
[----:B------:R-:W2:Y:S05]  /*5350*/  LDSM.16.M88.4 R68, [R0+0xe000] ;  /* 0x00e000000044783b */ /* 0x000eaa0000000200 */
[----:B------:R-:W4:Y:S01]  /*5360*/  LDSM.16.M88.4 R88, [R182+UR5+0x1a800] ;  /* 0x01a80005b658783b */ /* 0x000f220008000200 */
[C---:B-1----:R-:W-:Y:S06]  /*5370*/  HMMA.16816.F32.BF16 R4, R72.reuse, R76, R4 ;  /* 0x0000004c4804723c */ /* 0x042fec0000041804 */
[C---:B------:R-:W-:Y:S01]  /*5380*/  HMMA.16816.F32.BF16 R8, R72.reuse, R78, R8 ;  /* 0x0000004e4808723c */ /* 0x040fe20000041808 */
[----:B------:R-:W-:Y:S05]  /*5390*/  LDSM.16.M88.4 R76, [R181+0x8000] ;  /* 0x00800000b54c783b */ /* 0x000fea0000000200 */
[C---:B---3--:R-:W-:Y:S06]  /*53a0*/  HMMA.16816.F32.BF16 R12, R72.reuse, R80, R12 ;  /* 0x00000050480c723c */ /* 0x048fec000004180c */
[----:B------:R-:W-:Y:S01]  /*53b0*/  HMMA.16816.F32.BF16 R16, R72, R82, R16 ;  /* 0x000000524810723c */ /* 0x000fe20000041810 */
[----:B------:R-:W1:Y:S05]  /*53c0*/  LDSM.16.M88.4 R72, [R2+0xe000] ;  /* 0x00e000000248783b */ /* 0x000e6a0000000200 */
[----:B------:R-:W3:Y:S01]  /*53d0*/  LDSM.16.M88.4 R80, [R181+0x8800] ;  /* 0x00880000b550783b */ /* 0x000ee20000000200 */
[C---:B--2---:R-:W-:Y:S06]  /*53e0*/  HMMA.16816.F32.BF16 R4, R68.reuse, R84, R4 ;  /* 0x000000544404723c */ /* 0x044fec0000041804 */
[C---:B------:R-:W-:Y:S01]  /*53f0*/  HMMA.16816.F32.BF16 R8, R68.reuse, R86, R8 ;  /* 0x000000564408723c */ /* 0x040fe20000041808 */
[----:B------:R-:W-:Y:S05]  /*5400*/  LDSM.16.M88.4 R84, [R184+0x8000] ;  /* 0x00800000b854783b */ /* 0x000fea0000000200 */
[C---:B----4-:R-:W-:Y:S06]  /*5410*/  HMMA.16816.F32.BF16 R12, R68.reuse, R88, R12 ;  /* 0x00000058440c723c */ /* 0x050fec000004180c */
[----:B------:R-:W-:Y:S01]  /*5420*/  HMMA.16816.F32.BF16 R16, R68, R90, R16 ;  /* 0x0000005a4410723c */ /* 0x000fe20000041810 */
[----:B------:R-:W2:Y:S05]  /*5430*/  LDSM.16.M88.4 R68, [R3+0xe000] ;  /* 0x00e000000344783b */ /* 0x000eaa0000000200 */
[----:B------:R-:W4:Y:S01]  /*5440*/  LDSM.16.M88.4 R88, [R184+0x8800] ;  /* 0x00880000b858783b */ /* 0x000f220000000200 */
        /* <DEDUP_REMOVED lines=9> */
[----:B------:R-:W2:Y:S05]  /*54e0*/  LDSM.16.M88.4 R84, [R0+0x10000] ;  /* 0x010000000054783b */ /* 0x000eaa0000000200 */
[C---:B----4-:R-:W-:Y:S06]  /*54f0*/  HMMA.16816.F32.BF16 R12, R68.reuse, R88, R12 ;  /* 0x00000058440c723c */ /* 0x050fec000004180c */
[----:B------:R-:W-:Y:S01]  /*5500*/  HMMA.16816.F32.BF16 R16, R68, R90, R16 ;  /* 0x0000005a4410723c */ /* 0x000fe20000041810 */
[----:B------:R-:W4:Y:S05]  /*5510*/  LDSM.16.M88.4 R68, [R182+UR5+0x1c800] ;  /* 0x01c80005b644783b */ /* 0x000f2a0008000200 */
[----:B------:R-:W-:Y:S01]  /*5520*/  LDSM.16.M88.4 R88, [R181+0xa000] ;  /* 0x00a00000b558783b */ /* 0x000fe20000000200 */
[C---:B-1----:R-:W-:Y:S06]  /*5530*/  HMMA.16816.F32.BF16 R4, R72.reuse, R76, R4 ;  /* 0x0000004c4804723c */ /* 0x042fec0000041804 */
[C---:B------:R-:W-:Y:S01]  /*5540*/  HMMA.16816.F32.BF16 R8, R72.reuse, R78, R8 ;  /* 0x0000004e4808723c */ /* 0x040fe20000041808 */
[----:B------:R1:W4:Y:S05]  /*5550*/  LDSM.16.M88.4 R76, [R2+0x10000] ;  /* 0x01000000024c783b */ /* 0x00032a0000000200 */
[C---:B---3--:R-:W-:Y:S06]  /*5560*/  HMMA.16816.F32.BF16 R12, R72.reuse, R80, R12 ;  /* 0x00000050480c723c */ /* 0x048fec000004180c */
[----:B------:R-:W-:Y:S01]  /*5570*/  HMMA.16816.F32.BF16 R16, R72, R82, R16 ;  /* 0x000000524810723c */ /* 0x000fe20000041810 */
[----:B------:R-:W3:Y:S05]  /*5580*/  LDSM.16.M88.4 R72, [R181+0xa800] ;  /* 0x00a80000b548783b */ /* 0x000eea0000000200 */
[C---:B--2---:R-:W-:Y:S01]  /*5590*/  HMMA.16816.F32.BF16 R4, R84.reuse, R92, R4 ;  /* 0x0000005c5404723c */ /* 0x044fe20000041804 */
[----:B------:R2:W-:Y:S05]  /*55a0*/  LDSM.16.M88.4 R80, [R3+0x10000] ;  /* 0x010000000350783b */ /* 0x0005ea0000000200 */
[C---:B------:R-:W-:Y:S01]  /*55b0*/  HMMA.16816.F32.BF16 R8, R84.reuse, R94, R8 ;  /* 0x0000005e5408723c */ /* 0x040fe20000041808 */
[----:B------:R-:W3:Y:S04]  /*55c0*/  LDSM.16.M88.4 R92, [R184+0xa000] ;  /* 0x00a00000b85c783b */ /* 0x000ee80000000200 */
[----:B-1----:R-:W-:Y:S01]  /*55d0*/  FFMA.FTZ R2, -R152, R152, 1 ;  /* 0x3f80000098027423 */ /* 0x002fe20000010198 */
[C---:B----4-:R-:W-:Y:S05]  /*55e0*/  HMMA.16816.F32.BF16 R12, R84.reuse, R68, R12 ;  /* 0x00000044540c723c */ /* 0x050fea000004180c */
[----:B------:R-:W-:Y:S01]  /*55f0*/  FMUL.FTZ R2, R2, UR8 ;  /* 0x0000000802027c20 */ /* 0x000fe20008410000 */
[----:B------:R-:W-:Y:S01]  /*5600*/  HMMA.16816.F32.BF16 R16, R84, R70, R16 ;  /* 0x000000465410723c */ /* 0x000fe20000041810 */
[----:B------:R-:W1:Y:S05]  /*5610*/  LDSM.16.M88.4 R68, [R184+0xa800] ;  /* 0x00a80000b844783b */ /* 0x000e6a0000000200 */
[C---:B------:R-:W-:Y:S01]  /*5620*/  HMMA.16816.F32.BF16 R4, R76.reuse, R88, R4 ;  /* 0x000000584c04723c */ /* 0x040fe20000041804 */
[----:B------:R-:W-:Y:S04]  /*5630*/  LDSM.16.M88.4 R84, [R96+0x10000] ;  /* 0x010000006054783b */ /* 0x000fe80000000200 */
[----:B--2---:R-:W-:Y:S01]  /*5640*/  FFMA.FTZ R3, -R153, R153, 1 ;  /* 0x3f80000099037423 */ /* 0x004fe20000010199 */
[C---:B------:R-:W-:Y:S01]  /*5650*/  HMMA.16816.F32.BF16 R8, R76.reuse, R90, R8 ;  /* 0x0000005a4c08723c */ /* 0x040fe20000041808 */
[----:B------:R-:W2:Y:S04]  /*5660*/  LDSM.16.M88.4 R88, [R183+0xa000] ;  /* 0x00a00000b758783b */ /* 0x000ea80000000200 */
[----:B------:R-:W-:Y:S01]  /*5670*/  FMUL.FTZ R3, R3, UR8 ;  /* 0x0000000803037c20 */ /* 0x000fe20008410000 */
[C---:B---3--:R-:W-:Y:S06]  /*5680*/  HMMA.16816.F32.BF16 R12, R76.reuse, R72, R12 ;  /* 0x000000484c0c723c */ /* 0x048fec000004180c */
[----:B------:R-:W-:Y:S01]  /*5690*/  HMMA.16816.F32.BF16 R16, R76, R74, R16 ;  /* 0x0000004a4c10723c */ /* 0x000fe20000041810 */
[----:B------:R-:W3:Y:S05]  /*56a0*/  LDSM.16.M88.4 R72, [R183+0xa800] ;  /* 0x00a80000b748783b */ /* 0x000eea0000000200 */
[C---:B------:R-:W-:Y:S06]  /*56b0*/  HMMA.16816.F32.BF16 R4, R80.reuse, R92, R4 ;  /* 0x0000005c5004723c */ /* 0x040fec0000041804 */
[C---:B------:R-:W-:Y:S06]  /*56c0*/  HMMA.16816.F32.BF16 R8, R80.reuse, R94, R8 ;  /* 0x0000005e5008723c */ /* 0x040fec0000041808 */
[C---:B-1----:R-:W-:Y:S06]  /*56d0*/  HMMA.16816.F32.BF16 R12, R80.reuse, R68, R12 ;  /* 0x00000044500c723c */ /* 0x042fec000004180c */
[----:B------:R-:W-:Y:S05]  /*56e0*/  HMMA.16816.F32.BF16 R16, R80, R70, R16 ;  /* 0x000000465010723c */ /* 0x000fea0000041810 */
[----:B------:R-:W-:Y:S01]  /*56f0*/  FFMA.FTZ R68, -R150, R150, 1 ;  /* 0x3f80000096447423 */ /* 0x000fe20000010196 */
[C---:B--2---:R-:W-:Y:S05]  /*5700*/  HMMA.16816.F32.BF16 R4, R84.reuse, R88, R4 ;  /* 0x000000585404723c */ /* 0x044fea0000041804 */
[----:B------:R-:W-:Y:S01]  /*5710*/  FMUL.FTZ R68, R68, UR8 ;  /* 0x0000000844447c20 */ /* 0x000fe20008410000 */
[C---:B------:R-:W-:Y:S05]  /*5720*/  HMMA.16816.F32.BF16 R8, R84.reuse, R90, R8 ;  /* 0x0000005a5408723c */ /* 0x040fea0000041808 */
[----:B------:R-:W-:Y:S01]  /*5730*/  FFMA.FTZ R70, -R161, R161, 1 ;  /* 0x3f800000a1467423 */ /* 0x000fe200000101a1 */
[C---:B---3--:R-:W-:Y:S05]  /*5740*/  HMMA.16816.F32.BF16 R12, R84.reuse, R72, R12 ;  /* 0x00000048540c723c */ /* 0x048fea000004180c */
[----:B------:R-:W-:Y:S01]  /*5750*/  FFMA.FTZ R69, -R160, R160, 1 ;  /* 0x3f800000a0457423 */ /* 0x000fe200000101a0 */
[----:B------:R-:W-:Y:S05]  /*5760*/  HMMA.16816.F32.BF16 R16, R84, R74, R16 ;  /* 0x0000004a5410723c */ /* 0x000fea0000041810 */
[----:B------:R-:W-:Y:S01]  /*5770*/  FMUL.FTZ R70, R70, UR8 ;  /* 0x0000000846467c20 */ /* 0x000fe20008410000 */
[C---:B------:R-:W-:Y:S01]  /*5780*/  FADD.FTZ R0, -R98.reuse, R4 ;  /* 0x0000000462007221 */ /* 0x040fe20000010100 */
[----:B------:R-:W-:Y:S01]  /*5790*/  FADD.FTZ R4, -R98, R5 ;  /* 0x0000000562047221 */ /* 0x000fe20000010100 */
[----:B------:R-:W-:Y:S03]  /*57a0*/  FADD.FTZ R6, -R97, R6 ;  /* 0x0000000661067221 */ /* 0x000fe60000010100 */
[----:B------:R-:W-:Y:S01]  /*57b0*/  FMUL.FTZ R0, R170, R0 ;  /* 0x00000000aa007220 */ /* 0x000fe20000410000 */
[----:B------:R-:W-:Y:S01]  /*57c0*/  FMUL.FTZ R4, R168, R4 ;  /* 0x00000004a8047220 */ /* 0x000fe20000410000 */
[C---:B------:R-:W-:Y:S01]  /*57d0*/  FADD.FTZ R5, -R98.reuse, R8 ;  /* 0x0000000862057221 */ /* 0x040fe20000010100 */
[----:B------:R-:W-:Y:S01]  /*57e0*/  FADD.FTZ R8, -R98, R9 ;  /* 0x0000000962087221 */ /* 0x000fe20000010100 */
[----:B------:R-:W-:Y:S01]  /*57f0*/  FMUL.FTZ R3, R3, R0 ;  /* 0x0000000003037220 */ /* 0x000fe20000410000 */
[----:B------:R-:W-:Y:S01]  /*5800*/  FFMA.FTZ R0, -R151, R151, 1 ;  /* 0x3f80000097007423 */ /* 0x000fe20000010197 */
[----:B------:R-:W-:Y:S01]  /*5810*/  FMUL.FTZ R5, R167, R5 ;  /* 0x00000005a7057220 */ /* 0x000fe20000410000 */
[----:B------:R-:W-:Y:S01]  /*5820*/  FMUL.FTZ R2, R2, R4 ;  /* 0x0000000402027220 */ /* 0x000fe20000410000 */
[----:B------:R-:W-:Y:S01]  /*5830*/  FADD.FTZ R9, -R98, R12 ;  /* 0x0000000c62097221 */ /* 0x000fe20000010100 */
[----:B------:R-:W-:Y:S01]  /*5840*/  FMUL.FTZ R0, R0, UR8 ;  /* 0x0000000800007c20 */ /* 0x000fe20008410000 */
[----:B------:R-:W-:Y:S01]  /*5850*/  FADD.FTZ R12, -R98, R13 ;  /* 0x0000000d620c7221 */ /* 0x000fe20000010100 */
[----:B------:R-:W-:Y:S01]  /*5860*/  FMUL.FTZ R8, R165, R8 ;  /* 0x00000008a5087220 */ /* 0x000fe20000410000 */
[----:B------:R-:W-:Y:S01]  /*5870*/  F2FP.BF16.F32.PACK_AB R13, R2, R3 ;  /* 0x00000003020d723e */ /* 0x000fe200000010ff */
[----:B------:R-:W-:Y:S01]  /*5880*/  FADD.FTZ R17, -R98, R17 ;  /* 0x0000001162117221 */ /* 0x000fe20000010100 */
[----:B------:R-:W-:Y:S01]  /*5890*/  FMUL.FTZ R0, R0, R5 ;  /* 0x0000000500007220 */ /* 0x000fe20000410000 */
[----:B------:R-:W-:Y:S01]  /*58a0*/  FADD.FTZ R4, -R98, R16 ;  /* 0x0000001062047221 */ /* 0x000fe20000010100 */
[----:B------:R-:W-:Y:S01]  /*58b0*/  FFMA.FTZ R2, -R154, R154, 1 ;  /* 0x3f8000009a027423 */ /* 0x000fe2000001019a */
[----:B------:R-:W-:Y:S01]  /*58c0*/  FMUL.FTZ R5, R163, R17 ;  /* 0x00000011a3057220 */ /* 0x000fe20000410000 */
[----:B------:R-:W-:Y:S01]  /*58d0*/  FFMA.FTZ R16, -R149, R149, 1 ;  /* 0x3f80000095107423 */ /* 0x000fe20000010195 */
[----:B------:R-:W-:Y:S01]  /*58e0*/  FFMA.FTZ R3, -R148, R148, 1 ;  /* 0x3f80000094037423 */ /* 0x000fe20000010194 */
[----:B------:R-:W-:Y:S01]  /*58f0*/  FFMA.FTZ R17, -R99, R99, 1 ;  /* 0x3f80000063117423 */ /* 0x000fe20000010163 */
[----:B------:R-:W-:Y:S01]  /*5900*/  FMUL.FTZ R9, R169, R9 ;  /* 0x00000009a9097220 */ /* 0x000fe20000410000 */
[----:B------:R-:W-:Y:S01]  /*5910*/  FMUL.FTZ R12, R166, R12 ;  /* 0x0000000ca60c7220 */ /* 0x000fe20000410000 */
[----:B------:R-:W-:Y:S01]  /*5920*/  FMUL.FTZ R68, R68, R8 ;  /* 0x0000000844447220 */ /* 0x000fe20000410000 */
[----:B------:R-:W-:Y:S01]  /*5930*/  FMUL.FTZ R4, R164, R4 ;  /* 0x00000004a4047220 */ /* 0x000fe20000410000 */
[----:B------:R-:W-:Y:S01]  /*5940*/  FMUL.FTZ R2, R2, UR8 ;  /* 0x0000000802027c20 */ /* 0x000fe20008410000 */
[----:B------:R-:W-:Y:S01]  /*5950*/  FMUL.FTZ R16, R16, UR8 ;  /* 0x0000000810107c20 */ /* 0x000fe20008410000 */
[----:B------:R-:W-:Y:S01]  /*5960*/  FMUL.FTZ R3, R3, UR8 ;  /* 0x0000000803037c20 */ /* 0x000fe20008410000 */
[----:B------:R-:W-:Y:S01]  /*5970*/  FMUL.FTZ R17, R17, UR8 ;  /* 0x0000000811117c20 */ /* 0x000fe20008410000 */
[----:B------:R-:W-:Y:S01]  /*5980*/  FMUL.FTZ R2, R2, R9 ;  /* 0x0000000902027220 */ /* 0x000fe20000410000 */
[----:B------:R-:W-:Y:S01]  /*5990*/  FMUL.FTZ R16, R16, R12 ;  /* 0x0000000c10107220 */ /* 0x000fe20000410000 */
[----:B------:R-:W-:Y:S01]  /*59a0*/  FMUL.FTZ R3, R3, R4 ;  /* 0x0000000403037220 */ /* 0x000fe20000410000 */
[----:B------:R-:W-:Y:S01]  /*59b0*/  FMUL.FTZ R17, R17, R5 ;  /* 0x0000000511117220 */ /* 0x000fe20000410000 */
[----:B------:R-:W-:Y:S01]  /*59c0*/  F2FP.BF16.F32.PACK_AB R68, R68, R0 ;  /* 0x000000004444723e */ /* 0x000fe200000010ff */
[----:B------:R-:W-:Y:S01]  /*59d0*/  FADD.FTZ R7, -R97, R7 ;  /* 0x0000000761077221 */ /* 0x000fe20000010100 */
[----:B------:R-:W-:Y:S01]  /*59e0*/  FFMA.FTZ R0, -R162, R162, 1 ;  /* 0x3f800000a2007423 */ /* 0x000fe200000101a2 */
[----:B------:R-:W-:Y:S01]  /*59f0*/  FFMA.FTZ R12, -R159, R159, 1 ;  /* 0x3f8000009f0c7423 */ /* 0x000fe2000001019f */
[----:B------:R-:W-:Y:S01]  /*5a00*/  F2FP.BF16.F32.PACK_AB R16, R16, R2 ;  /* 0x000000021010723e */ /* 0x000fe200000010ff */
[----:B------:R-:W-:Y:S01]  /*5a10*/  FMUL.FTZ R2, R178, R6 ;  /* 0x00000006b2027220 */ /* 0x000fe20000410000 */
[----:B------:R-:W-:Y:S01]  /*5a20*/  F2FP.BF16.F32.PACK_AB R17, R17, R3 ;  /* 0x000000031111723e */ /* 0x000fe200000010ff */
[----:B------:R-:W-:Y:S01]  /*5a30*/  FMUL.FTZ R3, R176, R7 ;  /* 0x00000007b0037220 */ /* 0x000fe20000410000 */
[----:B------:R-:W-:Y:S01]  /*5a40*/  FMUL.FTZ R0, R0, UR8 ;  /* 0x0000000800007c20 */ /* 0x000fe20008410000 */
[----:B------:R-:W-:Y:S01]  /*5a50*/  FMUL.FTZ R12, R12, UR8 ;  /* 0x000000080c0c7c20 */ /* 0x000fe20008410000 */
[C---:B------:R-:W-:Y:S01]  /*5a60*/  FADD.FTZ R18, -R97.reuse, R18 ;  /* 0x0000001261127221 */ /* 0x040fe20000010100 */
        /* <DEDUP_REMOVED lines=9> */
[----:B------:R-:W-:Y:S01]  /*5b00*/  FFMA.FTZ R15, -R158, R158, 1 ;  /* 0x3f8000009e0f7423 */ /* 0x000fe2000001019e */
[----:B------:R-:W-:Y:S01]  /*5b10*/  FFMA.FTZ R14, -R157, R157, 1 ;  /* 0x3f8000009d0e7423 */ /* 0x000fe2000001019d */
[----:B------:R-:W-:Y:S01]  /*5b20*/  FFMA.FTZ R19, -R156, R156, 1 ;  /* 0x3f8000009c137423 */ /* 0x000fe2000001019c */
[----:B------:R-:W-:Y:S01]  /*5b30*/  FFMA.FTZ R18, -R155, R155, 1 ;  /* 0x3f8000009b127423 */ /* 0x000fe2000001019b */
[----:B------:R-:W-:Y:S01]  /*5b40*/  FMUL.FTZ R4, R174, R4 ;  /* 0x00000004ae047220 */ /* 0x000fe20000410000 */
[----:B------:R-:W-:Y:S01]  /*5b50*/  FMUL.FTZ R5, R173, R5 ;  /* 0x00000005ad057220 */ /* 0x000fe20000410000 */
[----:B------:R-:W-:Y:S01]  /*5b60*/  FMUL.FTZ R69, R69, UR8 ;  /* 0x0000000845457c20 */ /* 0x000fe20008410000 */
        /* <DEDUP_REMOVED lines=11> */
[----:B------:R-:W-:Y:S01]  /*5c20*/  FMUL.FTZ R19, R19, R0 ;  /* 0x0000000013137220 */ /* 0x000fe20000410000 */
[----:B------:R-:W-:Y:S01]  /*5c30*/  FMUL.FTZ R18, R18, R2 ;  /* 0x0000000212127220 */ /* 0x000fe20000410000 */
[----:B------:R-:W-:Y:S06]  /*5c40*/  @!P4 BRA `(.L_x_765) ;  /* 0x00000004002cc947 */ /* 0x000fec0003800000 */
[----:B------:R-:W1:Y:S01]  /*5c50*/  LDC R11, c[0x0][0x240] ;  /* 0x00009000ff0b7b82 */ /* 0x000e620000000800 */
[----:B------:R-:W-:Y:S01]  /*5c60*/  ISETP.GE.AND P3, PT, R210, UR4, PT ;  /* 0x00000004d2007c0c */ /* 0x000fe2000bf66270 */
[----:B------:R-:W-:Y:S01]  /*5c70*/  IMAD.MOV.U32 R4, RZ, RZ, -0x6000 ;  /* 0xffffa000ff047424 */ /* 0x000fe200078e00ff */
[----:B------:R-:W-:Y:S02]  /*5c80*/  ISETP.GE.AND P2, PT, R213, UR4, PT ;  /* 0x00000004d5007c0c */ /* 0x000fe4000bf46270 */
[----:B------:R-:W-:Y:S02]  /*5c90*/  ISETP.GE.AND P1, PT, R214, UR4, PT ;  /* 0x00000004d6007c0c */ /* 0x000fe4000bf26270 */
[----:B------:R-:W-:Y:S01]  /*5ca0*/  LOP3.LUT R0, R208, 0x1, RZ, 0xc0, !PT ;  /* 0x00000001d0007812 */ /* 0x000fe200078ec0ff */
[----:B------:R-:W2:Y:S03]  /*5cb0*/  LDC R71, c[0x0][0x244] ;  /* 0x00009100ff477b82 */ /* 0x000ea60000000800 */
[----:B------:R-:W-:Y:S04]  /*5cc0*/  ISETP.NE.U32.AND P5, PT, R0, 0x1, PT ;  /* 0x000000010000780c */ /* 0x000fe80003fa5070 */
[----:B------:R-:W-:Y:S05]  /*5cd0*/  SEL R4, R4, 0x6000, !P5 ;  /* 0x0000600004047807 */ /* 0x000fea0006800000 */
[--C-:B------:R-:W-:Y:S02]  /*5ce0*/  IMAD.IADD R199, R199, 0x1, R4.reuse ;  /* 0x00000001c7c77824 */ /* 0x100fe400078e0204 */
[--C-:B------:R-:W-:Y:S02]  /*5cf0*/  IMAD.IADD R203, R203, 0x1, R4.reuse ;  /* 0x00000001cbcb7824 */ /* 0x100fe400078e0204 */
[----:B------:R-:W-:Y:S01]  /*5d00*/  IMAD.IADD R187, R187, 0x1, R4 ;  /* 0x00000001bbbb7824 */ /* 0x000fe200078e0204 */
[----:B------:R3:W-:Y:S04]  /*5d10*/  @P3 STS [R199], RZ ;  /* 0x000000ffc7003388 */ /* 0x0007e80000000800 */
[----:B------:R3:W-:Y:S04]  /*5d20*/  @P3 STS [R199+0x4], RZ ;  /* 0x000004ffc7003388 */ /* 0x0007e80000000800 */
[----:B------:R3:W-:Y:S01]  /*5d30*/  @P3 STS [R199+0x8], RZ ;  /* 0x000008ffc7003388 */ /* 0x0007e20000000800 */
[----:B-1----:R-:W-:Y:S03]  /*5d40*/  IMAD.U32 R3, R11, -0x40, RZ ;  /* 0xffffffc00b037824 */ /* 0x002fe600078e00ff */
[----:B------:R3:W-:Y:S02]  /*5d50*/  @P3 STS [R199+0xc], RZ ;  /* 0x00000cffc7003388 */ /* 0x0007e40000000800 */
        /* <DEDUP_REMOVED lines=9> */
[----:B------:R3:W-:Y:S01]  /*5df0*/  @!P3 LDGSTS.E.BYPASS.LTC128B.128 [R203], desc[UR14][R2.64] ;  /* 0x0000000002cbbfae */ /* 0x0007e2000b901d4e */
[C---:B--2---:R-:W-:Y:S01]  /*5e00*/  LEA.HI.X R5, R11.reuse, R5, R71, 0x5, P6 ;  /* 0x000000050b057211 */ /* 0x044fe200030f2c47 */
[----:B------:R-:W-:Y:S01]  /*5e10*/  IMAD.MOV.U32 R206, RZ, RZ, R2 ;  /* 0x000000ffffce7224 */ /* 0x000fe200078e0002 */
[C---:B------:R-:W-:Y:S01]  /*5e20*/  @!P3 LEA R10, P6, R11.reuse, R2, 0x6 ;  /* 0x000000020b0ab211 */ /* 0x040fe200078c30ff */
[----:B------:R3:W-:Y:S01]  /*5e30*/  @P2 STS [R199+0x2000], RZ ;  /* 0x002000ffc7002388 */ /* 0x0007e20000000800 */
[C---:B------:R-:W-:Y:S02]  /*5e40*/  @!P2 LEA.HI.X R9, R0.reuse, R207, R5, 0x1, P5 ;  /* 0x000000cf0009a211 */ /* 0x040fe400028f0c05 */
[----:B------:R-:W-:Y:S01]  /*5e50*/  @!P3 LEA.HI.X R11, R11, R3, R71, 0x6, P6 ;  /* 0x000000030b0bb211 */ /* 0x000fe200030f3447 */
[----:B------:R3:W-:Y:S01]  /*5e60*/  @P2 STS [R199+0x2004], RZ ;  /* 0x002004ffc7002388 */ /* 0x0007e20000000800 */
[----:B------:R-:W-:Y:S01]  /*5e70*/  @!P1 LEA.HI.X R7, R0, R207, R5, 0x1, P0 ;  /* 0x000000cf00079211 */ /* 0x000fe200000f0c05 */
[----:B------:R-:W-:Y:S02]  /*5e80*/  IMAD.MOV.U32 R207, RZ, RZ, R3 ;  /* 0x000000ffffcf7224 */ /* 0x000fe400078e0003 */
        /* <DEDUP_REMOVED lines=39> */
.L_x_765:
[----:B---3--:R-:W-:Y:S01]  /*6100*/  F2FP.BF16.F32.PACK_AB R2, R69, R70 ;  /* 0x000000464502723e */ /* 0x008fe200000010ff */
[----:B------:R-:W-:Y:S01]  /*6110*/  STS [R215+0x1e000], R13 ;  /* 0x01e0000dd7007388 */ /* 0x000fe20000000800 */
[----:B------:R-:W-:Y:S01]  /*6120*/  F2FP.BF16.F32.PACK_AB R0, R14, R15 ;  /* 0x0000000f0e00723e */ /* 0x000fe200000010ff */
[----:B------:R-:W-:Y:S01]  /*6130*/  IMAD R198, R247, UR6, RZ ;  /* 0x00000006f7c67c24 */ /* 0x000fe2000f8e02ff */
[----:B------:R-:W-:Y:S01]  /*6140*/  F2FP.BF16.F32.PACK_AB R3, R18, R19 ;  /* 0x000000131203723e */ /* 0x000fe200000010ff */
[----:B------:R-:W-:Y:S04]  /*6150*/  STS [R215+0x1e400], R12 ;  /* 0x01e4000cd7007388 */ /* 0x000fe80000000800 */
[----:B------:R-:W-:Y:S04]  /*6160*/  STS [R218+0x1e000], R68 ;  /* 0x01e00044da007388 */ /* 0x000fe80000000800 */
[----:B------:R1:W-:Y:S04]  /*6170*/  STS [R218+0x1e400], R2 ;  /* 0x01e40002da007388 */ /* 0x0003e80000000800 */
[----:B------:R-:W-:Y:S04]  /*6180*/  STS [R216+0x1e000], R16 ;  /* 0x01e00010d8007388 */ /* 0x000fe80000000800 */
[----:B------:R2:W-:Y:S04]  /*6190*/  STS [R216+0x1e400], R0 ;  /* 0x01e40000d8007388 */ /* 0x0005e80000000800 */
[----:B------:R-:W-:Y:S04]  /*61a0*/  STS [R217+0x1e000], R17 ;  /* 0x01e00011d9007388 */ /* 0x000fe80000000800 */
[----:B------:R-:W-:Y:S01]  /*61b0*/  STS [R217+0x1e400], R3 ;  /* 0x01e40003d9007388 */ /* 0x000fe20000000800 */
[----:B------:R-:W-:Y:S01]  /*61c0*/  BAR.SYNC.DEFER_BLOCKING 0x0 ;  /* 0x0000000000007b1d */ /* 0x000fe20000010000 */
[----:B-1----:R-:W-:Y:S05]  /*61d0*/  IMAD.U32 R2, R198, -0x40, RZ ;  /* 0xffffffc0c6027824 */ /* 0x002fea00078e00ff */
[C---:B------:R-:W-:Y:S02]  /*61e0*/  LEA R196, P0, R2.reuse, R196, 0x2 ;  /* 0x000000c402c47211 */ /* 0x040fe400078010ff */
[----:B--2---:R-:W-:Y:S02]  /*61f0*/  LEA R0, R195, UR5, 0x1 ;  /* 0x00000005c3007c11 */ /* 0x004fe4000f8e08ff */
        /* <DEDUP_REMOVED lines=123> */
.L_x_766:
[----:B------:R-:W-:Y:S01]  /*69b0*/  LDSM.16.M88.4 R96, [R190] ;  /* 0x00000000be60783b */ /* 0x000fe20000000200 */
[----:B---3--:R-:W-:Y:S03]  /*69c0*/  @P4 IADD3 R2, P0, R242, R220, RZ ;  /* 0x000000dcf2024210 */ /* 0x008fe60007f1e0ff */
[----:B------:R-:W1:Y:S02]  /*69d0*/  LDSM.16.MT88.4 R16, [R0+0x12000] ;  /* 0x012000000010783b */ /* 0x000e640000004200 */
[----:B------:R-:W-:Y:S02]  /*69e0*/  @P4 IMAD.X R3, R243, 0x1, R219, P0 ;  /* 0x00000001f3034824 */ /* 0x000fe400000e06db */
        /* <DEDUP_REMOVED lines=8> */
[----:B------:R-:W-:Y:S01]  /*6a70*/  LDSM.16.M88.4 R172, [R192+0x1000] ;  /* 0x00100000c0ac783b */ /* 0x000fe20000000200 */
[-C--:B-1----:R-:W-:Y:S03]  /*6a80*/  HMMA.16816.F32.BF16 R4, R96, R16.reuse, RZ ;  /* 0x000000106004723c */ /* 0x082fe600000418ff */
[----:B------:R-:W-:Y:S04]  /*6a90*/  LDSM.16.MT88.4 R176, [R0+0x17000] ;  /* 0x0170000000b0783b */ /* 0x000fe80000004200 */
[----:B------:R-:W5:Y:S01]  /*6aa0*/  @P4 LDG.E R209, desc[UR14][R2.64+-0x100] ;  /* 0xffff000e02d14981 */ /* 0x000f62000c1e1900 */
[C---:B--2---:R-:W-:Y:S03]  /*6ab0*/  HMMA.16816.F32.BF16 R8, R92.reuse, R16, RZ ;  /* 0x000000105c08723c */ /* 0x044fe600000418ff */
[----:B------:R1:W5:Y:S03]  /*6ac0*/  @P4 LDG.E R212, desc[UR14][R2.64+-0xe0] ;  /* 0xffff200e02d44981 */ /* 0x000366000c1e1900 */
        /* <DEDUP_REMOVED lines=20> */
[----:B------:R-:W3:Y:S05]  /*6c10*/  LDSM.16.MT88.4 R164, [R0+0x15000] ;  /* 0x0150000000a4783b */ /* 0x000eea0000004200 */
[-C--:B------:R-:W-:Y:S06]  /*6c20*/  HMMA.16816.F32.BF16 R84, R152, R168.reuse, R84 ;  /* 0x000000a89854723c */ /* 0x080fec0000041854 */
[C---:B------:R-:W-:Y:S06]  /*6c30*/  HMMA.16816.F32.BF16 R88, R160.reuse, R168, R88 ;  /* 0x000000a8a058723c */ /* 0x040fec0000041858 */
[-C--:B------:R-:W-:Y:S01]  /*6c40*/  HMMA.16816.F32.BF16 R92, R160, R170.reuse, R92 ;  /* 0x000000aaa05c723c */ /* 0x080fe2000004185c */
[----:B------:R-:W-:Y:S05]  /*6c50*/  LDSM.16.M88.4 R160, [R193+0x1000] ;  /* 0x00100000c1a0783b */ /* 0x000fea0000000200 */
[----:B------:R-:W-:Y:S01]  /*6c60*/  HMMA.16816.F32.BF16 R96, R152, R170, R96 ;  /* 0x000000aa9860723c */ /* 0x000fe20000041860 */
[----:B------:R-:W-:Y:S04]  /*6c70*/  LDSM.16.M88.4 R152, [R193] ;  /* 0x00000000c198783b */ /* 0x000fe80000000200 */
[----:B------:R-:W-:Y:S01]  /*6c80*/  LDSM.16.MT88.4 R168, [R0+0x17800] ;  /* 0x0178000000a8783b */ /* 0x000fe20000004200 */
[-C--:B--2---:R-:W-:Y:S06]  /*6c90*/  HMMA.16816.F32.BF16 R4, R148, R156.reuse, R4 ;  /* 0x0000009c9404723c */ /* 0x084fec0000041804 */
[C---:B------:R-:W-:Y:S06]  /*6ca0*/  HMMA.16816.F32.BF16 R8, R172.reuse, R156, R8 ;  /* 0x0000009cac08723c */ /* 0x040fec0000041808 */
[-C--:B------:R-:W-:Y:S06]  /*6cb0*/  HMMA.16816.F32.BF16 R12, R172, R158.reuse, R12 ;  /* 0x0000009eac0c723c */ /* 0x080fec000004180c */
[C---:B------:R-:W-:Y:S01]  /*6cc0*/  HMMA.16816.F32.BF16 R16, R148.reuse, R158, R16 ;  /* 0x0000009e9410723c */ /* 0x040fe20000041810 */
[----:B------:R-:W2:Y:S05]  /*6cd0*/  LDSM.16.MT88.4 R156, [R0+0x13800] ;  /* 0x01380000009c783b */ /* 0x000eaa0000004200 */
[-C--:B---3--:R-:W-:Y:S06]  /*6ce0*/  HMMA.16816.F32.BF16 R68, R148, R164.reuse, R68 ;  /* 0x000000a49444723c */ /* 0x088fec0000041844 */
[C---:B------:R-:W-:Y:S06]  /*6cf0*/  HMMA.16816.F32.BF16 R72, R172.reuse, R164, R72 ;  /* 0x000000a4ac48723c */ /* 0x040fec0000041848 */
[-C--:B------:R-:W-:Y:S06]  /*6d00*/  HMMA.16816.F32.BF16 R76, R172, R166.reuse, R76 ;  /* 0x000000a6ac4c723c */ /* 0x080fec000004184c */
[C---:B------:R-:W-:Y:S01]  /*6d10*/  HMMA.16816.F32.BF16 R80, R148.reuse, R166, R80 ;  /* 0x000000a69450723c */ /* 0x040fe20000041850 */
[----:B------:R3:W4:Y:S05]  /*6d20*/  LDSM.16.MT88.4 R164, [R0+0x15800] ;  /* 0x0158000000a4783b */ /* 0x00072a0000004200 */
[-C--:B------:R-:W-:Y:S06]  /*6d30*/  HMMA.16816.F32.BF16 R84, R148, R176.reuse, R84 ;  /* 0x000000b09454723c */ /* 0x080fec0000041854 */
[C---:B------:R-:W-:Y:S06]  /*6d40*/  HMMA.16816.F32.BF16 R88, R172.reuse, R176, R88 ;  /* 0x000000b0ac58723c */ /* 0x040fec0000041858 */
[-C--:B------:R-:W-:Y:S06]  /*6d50*/  HMMA.16816.F32.BF16 R92, R172, R178.reuse, R92 ;  /* 0x000000b2ac5c723c */ /* 0x080fec000004185c */
[----:B------:R-:W-:Y:S05]  /*6d60*/  HMMA.16816.F32.BF16 R96, R148, R178, R96 ;  /* 0x000000b29460723c */ /* 0x000fea0000041860 */
[C---:B---3--:R-:W-:Y:S01]  /*6d70*/  IMAD R0, R198.reuse, 0x18, RZ ;  /* 0x00000018c6007824 */ /* 0x048fe200078e02ff */
[-C--:B--2---:R-:W-:Y:S05]  /*6d80*/  HMMA.16816.F32.BF16 R4, R152, R156.reuse, R4 ;  /* 0x0000009c9804723c */ /* 0x084fea0000041804 */
[C---:B------:R-:W-:Y:S01]  /*6d90*/  IMAD.SHL.U32 R149, R198.reuse, 0x20, RZ ;  /* 0x00000020c6957824 */ /* 0x040fe200078e00ff */
[C---:B------:R-:W-:Y:S06]  /*6da0*/  HMMA.16816.F32.BF16 R8, R160.reuse, R156, R8 ;  /* 0x0000009ca008723c */ /* 0x040fec0000041808 */
[-C--:B------:R-:W-:Y:S05]  /*6db0*/  HMMA.16816.F32.BF16 R12, R160, R158.reuse, R12 ;  /* 0x0000009ea00c723c */ /* 0x080fea000004180c */
[C---:B------:R-:W-:Y:S01]  /*6dc0*/  IMAD.SHL.U32 R157, R198.reuse, 0x8, RZ ;  /* 0x00000008c69d7824 */ /* 0x040fe200078e00ff */
[C---:B------:R-:W-:Y:S05]  /*6dd0*/  HMMA.16816.F32.BF16 R16, R152.reuse, R158, R16 ;  /* 0x0000009e9810723c */ /* 0x040fea0000041810 */
[CC--:B-1----:R-:W-:Y:S01]  /*6de0*/  LEA R2, P0, R157.reuse, R196.reuse, 0x2 ;  /* 0x000000c49d027211 */ /* 0x0c2fe200078010ff */
[-C--:B----4-:R-:W-:Y:S01]  /*6df0*/  HMMA.16816.F32.BF16 R68, R152, R164.reuse, R68 ;  /* 0x000000a49844723c */ /* 0x090fe20000041844 */
[----:B------:R1:W-:Y:S04]  /*6e00*/  REDG.E.ADD.F32.FTZ.RN.STRONG.GPU desc[UR14][R196.64], R4 ;  /* 0x00000004c40079a6 */ /* 0x0003e8000c10f38e */
[-C--:B------:R-:W-:Y:S01]  /*6e10*/  LEA.HI.X.SX32 R3, R157, R197.reuse, 0x2, P0 ;  /* 0x000000c59d037211 */ /* 0x080fe200000f16ff */
[C---:B------:R-:W-:Y:S04]  /*6e20*/  HMMA.16816.F32.BF16 R72, R160.reuse, R164, R72 ;  /* 0x000000a4a048723c */ /* 0x040fe80000041848 */
[----:B------:R2:W-:Y:S01]  /*6e30*/  REDG.E.ADD.F32.FTZ.RN.STRONG.GPU desc[UR14][R2.64], R5 ;  /* 0x00000005020079a6 */ /* 0x0005e2000c10f38e */
[----:B------:R-:W-:Y:S01]  /*6e40*/  IMAD.SHL.U32 R156, R198, 0x10, RZ ;  /* 0x00000010c69c7824 */ /* 0x000fe200078e00ff */
[-C--:B------:R-:W-:Y:S05]  /*6e50*/  HMMA.16816.F32.BF16 R76, R160, R166.reuse, R76 ;  /* 0x000000a6a04c723c */ /* 0x080fea000004184c */
[CC--:B------:R-:W-:Y:S01]  /*6e60*/  LEA R150, P1, R156.reuse, R196.reuse, 0x2 ;  /* 0x000000c49c967211 */ /* 0x0c0fe200078210ff */
[C---:B------:R-:W-:Y:S05]  /*6e70*/  HMMA.16816.F32.BF16 R80, R152.reuse, R166, R80 ;  /* 0x000000a69850723c */ /* 0x040fea0000041850 */
[-C--:B------:R-:W-:Y:S01]  /*6e80*/  LEA.HI.X.SX32 R151, R156, R197.reuse, 0x2, P1 ;  /* 0x000000c59c977211 */ /* 0x080fe200008f16ff */
[-C--:B------:R-:W-:Y:S04]  /*6e90*/  HMMA.16816.F32.BF16 R84, R152, R168.reuse, R84 ;  /* 0x000000a89854723c */ /* 0x080fe80000041854 */
[----:B------:R3:W-:Y:S01]  /*6ea0*/  REDG.E.ADD.F32.FTZ.RN.STRONG.GPU desc[UR14][R150.64], R6 ;  /* 0x00000006960079a6 */ /* 0x0007e2000c10f38e */
[CC--:B-1----:R-:W-:Y:S01]  /*6eb0*/  LEA R4, P0, R0.reuse, R196.reuse, 0x2 ;  /* 0x000000c400047211 */ /* 0x0c2fe200078010ff */
[C---:B------:R-:W-:Y:S05]  /*6ec0*/  HMMA.16816.F32.BF16 R88, R160.reuse, R168, R88 ;  /* 0x000000a8a058723c */ /* 0x040fea0000041858 */
[CC--:B------:R-:W-:Y:S01]  /*6ed0*/  LEA R148, P1, R149.reuse, R196.reuse, 0x2 ;  /* 0x000000c495947211 */ /* 0x0c0fe200078210ff */
[-C--:B------:R-:W-:Y:S05]  /*6ee0*/  HMMA.16816.F32.BF16 R92, R160, R170.reuse, R92 ;  /* 0x000000aaa05c723c */ /* 0x080fea000004185c */
[-C--:B--2---:R-:W-:Y:S01]  /*6ef0*/  LEA.HI.X.SX32 R5, R0, R197.reuse, 0x2, P0 ;  /* 0x000000c500057211 */ /* 0x084fe200000f16ff */
[----:B------:R-:W-:Y:S04]  /*6f00*/  HMMA.16816.F32.BF16 R96, R152, R170, R96 ;  /* 0x000000aa9860723c */ /* 0x000fe80000041860 */
[----:B------:R1:W-:Y:S01]  /*6f10*/  REDG.E.ADD.F32.FTZ.RN.STRONG.GPU desc[UR14][R4.64], R7 ;  /* 0x00000007040079a6 */ /* 0x0003e2000c10f38e */
[-C--:B------:R-:W-:Y:S01]  /*6f20*/  LEA.HI.X.SX32 R149, R149, R197.reuse, 0x2, P1 ;  /* 0x000000c595957211 */ /* 0x080fe200008f16ff */
[C---:B------:R-:W-:Y:S02]  /*6f30*/  IMAD R0, R198.reuse, 0x30, RZ ;  /* 0x00000030c6007824 */ /* 0x040fe400078e02ff */
[C---:B------:R-:W-:Y:S02]  /*6f40*/  IMAD R152, R198.reuse, 0x28, RZ ;  /* 0x00000028c6987824 */ /* 0x040fe400078e02ff */
[----:B------:R2:W-:Y:S01]  /*6f50*/  REDG.E.ADD.F32.FTZ.RN.STRONG.GPU desc[UR14][R148.64], R8 ;  /* 0x00000008940079a6 */ /* 0x0005e2000c10f38e */
[----:B------:R-:W-:Y:S02]  /*6f60*/  IMAD R198, R198, 0x38, RZ ;  /* 0x00000038c6c67824 */ /* 0x000fe400078e02ff */
[CC--:B---3--:R-:W-:Y:S04]  /*6f70*/  LEA R6, P0, R152.reuse, R196.reuse, 0x2 ;  /* 0x000000c498067211 */ /* 0x0c8fe800078010ff */
[-C--:B-1----:R-:W-:Y:S02]  /*6f80*/  LEA.HI.X.SX32 R7, R152, R197.reuse, 0x2, P0 ;  /* 0x000000c598077211 */ /* 0x082fe400000f16ff */
[-C--:B------:R-:W-:Y:S03]  /*6f90*/  LEA R4, P1, R0, R196.reuse, 0x2 ;  /* 0x000000c400047211 */ /* 0x080fe600078210ff */
[----:B------:R1:W-:Y:S01]  /*6fa0*/  REDG.E.ADD.F32.FTZ.RN.STRONG.GPU desc[UR14][R6.64], R9 ;  /* 0x00000009060079a6 */ /* 0x0003e2000c10f38e */
[-C--:B--2---:R-:W-:Y:S02]  /*6fb0*/  LEA R8, P0, R198, R196.reuse, 0x2 ;  /* 0x000000c4c6087211 */ /* 0x084fe400078010ff */
        /* <DEDUP_REMOVED lines=132> */
[-C--:B------:R-:W-:Y:S01]  /*7800*/  LEA.HI.X.SX32 R9, R4, R197.reuse, 0x2, P2 ;  /* 0x000000c504097211 */ /* 0x080fe200010f16ff */
[----:B------:R-:W-:Y:S03]  /*7810*/  LDSM.16.MT88.4 R12, [R186+0x1e000] ;  /* 0x01e00000ba0c783b */ /* 0x000fe60000004200 */
        /* <DEDUP_REMOVED lines=10> */
[----:B------:R-:W-:Y:S02]  /*78c0*/  ISETP.NE.U32.AND P0, PT, R0, 0x1, PT ;  /* 0x000000010000780c */ /* 0x000fe40003f05070 */
[----:B------:R-:W-:Y:S01]  /*78d0*/  @P4 IADD3 R0, P2, R220, -0x100, RZ ;  /* 0xffffff00dc004810 */ /* 0x000fe20007f5e0ff */
[----:B------:R-:W1:Y:S01]  /*78e0*/  LDSM.16.MT88.4 R4, [R185+0x1e000] ;  /* 0x01e00000b904783b */ /* 0x000e620000004200 */
[----:B------:R-:W-:Y:S03]  /*78f0*/  @P4 IADD3.X R222, R222, -0x1, RZ, P1, !PT ;  /* 0xffffffffdede4810 */ /* 0x000fe60000ffe4ff */
[----:B------:R2:W-:Y:S01]  /*7900*/  REDG.E.ADD.F32.FTZ.RN.STRONG.GPU desc[UR14][R2.64], R95 ;  /* 0x0000005f020079a6 */ /* 0x0005e2000c10f38e */
[----:B------:R-:W-:Y:S02]  /*7910*/  @P4 IMAD.MOV.U32 R220, RZ, RZ, R0 ;  /* 0x000000ffffdc4224 */ /* 0x000fe400078e0000 */
[C---:B------:R-:W-:Y:S01]  /*7920*/  VIADD R0, R180.reuse, 0xffffa000 ;  /* 0xffffa000b4007836 */ /* 0x040fe20000000000 */
[----:B------:R-:W-:Y:S02]  /*7930*/  LDSM.16.MT88.4 R92, [R180+0x3800] ;  /* 0x00380000b45c783b */ /* 0x000fe40000004200 */
[----:B------:R-:W-:Y:S01]  /*7940*/  @P0 VIADD R0, R180, 0x6000 ;  /* 0x00006000b4000836 */ /* 0x000fe20000000000 */
[----:B--2---:R-:W-:Y:S01]  /*7950*/  @P4 IADD3.X R2, R219, -0x1, RZ, P2, !PT ;  /* 0xffffffffdb024810 */ /* 0x004fe200017fe4ff */
[C---:B------:R-:W-:Y:S01]  /*7960*/  VIADD R3, R208.reuse, 0xffffffff ;  /* 0xffffffffd0037836 */ /* 0x040fe20000000000 */
[----:B------:R-:W-:Y:S03]  /*7970*/  ISETP.GT.AND P2, PT, R208, R233, PT ;  /* 0x000000e9d000720c */ /* 0x000fe60003f44270 */
[----:B------:R-:W-:Y:S02]  /*7980*/  @P4 IMAD.MOV.U32 R219, RZ, RZ, R2 ;  /* 0x000000ffffdb4224 */ /* 0x000fe400078e0002 */
        /* <DEDUP_REMOVED lines=63> */
[----:B------:R-:W-:Y:S02]  /*7d80*/  F2FP.BF16.F32.PACK_AB R68, R23, R22 ;  /* 0x000000161744723e */ /* 0x000fe400000010ff */
[----:B------:R-:W-:Y:S02]  /*7d90*/  F2FP.BF16.F32.PACK_AB R25, R25, R24 ;  /* 0x000000181919723e */ /* 0x000fe400000010ff */
[----:B------:R-:W-:Y:S01]  /*7da0*/  F2FP.BF16.F32.PACK_AB R69, R21, R20 ;  /* 0x000000141545723e */ /* 0x000fe200000010ff */
[----:B------:R-:W-:Y:S01]  /*7db0*/  ULDC UR4, c[0x0][0x390] ;  /* 0x0000e40000047ab9 */ /* 0x000fe20000000800 */
[----:B------:R-:W-:Y:S01]  /*7dc0*/  ISETP.NE.AND P0, PT, R248, -0x1, PT ;  /* 0xfffffffff800780c */ /* 0x000fe20003f05270 */
        /* <DEDUP_REMOVED lines=60> */
[----:B------:R-:W-:Y:S01]  /*8190*/  F2FP.BF16.F32.PACK_AB R14, R14, R120 ;  /* 0x000000780e0e723e */ /* 0x000fe200000010ff */
[----:B------:R-:W-:Y:S01]  /*81a0*/  FMUL.FTZ R142, R142, UR4 ;  /* 0x000000048e8e7c20 */ /* 0x000fe20008410000 */
[----:B------:R-:W-:Y:S01]  /*81b0*/  F2FP.BF16.F32.PACK_AB R13, R13, R122 ;  /* 0x0000007a0d0d723e */ /* 0x000fe200000010ff */
[----:B------:R-:W-:Y:S01]  /*81c0*/  STS [R240], R20 ;  /* 0x00000014f0007388 */ /* 0x000fe20000000800 */
[----:B------:R-:W-:Y:S01]  /*81d0*/  FMUL.FTZ R0, R143, UR4 ;  /* 0x000000048f007c20 */ /* 0x000fe20008410000 */
[----:B------:R-:W-:-:S02]  /*81e0*/  F2FP.BF16.F32.PACK_AB R10, R10, R124 ;  /* 0x0000007c0a0a723e */ /* 0x000fc400000010ff */
[----:B------:R-:W-:Y:S01]  /*81f0*/  STS [R240+0x400], R19 ;  /* 0x00040013f0007388 */ /* 0x000fe20000000800 */
[----:B------:R-:W-:Y:S02]  /*8200*/  F2FP.BF16.F32.PACK_AB R9, R9, R126 ;  /* 0x0000007e0909723e */ /* 0x000fe400000010ff */
        /* <DEDUP_REMOVED lines=25> */
[----:B------:R1:W-:Y:S01]  /*83a0*/  STS [R239+0x3000], R14 ;  /* 0x0030000eef007388 */ /* 0x0003e20000000800 */
        /* <DEDUP_REMOVED lines=18> */
[----:B-1----:R-:W1:Y:S01]  /*84d0*/  @P0 LDC.64 R14, c[0x0][0x458] ;  /* 0x00011600ff0e0b82 */ /* 0x002e620000000a00 */
[----:B------:R-:W-:-:S02]  /*84e0*/  SHF.R.S32.HI R12, RZ, 0x1f, R252 ;  /* 0x0000001fff0c7819 */ /* 0x000fc400000114fc */
[----:B------:R-:W-:Y:S04]  /*84f0*/  STS [R240+0x4400], R3 ;  /* 0x00440003f0007388 */ /* 0x000fe80000000800 */
[----:B------:R-:W-:Y:S04]  /*8500*/  STS [R239+0x5000], R6 ;  /* 0x00500006ef007388 */ /* 0x000fe80000000800 */
[----:B------:R-:W-:Y:S04]  /*8510*/  STS [R239+0x5400], R5 ;  /* 0x00540005ef007388 */ /* 0x000fe80000000800 */
[----:B------:R3:W-:Y:S04]  /*8520*/  STS [R240+0x5000], R2 ;  /* 0x00500002f0007388 */ /* 0x0007e80000000800 */
[----:B------:R4:W-:Y:S04]  /*8530*/  STS [R240+0x5400], R0 ;  /* 0x00540000f0007388 */ /* 0x0009e80000000800 */
[----:B------:R-:W-:Y:S01]  /*8540*/  STS [R239+0x6000], R69 ;  /* 0x00600045ef007388 */ /* 0x000fe20000000800 */
[----:B--2---:R-:W-:-:S03]  /*8550*/  @P0 IADD3 R4, R235, R248, RZ ;  /* 0x000000f8eb040210 */ /* 0x004fc60007ffe0ff */
[----:B------:R-:W-:Y:S04]  /*8560*/  STS [R239+0x6400], R68 ;  /* 0x00640044ef007388 */ /* 0x000fe80000000800 */
[----:B------:R-:W-:Y:S04]  /*8570*/  STS [R240+0x6000], R32 ;  /* 0x00600020f0007388 */ /* 0x000fe80000000800 */
[----:B------:R2:W-:Y:S04]  /*8580*/  STS [R240+0x6400], R34 ;  /* 0x00640022f0007388 */ /* 0x0005e80000000800 */
[----:B------:R1:W-:Y:S01]  /*8590*/  STS [R239+0x7000], R25 ;  /* 0x00700019ef007388 */ /* 0x0003e20000000800 */
[----:B---3--:R-:W3:Y:S03]  /*85a0*/  @P0 LDC.64 R2, c[0x0][0x450] ;  /* 0x00011400ff020b82 */ /* 0x008ee60000000a00 */
[----:B------:R1:W-:Y:S01]  /*85b0*/  STS [R239+0x7400], R26 ;  /* 0x0074001aef007388 */ /* 0x0003e20000000800 */
[----:B----4-:R-:W-:-:S03]  /*85c0*/  @P0 IADD3 R0, R235, R248, RZ ;  /* 0x000000f8eb000210 */ /* 0x010fc60007ffe0ff */
[----:B------:R4:W-:Y:S04]  /*85d0*/  STS [R240+0x7000], R28 ;  /* 0x0070001cf0007388 */ /* 0x0009e80000000800 */
[----:B------:R4:W-:Y:S04]  /*85e0*/  STS [R240+0x7400], R30 ;  /* 0x0074001ef0007388 */ /* 0x0009e80000000800 */
[----:B------:R4:W-:Y:S04]  /*85f0*/  STS [R239+0x8000], R36 ;  /* 0x00800024ef007388 */ /* 0x0009e80000000800 */
[----:B------:R4:W-:Y:S04]  /*8600*/  STS [R239+0x8400], R38 ;  /* 0x00840026ef007388 */ /* 0x0009e80000000800 */
[----:B------:R4:W-:Y:S01]  /*8610*/  STS [R240+0x8000], R48 ;  /* 0x00800030f0007388 */ /* 0x0009e20000000800 */
[----:B---3--:R-:W-:-:S02]  /*8620*/  @P0 IMAD R8, R0, R3, RZ ;  /* 0x0000000300080224 */ /* 0x008fc400078e02ff */
[----:B------:R-:W-:Y:S01]  /*8630*/  @P0 IMAD.WIDE.U32 R6, R0, R2, RZ ;  /* 0x0000000200060225 */ /* 0x000fe200078e00ff */
[----:B------:R4:W-:Y:S03]  /*8640*/  STS [R240+0x8400], R50 ;  /* 0x00840032f0007388 */ /* 0x0009e60000000800 */
[C---:B-1----:R-:W-:Y:S01]  /*8650*/  @P0 IMAD R0, R4.reuse, R15, RZ ;  /* 0x0000000f04000224 */ /* 0x042fe200078e02ff */
[----:B------:R4:W-:Y:S01]  /*8660*/  STS [R239+0x9000], R40 ;  /* 0x00900028ef007388 */ /* 0x0009e20000000800 */
[----:B------:R-:W-:Y:S01]  /*8670*/  @P0 IMAD.WIDE.U32 R4, R4, R14, RZ ;  /* 0x0000000e04040225 */ /* 0x000fe200078e00ff */
[----:B------:R-:W-:Y:S02]  /*8680*/  @P0 IADD3 R11, R7, R8, RZ ;  /* 0x00000008070b0210 */ /* 0x000fe40007ffe0ff */
[----:B------:R4:W-:Y:S01]  /*8690*/  STS [R239+0x9400], R42 ;  /* 0x0094002aef007388 */ /* 0x0009e20000000800 */
[----:B------:R-:W-:Y:S01]  /*86a0*/  @P0 IMAD.MOV.U32 R10, RZ, RZ, R6 ;  /* 0x000000ffff0a0224 */ /* 0x000fe200078e0006 */
[----:B--2---:R-:W-:Y:S01]  /*86b0*/  @P0 IADD3 R34, R5, R0, RZ ;  /* 0x0000000005220210 */ /* 0x004fe20007ffe0ff */
[----:B------:R-:W-:Y:S01]  /*86c0*/  @P0 IMAD.MOV.U32 R33, RZ, RZ, R4 ;  /* 0x000000ffff210224 */ /* 0x000fe200078e0004 */
[----:B------:R4:W-:Y:S01]  /*86d0*/  STS [R240+0x9000], R44 ;  /* 0x0090002cf0007388 */ /* 0x0009e20000000800 */
[----:B------:R-:W-:-:S03]  /*86e0*/  LEA R0, R250, UR5, 0x1 ;  /* 0x00000005fa007c11 */ /* 0x000fc6000f8e08ff */
        /* <DEDUP_REMOVED lines=22> */
.L_x_768:
        /* <DEDUP_REMOVED lines=13> */
.L_x_769:
[----:B------:R-:W-:Y:S01]  /*8920*/  BAR.SYNC.DEFER_BLOCKING 0x0 ;  /* 0x0000000000007b1d */ /* 0x000fe20000010000 */
[----:B------:R-:W-:Y:S01]  /*8930*/  IMAD.SHL.U32 R12, R238, 0x40, RZ ;  /* 0x00000040ee0c7824 */ /* 0x000fe200078e00ff */
[--C-:B------:R-:W-:Y:S01]  /*8940*/  SHF.R.S32.HI R7, RZ, 0x1f, R210.reuse ;  /* 0x0000001fff077819 */ /* 0x100fe200000114d2 */
[----:B------:R-:W-:Y:S01]  /*8950*/  IMAD.MOV.U32 R6, RZ, RZ, R210 ;  /* 0x000000ffff067224 */ /* 0x000fe200078e00d2 */
[----:B------:R-:W-:Y:S01]  /*8960*/  SHF.R.S32.HI R32, RZ, 0x1f, R236 ;  /* 0x0000001fff207819 */ /* 0x000fe200000114ec */
[----:B----4-:R-:W-:Y:S01]  /*8970*/  VIADD R28, R210, 0x40 ;  /* 0x00000040d21c7836 */ /* 0x010fe20000000000 */
[----:B------:R-:W-:Y:S01]  /*8980*/  SHF.R.S32.HI R31, RZ, 0x1f, R12 ;  /* 0x0000001fff1f7819 */ /* 0x000fe2000001140c */
[-C--:B------:R-:W-:Y:S01]  /*8990*/  IMAD.WIDE.U32 R4, R12, R2.reuse, R6 ;  /* 0x000000020c047225 */ /* 0x080fe200078e0006 */
[----:B------:R-:W-:Y:S01]  /*89a0*/  ULDC.64 UR6, c[0x0][0x468] ;  /* 0x00011a0000067ab9 */ /* 0x000fe20000000a00 */
[----:B------:R-:W-:Y:S01]  /*89b0*/  BSSY B0, `(.L_x_770) ;  /* 0x000002b000007945 */ /* 0x000fe20003800000 */
[----:B------:R-:W-:Y:S01]  /*89c0*/  IADD3 R29, R210, 0x80, RZ ;  /* 0x00000080d21d7810 */ /* 0x000fe20007ffe0ff */
[----:B------:R-:W-:Y:S01]  /*89d0*/  IMAD R8, R31, R2, RZ ;  /* 0x000000021f087224 */ /* 0x000fe200078e02ff */
[----:B------:R-:W-:-:S02]  /*89e0*/  IADD3 R4, P0, R10, R4, RZ ;  /* 0x000000040a047210 */ /* 0x000fc40007f1e0ff */
[----:B------:R-:W-:Y:S01]  /*89f0*/  IADD3 R10, R234, 0x20, RZ ;  /* 0x00000020ea0a7810 */ /* 0x000fe20007ffe0ff */
[----:B------:R-:W-:Y:S01]  /*8a00*/  IMAD R9, R12, R3, R8 ;  /* 0x000000030c097224 */ /* 0x000fe200078e0208 */
[----:B------:R-:W-:Y:S01]  /*8a10*/  SHF.R.S32.HI R35, RZ, 0x1f, R234 ;  /* 0x0000001fff237819 */ /* 0x000fe200000114ea */
[----:B------:R-:W-:-:S03]  /*8a20*/  IMAD R8, R238, -0x40, R221 ;  /* 0xffffffc0ee087824 */ /* 0x000fc600078e02dd */
[----:B------:R-:W-:Y:S01]  /*8a30*/  IADD3.X R5, R11, R5, R9, P0, !PT ;  /* 0x000000050b057210 */ /* 0x000fe200007fe409 */
[----:B------:R-:W-:Y:S01]  /*8a40*/  IMAD R9, R32, UR6, RZ ;  /* 0x0000000620097c24 */ /* 0x000fe2000f8e02ff */
[-C--:B------:R-:W-:Y:S01]  /*8a50*/  ISETP.GE.AND P4, PT, R234, R8.reuse, PT ;  /* 0x00000008ea00720c */ /* 0x080fe20003f86270 */
[----:B------:R1:W2:Y:S01]  /*8a60*/  LDS.128 R40, [R0+0x13000] ;  /* 0x0130000000287984 */ /* 0x0002a20000000c00 */
[----:B------:R-:W-:Y:S01]  /*8a70*/  ISETP.GE.AND P3, PT, R10, R8, PT ;  /* 0x000000080a00720c */ /* 0x000fe20003f66270 */
[C---:B------:R-:W-:Y:S02]  /*8a80*/  IMAD R10, R236.reuse, UR7, R9 ;  /* 0x00000007ec0a7c24 */ /* 0x040fe4000f8e0209 */
[----:B------:R1:W3:Y:S01]  /*8a90*/  LDS.128 R36, [R0+0x15000] ;  /* 0x0150000000247984 */ /* 0x0002e20000000c00 */
[----:B------:R-:W-:-:S03]  /*8aa0*/  IMAD.WIDE.U32 R8, R236, UR6, R4 ;  /* 0x00000006ec087c25 */ /* 0x000fc6000f8e0004 */
[----:B------:R1:W4:Y:S02]  /*8ab0*/  LDS.128 R52, [R0+0x18000] ;  /* 0x0180000000347984 */ /* 0x0003240000000c00 */
[----:B------:R-:W-:Y:S02]  /*8ac0*/  IADD3 R13, R10, R9, RZ ;  /* 0x000000090a0d7210 */ /* 0x000fe40007ffe0ff */
        /* <DEDUP_REMOVED lines=9> */
[----:B------:R-:W-:Y:S01]  /*8b60*/  IMAD.MOV.U32 R4, RZ, RZ, R8 ;  /* 0x000000ffff047224 */ /* 0x000fe200078e0008 */
[----:B------:R-:W-:Y:S01]  /*8b70*/  MOV R5, R13 ;  /* 0x0000000d00057202 */ /* 0x000fe20000000f00 */
[----:B------:R-:W3:Y:S01]  /*8b80*/  LDS.128 R20, [R0+0x16000] ;  /* 0x0160000000147984 */ /* 0x000ee20000000c00 */
[-C--:B------:R-:W-:Y:S01]  /*8b90*/  IMAD R30, R35, R2.reuse, RZ ;  /* 0x00000002231e7224 */ /* 0x080fe200078e02ff */
[----:B------:R-:W-:Y:S01]  /*8ba0*/  ISETP.GE.AND P1, PT, R28, UR4, PT ;  /* 0x000000041c007c0c */ /* 0x000fe2000bf26270 */
[----:B------:R-:W-:Y:S01]  /*8bb0*/  ULDC.64 UR6, c[0x0][0x3f0] ;  /* 0x0000fc0000067ab9 */ /* 0x000fe20000000a00 */
[----:B------:R-:W-:Y:S01]  /*8bc0*/  IMAD.WIDE.U32 R10, R234, R2, R4 ;  /* 0x00000002ea0a7225 */ /* 0x000fe200078e0004 */
[----:B------:R-:W-:-:S03]  /*8bd0*/  ISETP.GE.AND P0, PT, R29, UR4, PT ;  /* 0x000000041d007c0c */ /* 0x000fc6000bf06270 */
[----:B------:R-:W-:Y:S02]  /*8be0*/  IMAD R4, R234, R3, R30 ;  /* 0x00000003ea047224 */ /* 0x000fe400078e021e */
[----:B------:R-:W4:Y:S02]  /*8bf0*/  @!P2 LDS.128 R16, [R0+0x12000] ;  /* 0x012000000010a984 */ /* 0x000f240000000c00 */
[----:B------:R-:W-:Y:S01]  /*8c00*/  IMAD.IADD R5, R4, 0x1, R11 ;  /* 0x0000000104057824 */ /* 0x000fe200078e020b */
[----:B------:R-:W-:-:S04]  /*8c10*/  LEA R4, P5, R10, UR6, 0x1 ;  /* 0x000000060a047c11 */ /* 0x000fc8000f8a08ff */
[----:B------:R-:W-:-:S05]  /*8c20*/  LEA.HI.X R5, R10, UR7, R5, 0x1, P5 ;  /* 0x000000070a057c11 */ /* 0x000fca000a8f0c05 */
[----:B--2---:R2:W-:Y:S04]  /*8c30*/  @!P1 STG.E.128 desc[UR14][R4.64+0x80], R24 ;  /* 0x0000801804009986 */ /* 0x0045e8000c101d0e */
[----:B---3--:R2:W-:Y:S04]  /*8c40*/  @!P0 STG.E.128 desc[UR14][R4.64+0x100], R20 ;  /* 0x0001001404008986 */ /* 0x0085e8000c101d0e */
[----:B----4-:R2:W-:Y:S02]  /*8c50*/  @!P2 STG.E.128 desc[UR14][R4.64], R16 ;  /* 0x000000100400a986 */ /* 0x0105e4000c101d0e */
.L_x_771:
[----:B------:R-:W-:Y:S05]  /*8c60*/  BSYNC B0 ;  /* 0x0000000000007941 */ /* 0x000fea0003800000 */
.L_x_770:
[----:B--2---:R2:W1:Y:S01]  /*8c70*/  LDS.128 R16, [R0+0x17000] ;  /* 0x0170000000107984 */ /* 0x0044620000000c00 */
[----:B------:R-:W-:Y:S04]  /*8c80*/  BSSY B0, `(.L_x_772) ;  /* 0x0000014000007945 */ /* 0x000fe80003800000 */
[----:B------:R-:W-:Y:S05]  /*8c90*/  @P3 BRA `(.L_x_773) ;  /* 0x0000000000483947 */ /* 0x000fea0003800000 */
[----:B-12---:R-:W-:Y:S01]  /*8ca0*/  IADD3 R0, P0, R234, 0x20, RZ ;  /* 0x00000020ea007810 */ /* 0x006fe20007f1e0ff */
[----:B------:R-:W-:Y:S01]  /*8cb0*/  ULDC UR4, c[0x0][0x2d0] ;  /* 0x0000b40000047ab9 */ /* 0x000fe20000000800 */
[----:B------:R-:W-:Y:S01]  /*8cc0*/  MOV R5, R13 ;  /* 0x0000000d00057202 */ /* 0x000fe20000000f00 */
        /* <DEDUP_REMOVED lines=14> */
[----:B------:R1:W-:Y:S02]  /*8db0*/  @!P0 STG.E.128 desc[UR14][R2.64+0x100], R16 ;  /* 0x0001001002008986 */ /* 0x0003e4000c101d0e */
.L_x_773:
[----:B------:R-:W-:Y:S05]  /*8dc0*/  BSYNC B0 ;  /* 0x0000000000007941 */ /* 0x000fea0003800000 */
.L_x_772:
[-C--:B-1----:R-:W-:Y:S01]  /*8dd0*/  IMAD.WIDE.U32 R2, R12, R14.reuse, R6 ;  /* 0x0000000e0c027225 */ /* 0x082fe200078e0006 */
[----:B------:R-:W-:Y:S01]  /*8de0*/  ULDC.64 UR6, c[0x0][0x470] ;  /* 0x00011c0000067ab9 */ /* 0x000fe20000000a00 */
[----:B------:R-:W-:Y:S02]  /*8df0*/  BSSY B0, `(.L_x_774) ;  /* 0x000001a000007945 */ /* 0x000fe40003800000 */
[----:B--2---:R-:W-:Y:S01]  /*8e00*/  IMAD R0, R31, R14, RZ ;  /* 0x0000000e1f007224 */ /* 0x004fe200078e02ff */
        /* <DEDUP_REMOVED lines=22> */
[----:B------:R1:W-:Y:S04]  /*8f70*/  @!P1 STG.E.128 desc[UR14][R2.64+0x80], R48 ;  /* 0x0000803002009986 */ /* 0x0003e8000c101d0e */
[----:B------:R1:W-:Y:S02]  /*8f80*/  @!P0 STG.E.128 desc[UR14][R2.64+0x100], R44 ;  /* 0x0001002c02008986 */ /* 0x0003e4000c101d0e */
.L_x_775:
[----:B------:R-:W-:Y:S05]  /*8f90*/  BSYNC B0 ;  /* 0x0000000000007941 */ /* 0x000fea0003800000 */
.L_x_774:
[----:B------:R-:W-:Y:S05]  /*8fa0*/  @P3 BRA `(.L_x_746) ;  /* 0x0000000000483947 */ /* 0x000fea0003800000 */
[----:B------:R-:W-:Y:S01]  /*8fb0*/  IADD3 R0, P0, R234, 0x20, RZ ;  /* 0x00000020ea007810 */ /* 0x000fe20007f1e0ff */
[----:B-1----:R-:W-:Y:S01]  /*8fc0*/  IMAD.MOV.U32 R2, RZ, RZ, R4 ;  /* 0x000000ffff027224 */ /* 0x002fe200078e0004 */
        /* <DEDUP_REMOVED lines=14> */
[----:B------:R2:W-:Y:S04]  /*90b0*/  @!P1 STG.E.128 desc[UR14][R2.64+0x80], R60 ;  /* 0x0000803c02009986 */ /* 0x0005e8000c101d0e */
[----:B------:R2:W-:Y:S02]  /*90c0*/  @!P0 STG.E.128 desc[UR14][R2.64+0x100], R56 ;  /* 0x0001003802008986 */ /* 0x0005e4000c101d0e */
.L_x_746:
[----:B------:R-:W-:Y:S05]  /*90d0*/  BSYNC B1 ;  /* 0x0000000000017941 */ /* 0x000fea0003800000 */
.L_x_732:
[----:B------:R-:W3:Y:S02]  /*90e0*/  LDC R0, c[0x0][0xc] ;  /* 0x00000300ff007b82 */ /* 0x000ee40000000800 */
[----:B---3--:R-:W-:-:S04]  /*90f0*/  IADD3 R238, R0, R238, RZ ;  /* 0x000000ee00ee7210 */ /* 0x008fc80007ffe0ff */
[----:B------:R-:W-:-:S13]  /*9100*/  ISETP.GE.AND P0, PT, R238, UR12, PT ;  /* 0x0000000cee007c0c */ /* 0x000fda000bf06270 */
[----:B------:R-:W-:Y:S05]  /*9110*/  @P0 BRA `(.L_x_776) ;  /* 0x0000000000040947 */ /* 0x000fea0003800000 */
[----:B------:R-:W-:Y:S05]  /*9120*/  BRA `(.L_x_777) ;  /* 0xffffff7400f47947 */ /* 0x000fea000383ffff */
.L_x_776:
[----:B------:R-:W-:Y:S05]  /*9130*/  EXIT ;  /* 0x000000000000794d */ /* 0x000fea0003800000 */
.L_x_778:
        /* <DEDUP_REMOVED lines=12> */
.L_x_823:


//--------------------- .text._ZN5flash25flash_bwd_dot_do_o_kernelILb0E23Flash_bwd_kernel_traitsILi192ELi64ELi64ELi8ELi4ELi2ELi2ELb0ELb0EN7cutlass10bfloat16_tE19Flash_kernel_traitsILi192ELi64ELi64ELi8ES3_EEEEvNS_16Flash_bwd_paramsE --------------------------
	.section	.text._ZN5flash25flash_bwd_dot_do_o_kernelILb0E23Flash_bwd_kernel_traitsILi192ELi64ELi64ELi8ELi4ELi2ELi2ELb0ELb0EN7cutlass10bfloat16_tE19Flash_kernel_traitsILi192ELi64ELi64ELi8ES3_EEEEvNS_16Flash_bwd_paramsE,"ax",@progbits
	.align	128
        .global         _ZN5flash25flash_bwd_dot_do_o_kernelILb0E23Flash_bwd_kernel_traitsILi192ELi64ELi64ELi8ELi4ELi2ELi2ELb0ELb0EN7cutlass10bfloat16_tE19Flash_kernel_traitsILi192ELi64ELi64ELi8ES3_EEEEvNS_16Flash_bwd_paramsE
        .type           _ZN5flash25flash_bwd_dot_do_o_kernelILb0E23Flash_bwd_kernel_traitsILi192ELi64ELi64ELi8ELi4ELi2ELi2ELb0ELb0EN7cutlass10bfloat16_tE19Flash_kernel_traitsILi192ELi64ELi64ELi8ES3_EEEEvNS_16Flash_bwd_paramsE,@function
        .size           _ZN5flash25flash_bwd_dot_do_o_kernelILb0E23Flash_bwd_kernel_traitsILi192ELi64ELi64ELi8ELi4ELi2ELi2ELb0ELb0EN7cutlass10bfloat16_tE19Flash_kernel_traitsILi192ELi64ELi64ELi8ES3_EEEEvNS_16Flash_bwd_paramsE,(.L_x_824 - _ZN5flash25flash_bwd_dot_do_o_kernelILb0E23Flash_bwd_kernel_traitsILi192ELi64ELi64ELi8ELi4ELi2ELi2ELb0ELb0EN7cutlass10bfloat16_tE19Flash_kernel_traitsILi192ELi64ELi64ELi8ES3_EEEEvNS_16Flash_bwd_paramsE)
        .other          _ZN5flash25flash_bwd_dot_do_o_kernelILb0E23Flash_bwd_kernel_traitsILi192ELi64ELi64ELi8ELi4ELi2ELi2ELb0ELb0EN7cutlass10bfloat16_tE19Flash_kernel_traitsILi192ELi64ELi64ELi8ES3_EEEEvNS_16Flash_bwd_paramsE,@"STO_CUDA_ENTRY STV_DEFAULT"
_ZN5flash25flash_bwd_dot_do_o_kernelILb0E23Flash_bwd_kernel_traitsILi192ELi64ELi64ELi8ELi4ELi2ELi2ELb0ELb0EN7cutlass10bfloat16_tE19Flash_kernel_traitsILi192ELi64ELi64ELi8ES3_EEEEvNS_16Flash_bwd_paramsE:
.text._ZN5flash25flash_bwd_dot_do_o_kernelILb0E23Flash_bwd_kernel_traitsILi192ELi64ELi64ELi8ELi4ELi2ELi2ELb0ELb0EN7cutlass10bfloat16_tE19Flash_kernel_traitsILi192ELi64ELi64ELi8ES3_EEEEvNS_16Flash_bwd_paramsE:
        /* <DEDUP_REMOVED lines=56> */
.L_x_779:
[----:B------:R-:W0:Y:S08]  /*0380*/  LDC R6, c[0x0][0x270] ;  /* 0x00009c00ff067b82 */ /* 0x000e300000000800 */
[----:B------:R-:W1:Y:S01]  /*0390*/  LDC R3, c[0x0][0x2d4] ;  /* 0x0000b500ff037b82 */ /* 0x000e620000000800 */
[----:B0-----:R-:W-:-:S04]  /*03a0*/  IMAD R6, R9, R6, UR5 ;  /* 0x0000000509067e24 */ /* 0x001fc8000f8e0206 */
[----:B-1----:R-:W-:-:S07]  /*03b0*/  IMAD R6, R6, R3, RZ ;  /* 0x0000000306067224 */ /* 0x002fce00078e02ff */
.L_x_780:
        /* <DEDUP_REMOVED lines=67> */
.L_x_782:
[----:B------:R-:W-:Y:S05]  /*07f0*/  BSYNC B0 ;  /* 0x0000000000007941 */ /* 0x000fea0003800000 */
.L_x_781:
        /* <DEDUP_REMOVED lines=20> */
.L_x_784:
[----:B------:R-:W-:Y:S05]  /*0940*/  BSYNC B0 ;  /* 0x0000000000007941 */ /* 0x000fea0003800000 */
.L_x_783:
        /* <DEDUP_REMOVED lines=27> */
.L_x_786:
[----:B------:R-:W-:Y:S05]  /*0b00*/  BSYNC B0 ;  /* 0x0000000000007941 */ /* 0x000fea0003800000 */
.L_x_785:
        /* <DEDUP_REMOVED lines=25> */
.L_x_788:
[----:B------:R-:W-:Y:S05]  /*0ca0*/  BSYNC B0 ;  /* 0x0000000000007941 */ /* 0x000fea0003800000 */
.L_x_787:
        /* <DEDUP_REMOVED lines=171> */
.L_x_789:
        /* <DEDUP_REMOVED lines=10> */
.L_x_824:


//--------------------- .text._ZN5flash25flash_bwd_dot_do_o_kernelILb1E23Flash_bwd_kernel_traitsILi192ELi64ELi64ELi8ELi4ELi2ELi2ELb0ELb0EN7cutlass10bfloat16_tE19Flash_kernel_traitsILi192ELi64ELi64ELi8ES3_EEEEvNS_16Flash_bwd_paramsE --------------------------
	.section	.text._ZN5flash25flash_bwd_dot_do_o_kernelILb1E23Flash_bwd_kernel_traitsILi192ELi64ELi64ELi8ELi4ELi2ELi2ELb0ELb0EN7cutlass10bfloat16_tE19Flash_kernel_traitsILi192ELi64ELi64ELi8ES3_EEEEvNS_16Flash_bwd_paramsE,"ax",@progbits
	.align	128
        .global         _ZN5flash25flash_bwd_dot_do_o_kernelILb1E23Flash_bwd_kernel_traitsILi192ELi64ELi64ELi8ELi4ELi2ELi2ELb0ELb0EN7cutlass10bfloat16_tE19Flash_kernel_traitsILi192ELi64ELi64ELi8ES3_EEEEvNS_16Flash_bwd_paramsE
        .type           _ZN5flash25flash_bwd_dot_do_o_kernelILb1E23Flash_bwd_kernel_traitsILi192ELi64ELi64ELi8ELi4ELi2ELi2ELb0ELb0EN7cutlass10bfloat16_tE19Flash_kernel_traitsILi192ELi64ELi64ELi8ES3_EEEEvNS_16Flash_bwd_paramsE,@function
        .size           _ZN5flash25flash_bwd_dot_do_o_kernelILb1E23Flash_bwd_kernel_traitsILi192ELi64ELi64ELi8ELi4ELi2ELi2ELb0ELb0EN7cutlass10bfloat16_tE19Flash_kernel_traitsILi192ELi64ELi64ELi8ES3_EEEEvNS_16Flash_bwd_paramsE,(.L_x_825 - _ZN5flash25flash_bwd_dot_do_o_kernelILb1E23Flash_bwd_kernel_traitsILi192ELi64ELi64ELi8ELi4ELi2ELi2ELb0ELb0EN7cutlass10bfloat16_tE19Flash_kernel_traitsILi192ELi64ELi64ELi8ES3_EEEEvNS_16Flash_bwd_paramsE)
        .other          _ZN5flash25flash_bwd_dot_do_o_kernelILb1E23Flash_bwd_kernel_traitsILi192ELi64ELi64ELi8ELi4ELi2ELi2ELb0ELb0EN7cutlass10bfloat16_tE19Flash_kernel_traitsILi192ELi64ELi64ELi8ES3_EEEEvNS_16Flash_bwd_paramsE,@"STO_CUDA_ENTRY STV_DEFAULT"
_ZN5flash25flash_bwd_dot_do_o_kernelILb1E23Flash_bwd_kernel_traitsILi192ELi64ELi64ELi8ELi4ELi2ELi2ELb0ELb0EN7cutlass10bfloat16_tE19Flash_kernel_traitsILi192ELi64ELi64ELi8ES3_EEEEvNS_16Flash_bwd_paramsE:
.text._ZN5flash25flash_bwd_dot_do_o_kernelILb1E23Flash_bwd_kernel_traitsILi192ELi64ELi64ELi8ELi4ELi2ELi2ELb0ELb0EN7cutlass10bfloat16_tE19Flash_kernel_traitsILi192ELi64ELi64ELi8ES3_EEEEvNS_16Flash_bwd_paramsE:
        /* <DEDUP_REMOVED lines=63> */
.L_x_790:
        /* <DEDUP_REMOVED lines=27> */
.L_x_791:
[----:B------:R-:W-:-:S04]  /*05a0*/  IMAD R11, R11, R0, R28 ;  /* 0x000000000b0b7224 */ /* 0x000fc800078e021c */
[----:B------:R-:W-:-:S07]  /*05b0*/  IMAD R30, R11, R30, RZ ;  /* 0x0000001e0b1e7224 */ /* 0x000fce00078e02ff */
.L_x_792:
        /* <DEDUP_REMOVED lines=74> */
.L_x_794:
[----:B------:R-:W-:Y:S05]  /*0a60*/  BSYNC B0 ;  /* 0x0000000000007941 */ /* 0x000fea0003800000 */
.L_x_793:
        /* <DEDUP_REMOVED lines=20> */
.L_x_796:
[----:B------:R-:W-:Y:S05]  /*0bb0*/  BSYNC B0 ;  /* 0x0000000000007941 */ /* 0x000fea0003800000 */
.L_x_795:
        /* <DEDUP_REMOVED lines=31> */
.L_x_798:
[----:B------:R-:W-:Y:S05]  /*0db0*/  BSYNC B0 ;  /* 0x0000000000007941 */ /* 0x000fea0003800000 */
.L_x_797:
        /* <DEDUP_REMOVED lines=26> */
.L_x_800:
[----:B------:R-:W-:Y:S05]  /*0f60*/  BSYNC B0 ;  /* 0x0000000000007941 */ /* 0x000fea0003800000 */
.L_x_799:
        /* <DEDUP_REMOVED lines=189> */
.L_x_801:
        /* <DEDUP_REMOVED lines=12> */
.L_x_825:


//--------------------- .nv.shared._ZN5flash44flash_bwd_dq_dk_dv_loop_seqk_parallel_kernelI23Flash_bwd_kernel_traitsILi192ELi64ELi64ELi8ELi4ELi2ELi2ELb1ELb1EN7cutlass10bfloat16_tE19Flash_kernel_traitsILi192ELi64ELi64ELi8ES3_EELb0ELb1ELb0ELb0ELb0ELb0ELb0EEEvNS_16Flash_bwd_paramsE --------------------------
	.section	.nv.shared._ZN5flash44flash_bwd_dq_dk_dv_loop_seqk_parallel_kernelI23Flash_bwd_kernel_traitsILi192ELi64ELi64ELi8ELi4ELi2ELi2ELb1ELb1EN7cutlass10bfloat16_tE19Flash_kernel_traitsILi192ELi64ELi64ELi8ES3_EELb0ELb1ELb0ELb0ELb0ELb0ELb0EEEvNS_16Flash_bwd_paramsE,"aw",@nobits
	.sectionflags	@""
	.align	16
	.zero		1024


//--------------------- .nv.shared.reserved.0     --------------------------
	.section	.nv.shared.reserved.0,"aw",@nobits
	.weak		__nv_reservedSMEM_offset_0_alias
	.size		__nv_reservedSMEM_offset_0_alias, 0, 0
	.other		__nv_reservedSMEM_offset_0_alias,@"STO_CUDA_RESERVED_SHARED STV_DEFAULT"
__nv_reservedSMEM_offset_0_alias:
	.zero		0


//--------------------- .nv.global                --------------------------
	.section	.nv.global,"aw",@nobits
.nv.global:
	.type		_ZN73_INTERNAL_f87d3d6e_37_flash_bwd_hdim192_bf16_causal_sm80_cu_a6473388_30474cute1_E,@object
	.size		_ZN73_INTERNAL_f87d3d6e_37_flash_bwd_hdim192_bf16_causal_sm80_cu_a6473388_30474cute1_E,(_ZN73_INTERNAL_f87d3d6e_37_flash_bwd_hdim192_bf16_causal_sm80_cu_a6473388_30474cuda3std3__45__cpo6cbeginE - _ZN73_INTERNAL_f87d3d6e_37_flash_bwd_hdim192_bf16_causal_sm80_cu_a6473388_30474cute1_E)
_ZN73_INTERNAL_f87d3d6e_37_flash_bwd_hdim192_bf16_causal_sm80_cu_a6473388_30474cute1_E:
	.zero		1
	.type		_ZN73_INTERNAL_f87d3d6e_37_flash_bwd_hdim192_bf16_causal_sm80_cu_a6473388_30474cuda3std3__45__cpo6cbeginE,@object
	.size		_ZN73_INTERNAL_f87d3d6e_37_flash_bwd_hdim192_bf16_causal_sm80_cu_a6473388_30474cuda3std3__45__cpo6cbeginE,(_ZN73_INTERNAL_f87d3d6e_37_flash_bwd_hdim192_bf16_causal_sm80_cu_a6473388_30474cuda3std3__48in_placeE - _ZN73_INTERNAL_f87d3d6e_37_flash_bwd_hdim192_bf16_causal_sm80_cu_a6473388_30474cuda3std3__45__cpo6cbeginE)
_ZN73_INTERNAL_f87d3d6e_37_flash_bwd_hdim192_bf16_causal_sm80_cu_a6473388_30474cuda3std3__45__cpo6cbeginE:
	.zero		1
	.type		_ZN73_INTERNAL_f87d3d6e_37_flash_bwd_hdim192_bf16_causal_sm80_cu_a6473388_30474cuda3std3__48in_placeE,@object
	.size		_ZN73_INTERNAL_f87d3d6e_37_flash_bwd_hdim192_bf16_causal_sm80_cu_a6473388_30474cuda3std3__48in_placeE,(_ZN73_INTERNAL_f87d3d6e_37_flash_bwd_hdim192_bf16_causal_sm80_cu_a6473388_30474cuda3std6ranges3__45__cpo9iter_moveE - _ZN73_INTERNAL_f87d3d6e_37_flash_bwd_hdim192_bf16_causal_sm80_cu_a6473388_30474cuda3std3__48in_placeE)
_ZN73_INTERNAL_f87d3d6e_37_flash_bwd_hdim192_bf16_causal_sm80_cu_a6473388_30474cuda3std3__48in_placeE:
	.zero		1
	.type		_ZN73_INTERNAL_f87d3d6e_37_flash_bwd_hdim192_bf16_causal_sm80_cu_a6473388_30474cuda3std6ranges3__45__cpo9iter_moveE,@object
	.size		_ZN73_INTERNAL_f87d3d6e_37_flash_bwd_hdim192_bf16_causal_sm80_cu_a6473388_30474cuda3std6ranges3__45__cpo9iter_moveE,(_ZN73_INTERNAL_f87d3d6e_37_flash_bwd_hdim192_bf16_causal_sm80_cu_a6473388_30474cuda3std3__45__cpo5beginE - _ZN73_INTERNAL_f87d3d6e_37_flash_bwd_hdim192_bf16_causal_sm80_cu_a6473388_30474cuda3std6ranges3__45__cpo9iter_moveE)
_ZN73_INTERNAL_f87d3d6e_37_flash_bwd_hdim192_bf16_causal_sm80_cu_a6473388_30474cuda3std6ranges3__45__cpo9iter_moveE:
	.zero		1
	.type		_ZN73_INTERNAL_f87d3d6e_37_flash_bwd_hdim192_bf16_causal_sm80_cu_a6473388_30474cuda3std3__45__cpo5beginE,@object
	.size		_ZN73_INTERNAL_f87d3d6e_37_flash_bwd_hdim192_bf16_causal_sm80_cu_a6473388_30474cuda3std3__45__cpo5beginE,(_ZN73_INTERNAL_f87d3d6e_37_flash_bwd_hdim192_bf16_causal_sm80_cu_a6473388_30474cuda3std3__475_GLOBAL__N__f87d3d6e_37_flash_bwd_hdim192_bf16_causal_sm80_cu_a6473388_30476ignoreE - _ZN73_INTERNAL_f87d3d6e_37_flash_bwd_hdim192_bf16_causal_sm80_cu_a6473388_30474cuda3std3__45__cpo5beginE)
_ZN73_INTERNAL_f87d3d6e_37_flash_bwd_hdim192_bf16_causal_sm80_cu_a6473388_30474cuda3std3__45__cpo5beginE:
	.zero		1
	.type		_ZN73_INTERNAL_f87d3d6e_37_flash_bwd_hdim192_bf16_causal_sm80_cu_a6473388_30474cuda3std3__475_GLOBAL__N__f87d3d6e_37_flash_bwd_hdim192_bf16_causal_sm80_cu_a6473388_30476ignoreE,@object
	.size		_ZN73_INTERNAL_f87d3d6e_37_flash_bwd_hdim192_bf16_causal_sm80_cu_a6473388_30474cuda3std3__475_GLOBAL__N__f87d3d6e_37_flash_bwd_hdim192_bf16_causal_sm80_cu_a6473388_30476ignoreE,(_ZN73_INTERNAL_f87d3d6e_37_flash_bwd_hdim192_bf16_causal_sm80_cu_a6473388_30474cute7productE - _ZN73_INTERNAL_f87d3d6e_37_flash_bwd_hdim192_bf16_causal_sm80_cu_a6473388_30474cuda3std3__475_GLOBAL__N__f87d3d6e_37_flash_bwd_hdim192_bf16_causal_sm80_cu_a6473388_30476ignoreE)
_ZN73_INTERNAL_f87d3d6e_37_flash_bwd_hdim192_bf16_causal_sm80_cu_a6473388_30474cuda3std3__475_GLOBAL__N__f87d3d6e_37_flash_bwd_hdim192_bf16_causal_sm80_cu_a6473388_30476ignoreE:
	.zero		1
	.type		_ZN73_INTERNAL_f87d3d6e_37_flash_bwd_hdim192_bf16_causal_sm80_cu_a6473388_30474cute7productE,@object
	.size		_ZN73_INTERNAL_f87d3d6e_37_flash_bwd_hdim192_bf16_causal_sm80_cu_a6473388_30474cute7productE,(_ZN73_INTERNAL_f87d3d6e_37_flash_bwd_hdim192_bf16_causal_sm80_cu_a6473388_30474cuda3std3__45__cpo3endE - _ZN73_INTERNAL_f87d3d6e_37_flash_bwd_hdim192_bf16_causal_sm80_cu_a6473388_30474cute7productE)
_ZN73_INTERNAL_f87d3d6e_37_flash_bwd_hdim192_bf16_causal_sm80_cu_a6473388_30474cute7productE:
	.zero		1
	.type		_ZN73_INTERNAL_f87d3d6e_37_flash_bwd_hdim192_bf16_causal_sm80_cu_a6473388_30474cuda3std3__45__cpo3endE,@object
	.size		_ZN73_INTERNAL_f87d3d6e_37_flash_bwd_hdim192_bf16_causal_sm80_cu_a6473388_30474cuda3std3__45__cpo3endE,(_ZN73_INTERNAL_f87d3d6e_37_flash_bwd_hdim192_bf16_causal_sm80_cu_a6473388_30474cuda3std3__419piecewise_constructE - _ZN73_INTERNAL_f87d3d6e_37_flash_bwd_hdim192_bf16_causal_sm80_cu_a6473388_30474cuda3std3__45__cpo3endE)
_ZN73_INTERNAL_f87d3d6e_37_flash_bwd_hdim192_bf16_causal_sm80_cu_a6473388_30474cuda3std3__45__cpo3endE:
	.zero		1
	.type		_ZN73_INTERNAL_f87d3d6e_37_flash_bwd_hdim192_bf16_causal_sm80_cu_a6473388_30474cuda3std3__419piecewise_constructE,@object
	.size		_ZN73_INTERNAL_f87d3d6e_37_flash_bwd_hdim192_bf16_causal_sm80_cu_a6473388_30474cuda3std3__419piecewise_constructE,(_ZN73_INTERNAL_f87d3d6e_37_flash_bwd_hdim192_bf16_causal_sm80_cu_a6473388_30474cuda3std3__45__cpo4cendE - _ZN73_INTERNAL_f87d3d6e_37_flash_bwd_hdim192_bf16_causal_sm80_cu_a6473388_30474cuda3std3__419piecewise_constructE)
_ZN73_INTERNAL_f87d3d6e_37_flash_bwd_hdim192_bf16_causal_sm80_cu_a6473388_30474cuda3std3__419piecewise_constructE:
	.zero		1
	.type		_ZN73_INTERNAL_f87d3d6e_37_flash_bwd_hdim192_bf16_causal_sm80_cu_a6473388_30474cuda3std3__45__cpo4cendE,@object
	.size		_ZN73_INTERNAL_f87d3d6e_37_flash_bwd_hdim192_bf16_causal_sm80_cu_a6473388_30474cuda3std3__45__cpo4cendE,(_ZN73_INTERNAL_f87d3d6e_37_flash_bwd_hdim192_bf16_causal_sm80_cu_a6473388_30474cuda3std6ranges3__45__cpo4swapE - _ZN73_INTERNAL_f87d3d6e_37_flash_bwd_hdim192_bf16_causal_sm80_cu_a6473388_30474cuda3std3__45__cpo4cendE)
_ZN73_INTERNAL_f87d3d6e_37_flash_bwd_hdim192_bf16_causal_sm80_cu_a6473388_30474cuda3std3__45__cpo4cendE:
	.zero		1
	.type		_ZN73_INTERNAL_f87d3d6e_37_flash_bwd_hdim192_bf16_causal_sm80_cu_a6473388_30474cuda3std6ranges3__45__cpo4swapE,@object
	.size		_ZN73_INTERNAL_f87d3d6e_37_flash_bwd_hdim192_bf16_causal_sm80_cu_a6473388_30474cuda3std6ranges3__45__cpo4swapE,(.L_7 - _ZN73_INTERNAL_f87d3d6e_37_flash_bwd_hdim192_bf16_causal_sm80_cu_a6473388_30474cuda3std6ranges3__45__cpo4swapE)
_ZN73_INTERNAL_f87d3d6e_37_flash_bwd_hdim192_bf16_causal_sm80_cu_a6473388_30474cuda3std6ranges3__45__cpo4swapE:
	.zero		1
.L_7:


//--------------------- .nv.shared._ZN5flash44flash_bwd_dq_dk_dv_loop_seqk_parallel_kernelI23Flash_bwd_kernel_traitsILi192ELi64ELi64ELi8ELi4ELi2ELi2ELb1ELb1EN7cutlass10bfloat16_tE19Flash_kernel_traitsILi192ELi64ELi64ELi8ES3_EELb0ELb1ELb0ELb0ELb0ELb1ELb0EEEvNS_16Flash_bwd_paramsE --------------------------
	.section	.nv.shared._ZN5flash44flash_bwd_dq_dk_dv_loop_seqk_parallel_kernelI23Flash_bwd_kernel_traitsILi192ELi64ELi64ELi8ELi4ELi2ELi2ELb1ELb1EN7cutlass10bfloat16_tE19Flash_kernel_traitsILi192ELi64ELi64ELi8ES3_EELb0ELb1ELb0ELb0ELb0ELb1ELb0EEEvNS_16Flash_bwd_paramsE,"aw",@nobits
	.sectionflags	@""
	.align	16
	.zero		1024


//--------------------- .nv.shared._ZN5flash44flash_bwd_dq_dk_dv_loop_seqk_parallel_kernelI23Flash_bwd_kernel_traitsILi192ELi64ELi64ELi8ELi4ELi2ELi2ELb1ELb1EN7cutlass10bfloat16_tE19Flash_kernel_traitsILi192ELi64ELi64ELi8ES3_EELb0ELb1ELb0ELb1ELb0ELb0ELb0EEEvNS_16Flash_bwd_paramsE --------------------------
	.section	.nv.shared._ZN5flash44flash_bwd_dq_dk_dv_loop_seqk_parallel_kernelI23Flash_bwd_kernel_traitsILi192ELi64ELi64ELi8ELi4ELi2ELi2ELb1ELb1EN7cutlass10bfloat16_tE19Flash_kernel_traitsILi192ELi64ELi64ELi8ES3_EELb0ELb1ELb0ELb1ELb0ELb0ELb0EEEvNS_16Flash_bwd_paramsE,"aw",@nobits
	.sectionflags	@""
	.align	16
	.zero		1024


//--------------------- .nv.shared._ZN5flash44flash_bwd_dq_dk_dv_loop_seqk_parallel_kernelI23Flash_bwd_kernel_traitsILi192ELi64ELi64ELi8ELi4ELi2ELi2ELb0ELb0EN7cutlass10bfloat16_tE19Flash_kernel_traitsILi192ELi64ELi64ELi8ES3_EELb0ELb1ELb0ELb0ELb0ELb0ELb0EEEvNS_16Flash_bwd_paramsE --------------------------
	.section	.nv.shared._ZN5flash44flash_bwd_dq_dk_dv_loop_seqk_parallel_kernelI23Flash_bwd_kernel_traitsILi192ELi64ELi64ELi8ELi4ELi2ELi2ELb0ELb0EN7cutlass10bfloat16_tE19Flash_kernel_traitsILi192ELi64ELi64ELi8ES3_EELb0ELb1ELb0ELb0ELb0ELb0ELb0EEEvNS_16Flash_bwd_paramsE,"aw",@nobits
	.sectionflags	@""
	.align	16
	.zero		1024


//--------------------- .nv.shared._ZN5flash44flash_bwd_dq_dk_dv_loop_seqk_parallel_kernelI23Flash_bwd_kernel_traitsILi192ELi64ELi64ELi8ELi4ELi2ELi2ELb0ELb0EN7cutlass10bfloat16_tE19Flash_kernel_traitsILi192ELi64ELi64ELi8ES3_EELb0ELb1ELb0ELb0ELb0ELb1ELb0EEEvNS_16Flash_bwd_paramsE --------------------------
	.section	.nv.shared._ZN5flash44flash_bwd_dq_dk_dv_loop_seqk_parallel_kernelI23Flash_bwd_kernel_traitsILi192ELi64ELi64ELi8ELi4ELi2ELi2ELb0ELb0EN7cutlass10bfloat16_tE19Flash_kernel_traitsILi192ELi64ELi64ELi8ES3_EELb0ELb1ELb0ELb0ELb0ELb1ELb0EEEvNS_16Flash_bwd_paramsE,"aw",@nobits
	.sectionflags	@""
	.align	16
	.zero		1024


//--------------------- .nv.shared._ZN5flash44flash_bwd_dq_dk_dv_loop_seqk_parallel_kernelI23Flash_bwd_kernel_traitsILi192ELi64ELi64ELi8ELi4ELi2ELi2ELb0ELb0EN7cutlass10bfloat16_tE19Flash_kernel_traitsILi192ELi64ELi64ELi8ES3_EELb0ELb1ELb0ELb1ELb0ELb0ELb0EEEvNS_16Flash_bwd_paramsE --------------------------
	.section	.nv.shared._ZN5flash44flash_bwd_dq_dk_dv_loop_seqk_parallel_kernelI23Flash_bwd_kernel_traitsILi192ELi64ELi64ELi8ELi4ELi2ELi2ELb0ELb0EN7cutlass10bfloat16_tE19Flash_kernel_traitsILi192ELi64ELi64ELi8ES3_EELb0ELb1ELb0ELb1ELb0ELb0ELb0EEEvNS_16Flash_bwd_paramsE,"aw",@nobits
	.sectionflags	@""
	.align	16
	.zero		1024


//--------------------- .nv.shared._ZN5flash27flash_bwd_convert_dq_kernelI23Flash_bwd_kernel_traitsILi192ELi64ELi64ELi8ELi4ELi2ELi2ELb1ELb1EN7cutlass10bfloat16_tE19Flash_kernel_traitsILi192ELi64ELi64ELi8ES3_EEEEvNS_16Flash_bwd_paramsEi --------------------------
	.section	.nv.shared._ZN5flash27flash_bwd_convert_dq_kernelI23Flash_bwd_kernel_traitsILi192ELi64ELi64ELi8ELi4ELi2ELi2ELb1ELb1EN7cutlass10bfloat16_tE19Flash_kernel_traitsILi192ELi64ELi64ELi8ES3_EEEEvNS_16Flash_bwd_paramsEi,"aw",@nobits
	.sectionflags	@""
	.align	16
	.zero		1024


//--------------------- .nv.shared._ZN5flash44flash_bwd_dq_dk_dv_loop_seqk_parallel_kernelI23Flash_bwd_kernel_traitsILi192ELi64ELi64ELi8ELi4ELi2ELi2ELb1ELb1EN7cutlass10bfloat16_tE19Flash_kernel_traitsILi192ELi64ELi64ELi8ES3_EELb1ELb1ELb0ELb0ELb0ELb0ELb0EEEvNS_16Flash_bwd_paramsE --------------------------
	.section	.nv.shared._ZN5flash44flash_bwd_dq_dk_dv_loop_seqk_parallel_kernelI23Flash_bwd_kernel_traitsILi192ELi64ELi64ELi8ELi4ELi2ELi2ELb1ELb1EN7cutlass10bfloat16_tE19Flash_kernel_traitsILi192ELi64ELi64ELi8ES3_EELb1ELb1ELb0ELb0ELb0ELb0ELb0EEEvNS_16Flash_bwd_paramsE,"aw",@nobits
	.sectionflags	@""
	.align	16
	.zero		1024


//--------------------- .nv.shared._ZN5flash44flash_bwd_dq_dk_dv_loop_seqk_parallel_kernelI23Flash_bwd_kernel_traitsILi192ELi64ELi64ELi8ELi4ELi2ELi2ELb1ELb1EN7cutlass10bfloat16_tE19Flash_kernel_traitsILi192ELi64ELi64ELi8ES3_EELb0ELb1ELb0ELb0ELb0ELb0ELb1EEEvNS_16Flash_bwd_paramsE --------------------------
	.section	.nv.shared._ZN5flash44flash_bwd_dq_dk_dv_loop_seqk_parallel_kernelI23Flash_bwd_kernel_traitsILi192ELi64ELi64ELi8ELi4ELi2ELi2ELb1ELb1EN7cutlass10bfloat16_tE19Flash_kernel_traitsILi192ELi64ELi64ELi8ES3_EELb0ELb1ELb0ELb0ELb0ELb0ELb1EEEvNS_16Flash_bwd_paramsE,"aw",@nobits
	.sectionflags	@""
	.align	16
	.zero		1024


//--------------------- .nv.shared._ZN5flash44flash_bwd_dq_dk_dv_loop_seqk_parallel_kernelI23Flash_bwd_kernel_traitsILi192ELi64ELi64ELi8ELi4ELi2ELi2ELb1ELb1EN7cutlass10bfloat16_tE19Flash_kernel_traitsILi192ELi64ELi64ELi8ES3_EELb1ELb1ELb0ELb0ELb0ELb1ELb0EEEvNS_16Flash_bwd_paramsE --------------------------
	.section	.nv.shared._ZN5flash44flash_bwd_dq_dk_dv_loop_seqk_parallel_kernelI23Flash_bwd_kernel_traitsILi192ELi64ELi64ELi8ELi4ELi2ELi2ELb1ELb1EN7cutlass10bfloat16_tE19Flash_kernel_traitsILi192ELi64ELi64ELi8ES3_EELb1ELb1ELb0ELb0ELb0ELb1ELb0EEEvNS_16Flash_bwd_paramsE,"aw",@nobits
	.sectionflags	@""
	.align	16
	.zero		1024


//--------------------- .nv.shared._ZN5flash44flash_bwd_dq_dk_dv_loop_seqk_parallel_kernelI23Flash_bwd_kernel_traitsILi192ELi64ELi64ELi8ELi4ELi2ELi2ELb1ELb1EN7cutlass10bfloat16_tE19Flash_kernel_traitsILi192ELi64ELi64ELi8ES3_EELb0ELb1ELb0ELb0ELb0ELb1ELb1EEEvNS_16Flash_bwd_paramsE --------------------------
	.section	.nv.shared._ZN5flash44flash_bwd_dq_dk_dv_loop_seqk_parallel_kernelI23Flash_bwd_kernel_traitsILi192ELi64ELi64ELi8ELi4ELi2ELi2ELb1ELb1EN7cutlass10bfloat16_tE19Flash_kernel_traitsILi192ELi64ELi64ELi8ES3_EELb0ELb1ELb0ELb0ELb0ELb1ELb1EEEvNS_16Flash_bwd_paramsE,"aw",@nobits
	.sectionflags	@""
	.align	16
	.zero		1024


//--------------------- .nv.shared._ZN5flash44flash_bwd_dq_dk_dv_loop_seqk_parallel_kernelI23Flash_bwd_kernel_traitsILi192ELi64ELi64ELi8ELi4ELi2ELi2ELb1ELb1EN7cutlass10bfloat16_tE19Flash_kernel_traitsILi192ELi64ELi64ELi8ES3_EELb1ELb1ELb0ELb1ELb0ELb0ELb0EEEvNS_16Flash_bwd_paramsE --------------------------
	.section	.nv.shared._ZN5flash44flash_bwd_dq_dk_dv_loop_seqk_parallel_kernelI23Flash_bwd_kernel_traitsILi192ELi64ELi64ELi8ELi4ELi2ELi2ELb1ELb1EN7cutlass10bfloat16_tE19Flash_kernel_traitsILi192ELi64ELi64ELi8ES3_EELb1ELb1ELb0ELb1ELb0ELb0ELb0EEEvNS_16Flash_bwd_paramsE,"aw",@nobits
	.sectionflags	@""
	.align	16
	.zero		1024


//--------------------- .nv.shared._ZN5flash44flash_bwd_dq_dk_dv_loop_seqk_parallel_kernelI23Flash_bwd_kernel_traitsILi192ELi64ELi64ELi8ELi4ELi2ELi2ELb1ELb1EN7cutlass10bfloat16_tE19Flash_kernel_traitsILi192ELi64ELi64ELi8ES3_EELb0ELb1ELb0ELb1ELb0ELb0ELb1EEEvNS_16Flash_bwd_paramsE --------------------------
	.section	.nv.shared._ZN5flash44flash_bwd_dq_dk_dv_loop_seqk_parallel_kernelI23Flash_bwd_kernel_traitsILi192ELi64ELi64ELi8ELi4ELi2ELi2ELb1ELb1EN7cutlass10bfloat16_tE19Flash_kernel_traitsILi192ELi64ELi64ELi8ES3_EELb0ELb1ELb0ELb1ELb0ELb0ELb1EEEvNS_16Flash_bwd_paramsE,"aw",@nobits
	.sectionflags	@""
	.align	16
	.zero		1024


//--------------------- .nv.shared._ZN5flash25flash_bwd_dot_do_o_kernelILb0E23Flash_bwd_kernel_traitsILi192ELi64ELi64ELi8ELi4ELi2ELi2ELb1ELb1EN7cutlass10bfloat16_tE19Flash_kernel_traitsILi192ELi64ELi64ELi8ES3_EEEEvNS_16Flash_bwd_paramsE --------------------------
	.section	.nv.shared._ZN5flash25flash_bwd_dot_do_o_kernelILb0E23Flash_bwd_kernel_traitsILi192ELi64ELi64ELi8ELi4ELi2ELi2ELb1ELb1EN7cutlass10bfloat16_tE19Flash_kernel_traitsILi192ELi64ELi64ELi8ES3_EEEEvNS_16Flash_bwd_paramsE,"aw",@nobits
	.sectionflags	@""
	.align	16
	.zero		1024


//--------------------- .nv.shared._ZN5flash25flash_bwd_dot_do_o_kernelILb1E23Flash_bwd_kernel_traitsILi192ELi64ELi64ELi8ELi4ELi2ELi2ELb1ELb1EN7cutlass10bfloat16_tE19Flash_kernel_traitsILi192ELi64ELi64ELi8ES3_EEEEvNS_16Flash_bwd_paramsE --------------------------
	.section	.nv.shared._ZN5flash25flash_bwd_dot_do_o_kernelILb1E23Flash_bwd_kernel_traitsILi192ELi64ELi64ELi8ELi4ELi2ELi2ELb1ELb1EN7cutlass10bfloat16_tE19Flash_kernel_traitsILi192ELi64ELi64ELi8ES3_EEEEvNS_16Flash_bwd_paramsE,"aw",@nobits
	.sectionflags	@""
	.align	16
	.zero		1024


//--------------------- .nv.shared._ZN5flash27flash_bwd_convert_dq_kernelI23Flash_bwd_kernel_traitsILi192ELi64ELi64ELi8ELi4ELi2ELi2ELb0ELb0EN7cutlass10bfloat16_tE19Flash_kernel_traitsILi192ELi64ELi64ELi8ES3_EEEEvNS_16Flash_bwd_paramsEi --------------------------
	.section	.nv.shared._ZN5flash27flash_bwd_convert_dq_kernelI23Flash_bwd_kernel_traitsILi192ELi64ELi64ELi8ELi4ELi2ELi2ELb0ELb0EN7cutlass10bfloat16_tE19Flash_kernel_traitsILi192ELi64ELi64ELi8ES3_EEEEvNS_16Flash_bwd_paramsEi,"aw",@nobits
	.sectionflags	@""
	.align	16
	.zero		1024


//--------------------- .nv.shared._ZN5flash44flash_bwd_dq_dk_dv_loop_seqk_parallel_kernelI23Flash_bwd_kernel_traitsILi192ELi64ELi64ELi8ELi4ELi2ELi2ELb0ELb0EN7cutlass10bfloat16_tE19Flash_kernel_traitsILi192ELi64ELi64ELi8ES3_EELb1ELb1ELb0ELb0ELb0ELb0ELb0EEEvNS_16Flash_bwd_paramsE --------------------------
	.section	.nv.shared._ZN5flash44flash_bwd_dq_dk_dv_loop_seqk_parallel_kernelI23Flash_bwd_kernel_traitsILi192ELi64ELi64ELi8ELi4ELi2ELi2ELb0ELb0EN7cutlass10bfloat16_tE19Flash_kernel_traitsILi192ELi64ELi64ELi8ES3_EELb1ELb1ELb0ELb0ELb0ELb0ELb0EEEvNS_16Flash_bwd_paramsE,"aw",@nobits
	.sectionflags	@""
	.align	16
	.zero		1024


//--------------------- .nv.shared._ZN5flash44flash_bwd_dq_dk_dv_loop_seqk_parallel_kernelI23Flash_bwd_kernel_traitsILi192ELi64ELi64ELi8ELi4ELi2ELi2ELb0ELb0EN7cutlass10bfloat16_tE19Flash_kernel_traitsILi192ELi64ELi64ELi8ES3_EELb0ELb1ELb0ELb0ELb0ELb0ELb1EEEvNS_16Flash_bwd_paramsE --------------------------
	.section	.nv.shared._ZN5flash44flash_bwd_dq_dk_dv_loop_seqk_parallel_kernelI23Flash_bwd_kernel_traitsILi192ELi64ELi64ELi8ELi4ELi2ELi2ELb0ELb0EN7cutlass10bfloat16_tE19Flash_kernel_traitsILi192ELi64ELi64ELi8ES3_EELb0ELb1ELb0ELb0ELb0ELb0ELb1EEEvNS_16Flash_bwd_paramsE,"aw",@nobits
	.sectionflags	@""
	.align	16
	.zero		1024


//--------------------- .nv.shared._ZN5flash44flash_bwd_dq_dk_dv_loop_seqk_parallel_kernelI23Flash_bwd_kernel_traitsILi192ELi64ELi64ELi8ELi4ELi2ELi2ELb0ELb0EN7cutlass10bfloat16_tE19Flash_kernel_traitsILi192ELi64ELi64ELi8ES3_EELb1ELb1ELb0ELb0ELb0ELb1ELb0EEEvNS_16Flash_bwd_paramsE --------------------------
	.section	.nv.shared._ZN5flash44flash_bwd_dq_dk_dv_loop_seqk_parallel_kernelI23Flash_bwd_kernel_traitsILi192ELi64ELi64ELi8ELi4ELi2ELi2ELb0ELb0EN7cutlass10bfloat16_tE19Flash_kernel_traitsILi192ELi64ELi64ELi8ES3_EELb1ELb1ELb0ELb0ELb0ELb1ELb0EEEvNS_16Flash_bwd_paramsE,"aw",@nobits
	.sectionflags	@""
	.align	16
	.zero		1024


//--------------------- .nv.shared._ZN5flash44flash_bwd_dq_dk_dv_loop_seqk_parallel_kernelI23Flash_bwd_kernel_traitsILi192ELi64ELi64ELi8ELi4ELi2ELi2ELb0ELb0EN7cutlass10bfloat16_tE19Flash_kernel_traitsILi192ELi64ELi64ELi8ES3_EELb0ELb1ELb0ELb0ELb0ELb1ELb1EEEvNS_16Flash_bwd_paramsE --------------------------
	.section	.nv.shared._ZN5flash44flash_bwd_dq_dk_dv_loop_seqk_parallel_kernelI23Flash_bwd_kernel_traitsILi192ELi64ELi64ELi8ELi4ELi2ELi2ELb0ELb0EN7cutlass10bfloat16_tE19Flash_kernel_traitsILi192ELi64ELi64ELi8ES3_EELb0ELb1ELb0ELb0ELb0ELb1ELb1EEEvNS_16Flash_bwd_paramsE,"aw",@nobits
	.sectionflags	@""
	.align	16
	.zero		1024


//--------------------- .nv.shared._ZN5flash44flash_bwd_dq_dk_dv_loop_seqk_parallel_kernelI23Flash_bwd_kernel_traitsILi192ELi64ELi64ELi8ELi4ELi2ELi2ELb0ELb0EN7cutlass10bfloat16_tE19Flash_kernel_traitsILi192ELi64ELi64ELi8ES3_EELb1ELb1ELb0ELb1ELb0ELb0ELb0EEEvNS_16Flash_bwd_paramsE --------------------------
	.section	.nv.shared._ZN5flash44flash_bwd_dq_dk_dv_loop_seqk_parallel_kernelI23Flash_bwd_kernel_traitsILi192ELi64ELi64ELi8ELi4ELi2ELi2ELb0ELb0EN7cutlass10bfloat16_tE19Flash_kernel_traitsILi192ELi64ELi64ELi8ES3_EELb1ELb1ELb0ELb1ELb0ELb0ELb0EEEvNS_16Flash_bwd_paramsE,"aw",@nobits
	.sectionflags	@""
	.align	16
	.zero		1024


//--------------------- .nv.shared._ZN5flash44flash_bwd_dq_dk_dv_loop_seqk_parallel_kernelI23Flash_bwd_kernel_traitsILi192ELi64ELi64ELi8ELi4ELi2ELi2ELb0ELb0EN7cutlass10bfloat16_tE19Flash_kernel_traitsILi192ELi64ELi64ELi8ES3_EELb0ELb1ELb0ELb1ELb0ELb0ELb1EEEvNS_16Flash_bwd_paramsE --------------------------
	.section	.nv.shared._ZN5flash44flash_bwd_dq_dk_dv_loop_seqk_parallel_kernelI23Flash_bwd_kernel_traitsILi192ELi64ELi64ELi8ELi4ELi2ELi2ELb0ELb0EN7cutlass10bfloat16_tE19Flash_kernel_traitsILi192ELi64ELi64ELi8ES3_EELb0ELb1ELb0ELb1ELb0ELb0ELb1EEEvNS_16Flash_bwd_paramsE,"aw",@nobits
	.sectionflags	@""
	.align	16
	.zero		1024


//--------------------- .nv.shared._ZN5flash25flash_bwd_dot_do_o_kernelILb0E23Flash_bwd_kernel_traitsILi192ELi64ELi64ELi8ELi4ELi2ELi2ELb0ELb0EN7cutlass10bfloat16_tE19Flash_kernel_traitsILi192ELi64ELi64ELi8ES3_EEEEvNS_16Flash_bwd_paramsE --------------------------
	.section	.nv.shared._ZN5flash25flash_bwd_dot_do_o_kernelILb0E23Flash_bwd_kernel_traitsILi192ELi64ELi64ELi8ELi4ELi2ELi2ELb0ELb0EN7cutlass10bfloat16_tE19Flash_kernel_traitsILi192ELi64ELi64ELi8ES3_EEEEvNS_16Flash_bwd_paramsE,"aw",@nobits
	.sectionflags	@""
	.align	16
	.zero		1024


//--------------------- .nv.shared._ZN5flash25flash_bwd_dot_do_o_kernelILb1E23Flash_bwd_kernel_traitsILi192ELi64ELi64ELi8ELi4ELi2ELi2ELb0ELb0EN7cutlass10bfloat16_tE19Flash_kernel_traitsILi192ELi64ELi64ELi8ES3_EEEEvNS_16Flash_bwd_paramsE --------------------------
	.section	.nv.shared._ZN5flash25flash_bwd_dot_do_o_kernelILb1E23Flash_bwd_kernel_traitsILi192ELi64ELi64ELi8ELi4ELi2ELi2ELb0ELb0EN7cutlass10bfloat16_tE19Flash_kernel_traitsILi192ELi64ELi64ELi8ES3_EEEEvNS_16Flash_bwd_paramsE,"aw",@nobits
	.sectionflags	@""
	.align	16
	.zero		1024


//--------------------- .nv.constant0._ZN5flash44flash_bwd_dq_dk_dv_loop_seqk_parallel_kernelI23Flash_bwd_kernel_traitsILi192ELi64ELi64ELi8ELi4ELi2ELi2ELb1ELb1EN7cutlass10bfloat16_tE19Flash_kernel_traitsILi192ELi64ELi64ELi8ES3_EELb0ELb1ELb0ELb0ELb0ELb0ELb0EEEvNS_16Flash_bwd_paramsE --------------------------
	.section	.nv.constant0._ZN5flash44flash_bwd_dq_dk_dv_loop_seqk_parallel_kernelI23Flash_bwd_kernel_traitsILi192ELi64ELi64ELi8ELi4ELi2ELi2ELb1ELb1EN7cutlass10bfloat16_tE19Flash_kernel_traitsILi192ELi64ELi64ELi8ES3_EELb0ELb1ELb0ELb0ELb0ELb0ELb0EEEvNS_16Flash_bwd_paramsE,"a",@progbits
	.sectionflags	@""
	.align	4
.nv.constant0._ZN5flash44flash_bwd_dq_dk_dv_loop_seqk_parallel_kernelI23Flash_bwd_kernel_traitsILi192ELi64ELi64ELi8ELi4ELi2ELi2ELb1ELb1EN7cutlass10bfloat16_tE19Flash_kernel_traitsILi192ELi64ELi64ELi8ES3_EELb0ELb1ELb0ELb0ELb0ELb0ELb0EEEvNS_16Flash_bwd_paramsE:
	.zero		1168


//--------------------- .nv.constant0._ZN5flash44flash_bwd_dq_dk_dv_loop_seqk_parallel_kernelI23Flash_bwd_kernel_traitsILi192ELi64ELi64ELi8ELi4ELi2ELi2ELb1ELb1EN7cutlass10bfloat16_tE19Flash_kernel_traitsILi192ELi64ELi64ELi8ES3_EELb0ELb1ELb0ELb0ELb0ELb1ELb0EEEvNS_16Flash_bwd_paramsE --------------------------
	.section	.nv.constant0._ZN5flash44flash_bwd_dq_dk_dv_loop_seqk_parallel_kernelI23Flash_bwd_kernel_traitsILi192ELi64ELi64ELi8ELi4ELi2ELi2ELb1ELb1EN7cutlass10bfloat16_tE19Flash_kernel_traitsILi192ELi64ELi64ELi8ES3_EELb0ELb1ELb0ELb0ELb0ELb1ELb0EEEvNS_16Flash_bwd_paramsE,"a",@progbits
	.sectionflags	@""
	.align	4
.nv.constant0._ZN5flash44flash_bwd_dq_dk_dv_loop_seqk_parallel_kernelI23Flash_bwd_kernel_traitsILi192ELi64ELi64ELi8ELi4ELi2ELi2ELb1ELb1EN7cutlass10bfloat16_tE19Flash_kernel_traitsILi192ELi64ELi64ELi8ES3_EELb0ELb1ELb0ELb0ELb0ELb1ELb0EEEvNS_16Flash_bwd_paramsE:
	.zero		1168


//--------------------- .nv.constant0._ZN5flash44flash_bwd_dq_dk_dv_loop_seqk_parallel_kernelI23Flash_bwd_kernel_traitsILi192ELi64ELi64ELi8ELi4ELi2ELi2ELb1ELb1EN7cutlass10bfloat16_tE19Flash_kernel_traitsILi192ELi64ELi64ELi8ES3_EELb0ELb1ELb0ELb1ELb0ELb0ELb0EEEvNS_16Flash_bwd_paramsE --------------------------
	.section	.nv.constant0._ZN5flash44flash_bwd_dq_dk_dv_loop_seqk_parallel_kernelI23Flash_bwd_kernel_traitsILi192ELi64ELi64ELi8ELi4ELi2ELi2ELb1ELb1EN7cutlass10bfloat16_tE19Flash_kernel_traitsILi192ELi64ELi64ELi8ES3_EELb0ELb1ELb0ELb1ELb0ELb0ELb0EEEvNS_16Flash_bwd_paramsE,"a",@progbits
	.sectionflags	@""
	.align	4
.nv.constant0._ZN5flash44flash_bwd_dq_dk_dv_loop_seqk_parallel_kernelI23Flash_bwd_kernel_traitsILi192ELi64ELi64ELi8ELi4ELi2ELi2ELb1ELb1EN7cutlass10bfloat16_tE19Flash_kernel_traitsILi192ELi64ELi64ELi8ES3_EELb0ELb1ELb0ELb1ELb0ELb0ELb0EEEvNS_16Flash_bwd_paramsE:
	.zero		1168


//--------------------- .nv.constant0._ZN5flash44flash_bwd_dq_dk_dv_loop_seqk_parallel_kernelI23Flash_bwd_kernel_traitsILi192ELi64ELi64ELi8ELi4ELi2ELi2ELb0ELb0EN7cutlass10bfloat16_tE19Flash_kernel_traitsILi192ELi64ELi64ELi8ES3_EELb0ELb1ELb0ELb0ELb0ELb0ELb0EEEvNS_16Flash_bwd_paramsE --------------------------
	.section	.nv.constant0._ZN5flash44flash_bwd_dq_dk_dv_loop_seqk_parallel_kernelI23Flash_bwd_kernel_traitsILi192ELi64ELi64ELi8ELi4ELi2ELi2ELb0ELb0EN7cutlass10bfloat16_tE19Flash_kernel_traitsILi192ELi64ELi64ELi8ES3_EELb0ELb1ELb0ELb0ELb0ELb0ELb0EEEvNS_16Flash_bwd_paramsE,"a",@progbits
	.sectionflags	@""
	.align	4
.nv.constant0._ZN5flash44flash_bwd_dq_dk_dv_loop_seqk_parallel_kernelI23Flash_bwd_kernel_traitsILi192ELi64ELi64ELi8ELi4ELi2ELi2ELb0ELb0EN7cutlass10bfloat16_tE19Flash_kernel_traitsILi192ELi64ELi64ELi8ES3_EELb0ELb1ELb0ELb0ELb0ELb0ELb0EEEvNS_16Flash_bwd_paramsE:
	.zero		1168


//--------------------- .nv.constant0._ZN5flash44flash_bwd_dq_dk_dv_loop_seqk_parallel_kernelI23Flash_bwd_kernel_traitsILi192ELi64ELi64ELi8ELi4ELi2ELi2ELb0ELb0EN7cutlass10bfloat16_tE19Flash_kernel_traitsILi192ELi64ELi64ELi8ES3_EELb0ELb1ELb0ELb0ELb0ELb1ELb0EEEvNS_16Flash_bwd_paramsE --------------------------
	.section	.nv.constant0._ZN5flash44flash_bwd_dq_dk_dv_loop_seqk_parallel_kernelI23Flash_bwd_kernel_traitsILi192ELi64ELi64ELi8ELi4ELi2ELi2ELb0ELb0EN7cutlass10bfloat16_tE19Flash_kernel_traitsILi192ELi64ELi64ELi8ES3_EELb0ELb1ELb0ELb0ELb0ELb1ELb0EEEvNS_16Flash_bwd_paramsE,"a",@progbits
	.sectionflags	@""
	.align	4
.nv.constant0._ZN5flash44flash_bwd_dq_dk_dv_loop_seqk_parallel_kernelI23Flash_bwd_kernel_traitsILi192ELi64ELi64ELi8ELi4ELi2ELi2ELb0ELb0EN7cutlass10bfloat16_tE19Flash_kernel_traitsILi192ELi64ELi64ELi8ES3_EELb0ELb1ELb0ELb0ELb0ELb1ELb0EEEvNS_16Flash_bwd_paramsE:
	.zero		1168


//--------------------- .nv.constant0._ZN5flash44flash_bwd_dq_dk_dv_loop_seqk_parallel_kernelI23Flash_bwd_kernel_traitsILi192ELi64ELi64ELi8ELi4ELi2ELi2ELb0ELb0EN7cutlass10bfloat16_tE19Flash_kernel_traitsILi192ELi64ELi64ELi8ES3_EELb0ELb1ELb0ELb1ELb0ELb0ELb0EEEvNS_16Flash_bwd_paramsE --------------------------
	.section	.nv.constant0._ZN5flash44flash_bwd_dq_dk_dv_loop_seqk_parallel_kernelI23Flash_bwd_kernel_traitsILi192ELi64ELi64ELi8ELi4ELi2ELi2ELb0ELb0EN7cutlass10bfloat16_tE19Flash_kernel_traitsILi192ELi64ELi64ELi8ES3_EELb0ELb1ELb0ELb1ELb0ELb0ELb0EEEvNS_16Flash_bwd_paramsE,"a",@progbits
	.sectionflags	@""
	.align	4
.nv.constant0._ZN5flash44flash_bwd_dq_dk_dv_loop_seqk_parallel_kernelI23Flash_bwd_kernel_traitsILi192ELi64ELi64ELi8ELi4ELi2ELi2ELb0ELb0EN7cutlass10bfloat16_tE19Flash_kernel_traitsILi192ELi64ELi64ELi8ES3_EELb0ELb1ELb0ELb1ELb0ELb0ELb0EEEvNS_16Flash_bwd_paramsE:
	.zero		1168


//--------------------- .nv.constant0._ZN5flash27flash_bwd_convert_dq_kernelI23Flash_bwd_kernel_traitsILi192ELi64ELi64ELi8ELi4ELi2ELi2ELb1ELb1EN7cutlass10bfloat16_tE19Flash_kernel_traitsILi192ELi64ELi64ELi8ES3_EEEEvNS_16Flash_bwd_paramsEi --------------------------
	.section	.nv.constant0._ZN5flash27flash_bwd_convert_dq_kernelI23Flash_bwd_kernel_traitsILi192ELi64ELi64ELi8ELi4ELi2ELi2ELb1ELb1EN7cutlass10bfloat16_tE19Flash_kernel_traitsILi192ELi64ELi64ELi8ES3_EEEEvNS_16Flash_bwd_paramsEi,"a",@progbits
	.sectionflags	@""
	.align	4
.nv.constant0._ZN5flash27flash_bwd_convert_dq_kernelI23Flash_bwd_kernel_traitsILi192ELi64ELi64ELi8ELi4ELi2ELi2ELb1ELb1EN7cutlass10bfloat16_tE19Flash_kernel_traitsILi192ELi64ELi64ELi8ES3_EEEEvNS_16Flash_bwd_paramsEi:
	.zero		1172


//--------------------- .nv.constant0._ZN5flash44flash_bwd_dq_dk_dv_loop_seqk_parallel_kernelI23Flash_bwd_kernel_traitsILi192ELi64ELi64ELi8ELi4ELi2ELi2ELb1ELb1EN7cutlass10bfloat16_tE19Flash_kernel_traitsILi192ELi64ELi64ELi8ES3_EELb1ELb1ELb0ELb0ELb0ELb0ELb0EEEvNS_16Flash_bwd_paramsE --------------------------
	.section	.nv.constant0._ZN5flash44flash_bwd_dq_dk_dv_loop_seqk_parallel_kernelI23Flash_bwd_kernel_traitsILi192ELi64ELi64ELi8ELi4ELi2ELi2ELb1ELb1EN7cutlass10bfloat16_tE19Flash_kernel_traitsILi192ELi64ELi64ELi8ES3_EELb1ELb1ELb0ELb0ELb0ELb0ELb0EEEvNS_16Flash_bwd_paramsE,"a",@progbits
	.sectionflags	@""
	.align	4
.nv.constant0._ZN5flash44flash_bwd_dq_dk_dv_loop_seqk_parallel_kernelI23Flash_bwd_kernel_traitsILi192ELi64ELi64ELi8ELi4ELi2ELi2ELb1ELb1EN7cutlass10bfloat16_tE19Flash_kernel_traitsILi192ELi64ELi64ELi8ES3_EELb1ELb1ELb0ELb0ELb0ELb0ELb0EEEvNS_16Flash_bwd_paramsE:
	.zero		1168


//--------------------- .nv.constant0._ZN5flash44flash_bwd_dq_dk_dv_loop_seqk_parallel_kernelI23Flash_bwd_kernel_traitsILi192ELi64ELi64ELi8ELi4ELi2ELi2ELb1ELb1EN7cutlass10bfloat16_tE19Flash_kernel_traitsILi192ELi64ELi64ELi8ES3_EELb0ELb1ELb0ELb0ELb0ELb0ELb1EEEvNS_16Flash_bwd_paramsE --------------------------
	.section	.nv.constant0._ZN5flash44flash_bwd_dq_dk_dv_loop_seqk_parallel_kernelI23Flash_bwd_kernel_traitsILi192ELi64ELi64ELi8ELi4ELi2ELi2ELb1ELb1EN7cutlass10bfloat16_tE19Flash_kernel_traitsILi192ELi64ELi64ELi8ES3_EELb0ELb1ELb0ELb0ELb0ELb0ELb1EEEvNS_16Flash_bwd_paramsE,"a",@progbits
	.sectionflags	@""
	.align	4
.nv.constant0._ZN5flash44flash_bwd_dq_dk_dv_loop_seqk_parallel_kernelI23Flash_bwd_kernel_traitsILi192ELi64ELi64ELi8ELi4ELi2ELi2ELb1ELb1EN7cutlass10bfloat16_tE19Flash_kernel_traitsILi192ELi64ELi64ELi8ES3_EELb0ELb1ELb0ELb0ELb0ELb0ELb1EEEvNS_16Flash_bwd_paramsE:
	.zero		1168


//--------------------- .nv.constant0._ZN5flash44flash_bwd_dq_dk_dv_loop_seqk_parallel_kernelI23Flash_bwd_kernel_traitsILi192ELi64ELi64ELi8ELi4ELi2ELi2ELb1ELb1EN7cutlass10bfloat16_tE19Flash_kernel_traitsILi192ELi64ELi64ELi8ES3_EELb1ELb1ELb0ELb0ELb0ELb1ELb0EEEvNS_16Flash_bwd_paramsE --------------------------
	.section	.nv.constant0._ZN5flash44flash_bwd_dq_dk_dv_loop_seqk_parallel_kernelI23Flash_bwd_kernel_traitsILi192ELi64ELi64ELi8ELi4ELi2ELi2ELb1ELb1EN7cutlass10bfloat16_tE19Flash_kernel_traitsILi192ELi64ELi64ELi8ES3_EELb1ELb1ELb0ELb0ELb0ELb1ELb0EEEvNS_16Flash_bwd_paramsE,"a",@progbits
	.sectionflags	@""
	.align	4
.nv.constant0._ZN5flash44flash_bwd_dq_dk_dv_loop_seqk_parallel_kernelI23Flash_bwd_kernel_traitsILi192ELi64ELi64ELi8ELi4ELi2ELi2ELb1ELb1EN7cutlass10bfloat16_tE19Flash_kernel_traitsILi192ELi64ELi64ELi8ES3_EELb1ELb1ELb0ELb0ELb0ELb1ELb0EEEvNS_16Flash_bwd_paramsE:
	.zero		1168


//--------------------- .nv.constant0._ZN5flash44flash_bwd_dq_dk_dv_loop_seqk_parallel_kernelI23Flash_bwd_kernel_traitsILi192ELi64ELi64ELi8ELi4ELi2ELi2ELb1ELb1EN7cutlass10bfloat16_tE19Flash_kernel_traitsILi192ELi64ELi64ELi8ES3_EELb0ELb1ELb0ELb0ELb0ELb1ELb1EEEvNS_16Flash_bwd_paramsE --------------------------
	.section	.nv.constant0._ZN5flash44flash_bwd_dq_dk_dv_loop_seqk_parallel_kernelI23Flash_bwd_kernel_traitsILi192ELi64ELi64ELi8ELi4ELi2ELi2ELb1ELb1EN7cutlass10bfloat16_tE19Flash_kernel_traitsILi192ELi64ELi64ELi8ES3_EELb0ELb1ELb0ELb0ELb0ELb1ELb1EEEvNS_16Flash_bwd_paramsE,"a",@progbits
	.sectionflags	@""
	.align	4
.nv.constant0._ZN5flash44flash_bwd_dq_dk_dv_loop_seqk_parallel_kernelI23Flash_bwd_kernel_traitsILi192ELi64ELi64ELi8ELi4ELi2ELi2ELb1ELb1EN7cutlass10bfloat16_tE19Flash_kernel_traitsILi192ELi64ELi64ELi8ES3_EELb0ELb1ELb0ELb0ELb0ELb1ELb1EEEvNS_16Flash_bwd_paramsE:
	.zero		1168


//--------------------- .nv.constant0._ZN5flash44flash_bwd_dq_dk_dv_loop_seqk_parallel_kernelI23Flash_bwd_kernel_traitsILi192ELi64ELi64ELi8ELi4ELi2ELi2ELb1ELb1EN7cutlass10bfloat16_tE19Flash_kernel_traitsILi192ELi64ELi64ELi8ES3_EELb1ELb1ELb0ELb1ELb0ELb0ELb0EEEvNS_16Flash_bwd_paramsE --------------------------
	.section	.nv.constant0._ZN5flash44flash_bwd_dq_dk_dv_loop_seqk_parallel_kernelI23Flash_bwd_kernel_traitsILi192ELi64ELi64ELi8ELi4ELi2ELi2ELb1ELb1EN7cutlass10bfloat16_tE19Flash_kernel_traitsILi192ELi64ELi64ELi8ES3_EELb1ELb1ELb0ELb1ELb0ELb0ELb0EEEvNS_16Flash_bwd_paramsE,"a",@progbits
	.sectionflags	@""
	.align	4
.nv.constant0._ZN5flash44flash_bwd_dq_dk_dv_loop_seqk_parallel_kernelI23Flash_bwd_kernel_traitsILi192ELi64ELi64ELi8ELi4ELi2ELi2ELb1ELb1EN7cutlass10bfloat16_tE19Flash_kernel_traitsILi192ELi64ELi64ELi8ES3_EELb1ELb1ELb0ELb1ELb0ELb0ELb0EEEvNS_16Flash_bwd_paramsE:
	.zero		1168


//--------------------- .nv.constant0._ZN5flash44flash_bwd_dq_dk_dv_loop_seqk_parallel_kernelI23Flash_bwd_kernel_traitsILi192ELi64ELi64ELi8ELi4ELi2ELi2ELb1ELb1EN7cutlass10bfloat16_tE19Flash_kernel_traitsILi192ELi64ELi64ELi8ES3_EELb0ELb1ELb0ELb1ELb0ELb0ELb1EEEvNS_16Flash_bwd_paramsE --------------------------
	.section	.nv.constant0._ZN5flash44flash_bwd_dq_dk_dv_loop_seqk_parallel_kernelI23Flash_bwd_kernel_traitsILi192ELi64ELi64ELi8ELi4ELi2ELi2ELb1ELb1EN7cutlass10bfloat16_tE19Flash_kernel_traitsILi192ELi64ELi64ELi8ES3_EELb0ELb1ELb0ELb1ELb0ELb0ELb1EEEvNS_16Flash_bwd_paramsE,"a",@progbits
	.sectionflags	@""
	.align	4
.nv.constant0._ZN5flash44flash_bwd_dq_dk_dv_loop_seqk_parallel_kernelI23Flash_bwd_kernel_traitsILi192ELi64ELi64ELi8ELi4ELi2ELi2ELb1ELb1EN7cutlass10bfloat16_tE19Flash_kernel_traitsILi192ELi64ELi64ELi8ES3_EELb0ELb1ELb0ELb1ELb0ELb0ELb1EEEvNS_16Flash_bwd_paramsE:
	.zero		1168


//--------------------- .nv.constant0._ZN5flash25flash_bwd_dot_do_o_kernelILb0E23Flash_bwd_kernel_traitsILi192ELi64ELi64ELi8ELi4ELi2ELi2ELb1ELb1EN7cutlass10bfloat16_tE19Flash_kernel_traitsILi192ELi64ELi64ELi8ES3_EEEEvNS_16Flash_bwd_paramsE --------------------------
	.section	.nv.constant0._ZN5flash25flash_bwd_dot_do_o_kernelILb0E23Flash_bwd_kernel_traitsILi192ELi64ELi64ELi8ELi4ELi2ELi2ELb1ELb1EN7cutlass10bfloat16_tE19Flash_kernel_traitsILi192ELi64ELi64ELi8ES3_EEEEvNS_16Flash_bwd_paramsE,"a",@progbits
	.sectionflags	@""
	.align	4
.nv.constant0._ZN5flash25flash_bwd_dot_do_o_kernelILb0E23Flash_bwd_kernel_traitsILi192ELi64ELi64ELi8ELi4ELi2ELi2ELb1ELb1EN7cutlass10bfloat16_tE19Flash_kernel_traitsILi192ELi64ELi64ELi8ES3_EEEEvNS_16Flash_bwd_paramsE:
	.zero		1168


//--------------------- .nv.constant0._ZN5flash25flash_bwd_dot_do_o_kernelILb1E23Flash_bwd_kernel_traitsILi192ELi64ELi64ELi8ELi4ELi2ELi2ELb1ELb1EN7cutlass10bfloat16_tE19Flash_kernel_traitsILi192ELi64ELi64ELi8ES3_EEEEvNS_16Flash_bwd_paramsE --------------------------
	.section	.nv.constant0._ZN5flash25flash_bwd_dot_do_o_kernelILb1E23Flash_bwd_kernel_traitsILi192ELi64ELi64ELi8ELi4ELi2ELi2ELb1ELb1EN7cutlass10bfloat16_tE19Flash_kernel_traitsILi192ELi64ELi64ELi8ES3_EEEEvNS_16Flash_bwd_paramsE,"a",@progbits
	.sectionflags	@""
	.align	4
.nv.constant0._ZN5flash25flash_bwd_dot_do_o_kernelILb1E23Flash_bwd_kernel_traitsILi192ELi64ELi64ELi8ELi4ELi2ELi2ELb1ELb1EN7cutlass10bfloat16_tE19Flash_kernel_traitsILi192ELi64ELi64ELi8ES3_EEEEvNS_16Flash_bwd_paramsE:
	.zero		1168


//--------------------- .nv.constant0._ZN5flash27flash_bwd_convert_dq_kernelI23Flash_bwd_kernel_traitsILi192ELi64ELi64ELi8ELi4ELi2ELi2ELb0ELb0EN7cutlass10bfloat16_tE19Flash_kernel_traitsILi192ELi64ELi64ELi8ES3_EEEEvNS_16Flash_bwd_paramsEi --------------------------
	.section	.nv.constant0._ZN5flash27flash_bwd_convert_dq_kernelI23Flash_bwd_kernel_traitsILi192ELi64ELi64ELi8ELi4ELi2ELi2ELb0ELb0EN7cutlass10bfloat16_tE19Flash_kernel_traitsILi192ELi64ELi64ELi8ES3_EEEEvNS_16Flash_bwd_paramsEi,"a",@progbits
	.sectionflags	@""
	.align	4
.nv.constant0._ZN5flash27flash_bwd_convert_dq_kernelI23Flash_bwd_kernel_traitsILi192ELi64ELi64ELi8ELi4ELi2ELi2ELb0ELb0EN7cutlass10bfloat16_tE19Flash_kernel_traitsILi192ELi64ELi64ELi8ES3_EEEEvNS_16Flash_bwd_paramsEi:
	.zero		1172


//--------------------- .nv.constant0._ZN5flash44flash_bwd_dq_dk_dv_loop_seqk_parallel_kernelI23Flash_bwd_kernel_traitsILi192ELi64ELi64ELi8ELi4ELi2ELi2ELb0ELb0EN7cutlass10bfloat16_tE19Flash_kernel_traitsILi192ELi64ELi64ELi8ES3_EELb1ELb1ELb0ELb0ELb0ELb0ELb0EEEvNS_16Flash_bwd_paramsE --------------------------
	.section	.nv.constant0._ZN5flash44flash_bwd_dq_dk_dv_loop_seqk_parallel_kernelI23Flash_bwd_kernel_traitsILi192ELi64ELi64ELi8ELi4ELi2ELi2ELb0ELb0EN7cutlass10bfloat16_tE19Flash_kernel_traitsILi192ELi64ELi64ELi8ES3_EELb1ELb1ELb0ELb0ELb0ELb0ELb0EEEvNS_16Flash_bwd_paramsE,"a",@progbits
	.sectionflags	@""
	.align	4
.nv.constant0._ZN5flash44flash_bwd_dq_dk_dv_loop_seqk_parallel_kernelI23Flash_bwd_kernel_traitsILi192ELi64ELi64ELi8ELi4ELi2ELi2ELb0ELb0EN7cutlass10bfloat16_tE19Flash_kernel_traitsILi192ELi64ELi64ELi8ES3_EELb1ELb1ELb0ELb0ELb0ELb0ELb0EEEvNS_16Flash_bwd_paramsE:
	.zero		1168


//--------------------- .nv.constant0._ZN5flash44flash_bwd_dq_dk_dv_loop_seqk_parallel_kernelI23Flash_bwd_kernel_traitsILi192ELi64ELi64ELi8ELi4ELi2ELi2ELb0ELb0EN7cutlass10bfloat16_tE19Flash_kernel_traitsILi192ELi64ELi64ELi8ES3_EELb0ELb1ELb0ELb0ELb0ELb0ELb1EEEvNS_16Flash_bwd_paramsE --------------------------
	.section	.nv.constant0._ZN5flash44flash_bwd_dq_dk_dv_loop_seqk_parallel_kernelI23Flash_bwd_kernel_traitsILi192ELi64ELi64ELi8ELi4ELi2ELi2ELb0ELb0EN7cutlass10bfloat16_tE19Flash_kernel_traitsILi192ELi64ELi64ELi8ES3_EELb0ELb1ELb0ELb0ELb0ELb0ELb1EEEvNS_16Flash_bwd_paramsE,"a",@progbits
	.sectionflags	@""
	.align	4
.nv.constant0._ZN5flash44flash_bwd_dq_dk_dv_loop_seqk_parallel_kernelI23Flash_bwd_kernel_traitsILi192ELi64ELi64ELi8ELi4ELi2ELi2ELb0ELb0EN7cutlass10bfloat16_tE19Flash_kernel_traitsILi192ELi64ELi64ELi8ES3_EELb0ELb1ELb0ELb0ELb0ELb0ELb1EEEvNS_16Flash_bwd_paramsE:
	.zero		1168


//--------------------- .nv.constant0._ZN5flash44flash_bwd_dq_dk_dv_loop_seqk_parallel_kernelI23Flash_bwd_kernel_traitsILi192ELi64ELi64ELi8ELi4ELi2ELi2ELb0ELb0EN7cutlass10bfloat16_tE19Flash_kernel_traitsILi192ELi64ELi64ELi8ES3_EELb1ELb1ELb0ELb0ELb0ELb1ELb0EEEvNS_16Flash_bwd_paramsE --------------------------
	.section	.nv.constant0._ZN5flash44flash_bwd_dq_dk_dv_loop_seqk_parallel_kernelI23Flash_bwd_kernel_traitsILi192ELi64ELi64ELi8ELi4ELi2ELi2ELb0ELb0EN7cutlass10bfloat16_tE19Flash_kernel_traitsILi192ELi64ELi64ELi8ES3_EELb1ELb1ELb0ELb0ELb0ELb1ELb0EEEvNS_16Flash_bwd_paramsE,"a",@progbits
	.sectionflags	@""
	.align	4
.nv.constant0._ZN5flash44flash_bwd_dq_dk_dv_loop_seqk_parallel_kernelI23Flash_bwd_kernel_traitsILi192ELi64ELi64ELi8ELi4ELi2ELi2ELb0ELb0EN7cutlass10bfloat16_tE19Flash_kernel_traitsILi192ELi64ELi64ELi8ES3_EELb1ELb1ELb0ELb0ELb0ELb1ELb0EEEvNS_16Flash_bwd_paramsE:
	.zero		1168


//--------------------- .nv.constant0._ZN5flash44flash_bwd_dq_dk_dv_loop_seqk_parallel_kernelI23Flash_bwd_kernel_traitsILi192ELi64ELi64ELi8ELi4ELi2ELi2ELb0ELb0EN7cutlass10bfloat16_tE19Flash_kernel_traitsILi192ELi64ELi64ELi8ES3_EELb0ELb1ELb0ELb0ELb0ELb1ELb1EEEvNS_16Flash_bwd_paramsE --------------------------
	.section	.nv.constant0._ZN5flash44flash_bwd_dq_dk_dv_loop_seqk_parallel_kernelI23Flash_bwd_kernel_traitsILi192ELi64ELi64ELi8ELi4ELi2ELi2ELb0ELb0EN7cutlass10bfloat16_tE19Flash_kernel_traitsILi192ELi64ELi64ELi8ES3_EELb0ELb1ELb0ELb0ELb0ELb1ELb1EEEvNS_16Flash_bwd_paramsE,"a",@progbits
	.sectionflags	@""
	.align	4
.nv.constant0._ZN5flash44flash_bwd_dq_dk_dv_loop_seqk_parallel_kernelI23Flash_bwd_kernel_traitsILi192ELi64ELi64ELi8ELi4ELi2ELi2ELb0ELb0EN7cutlass10bfloat16_tE19Flash_kernel_traitsILi192ELi64ELi64ELi8ES3_EELb0ELb1ELb0ELb0ELb0ELb1ELb1EEEvNS_16Flash_bwd_paramsE:
	.zero		1168


//--------------------- .nv.constant0._ZN5flash44flash_bwd_dq_dk_dv_loop_seqk_parallel_kernelI23Flash_bwd_kernel_traitsILi192ELi64ELi64ELi8ELi4ELi2ELi2ELb0ELb0EN7cutlass10bfloat16_tE19Flash_kernel_traitsILi192ELi64ELi64ELi8ES3_EELb1ELb1ELb0ELb1ELb0ELb0ELb0EEEvNS_16Flash_bwd_paramsE --------------------------
	.section	.nv.constant0._ZN5flash44flash_bwd_dq_dk_dv_loop_seqk_parallel_kernelI23Flash_bwd_kernel_traitsILi192ELi64ELi64ELi8ELi4ELi2ELi2ELb0ELb0EN7cutlass10bfloat16_tE19Flash_kernel_traitsILi192ELi64ELi64ELi8ES3_EELb1ELb1ELb0ELb1ELb0ELb0ELb0EEEvNS_16Flash_bwd_paramsE,"a",@progbits
	.sectionflags	@""
	.align	4
.nv.constant0._ZN5flash44flash_bwd_dq_dk_dv_loop_seqk_parallel_kernelI23Flash_bwd_kernel_traitsILi192ELi64ELi64ELi8ELi4ELi2ELi2ELb0ELb0EN7cutlass10bfloat16_tE19Flash_kernel_traitsILi192ELi64ELi64ELi8ES3_EELb1ELb1ELb0ELb1ELb0ELb0ELb0EEEvNS_16Flash_bwd_paramsE:
	.zero		1168


//--------------------- .nv.constant0._ZN5flash44flash_bwd_dq_dk_dv_loop_seqk_parallel_kernelI23Flash_bwd_kernel_traitsILi192ELi64ELi64ELi8ELi4ELi2ELi2ELb0ELb0EN7cutlass10bfloat16_tE19Flash_kernel_traitsILi192ELi64ELi64ELi8ES3_EELb0ELb1ELb0ELb1ELb0ELb0ELb1EEEvNS_16Flash_bwd_paramsE --------------------------
	.section	.nv.constant0._ZN5flash44flash_bwd_dq_dk_dv_loop_seqk_parallel_kernelI23Flash_bwd_kernel_traitsILi192ELi64ELi64ELi8ELi4ELi2ELi2ELb0ELb0EN7cutlass10bfloat16_tE19Flash_kernel_traitsILi192ELi64ELi64ELi8ES3_EELb0ELb1ELb0ELb1ELb0ELb0ELb1EEEvNS_16Flash_bwd_paramsE,"a",@progbits
	.sectionflags	@""
	.align	4
.nv.constant0._ZN5flash44flash_bwd_dq_dk_dv_loop_seqk_parallel_kernelI23Flash_bwd_kernel_traitsILi192ELi64ELi64ELi8ELi4ELi2ELi2ELb0ELb0EN7cutlass10bfloat16_tE19Flash_kernel_traitsILi192ELi64ELi64ELi8ES3_EELb0ELb1ELb0ELb1ELb0ELb0ELb1EEEvNS_16Flash_bwd_paramsE:
	.zero		1168


//--------------------- .nv.constant0._ZN5flash25flash_bwd_dot_do_o_kernelILb0E23Flash_bwd_kernel_traitsILi192ELi64ELi64ELi8ELi4ELi2ELi2ELb0ELb0EN7cutlass10bfloat16_tE19Flash_kernel_traitsILi192ELi64ELi64ELi8ES3_EEEEvNS_16Flash_bwd_paramsE --------------------------
	.section	.nv.constant0._ZN5flash25flash_bwd_dot_do_o_kernelILb0E23Flash_bwd_kernel_traitsILi192ELi64ELi64ELi8ELi4ELi2ELi2ELb0ELb0EN7cutlass10bfloat16_tE19Flash_kernel_traitsILi192ELi64ELi64ELi8ES3_EEEEvNS_16Flash_bwd_paramsE,"a",@progbits
	.sectionflags	@""
	.align	4
.nv.constant0._ZN5flash25flash_bwd_dot_do_o_kernelILb0E23Flash_bwd_kernel_traitsILi192ELi64ELi64ELi8ELi4ELi2ELi2ELb0ELb0EN7cutlass10bfloat16_tE19Flash_kernel_traitsILi192ELi64ELi64ELi8ES3_EEEEvNS_16Flash_bwd_paramsE:
	.zero		1168


//--------------------- .nv.constant0._ZN5flash25flash_bwd_dot_do_o_kernelILb1E23Flash_bwd_kernel_traitsILi192ELi64ELi64ELi8ELi4ELi2ELi2ELb0ELb0EN7cutlass10bfloat16_tE19Flash_kernel_traitsILi192ELi64ELi64ELi8ES3_EEEEvNS_16Flash_bwd_paramsE --------------------------
	.section	.nv.constant0._ZN5flash25flash_bwd_dot_do_o_kernelILb1E23Flash_bwd_kernel_traitsILi192ELi64ELi64ELi8ELi4ELi2ELi2ELb0ELb0EN7cutlass10bfloat16_tE19Flash_kernel_traitsILi192ELi64ELi64ELi8ES3_EEEEvNS_16Flash_bwd_paramsE,"a",@progbits
	.sectionflags	@""
	.align	4
.nv.constant0._ZN5flash25flash_bwd_dot_do_o_kernelILb1E23Flash_bwd_kernel_traitsILi192ELi64ELi64ELi8ELi4ELi2ELi2ELb0ELb0EN7cutlass10bfloat16_tE19Flash_kernel_traitsILi192ELi64ELi64ELi8ES3_EEEEvNS_16Flash_bwd_paramsE:
	.zero		1168


//--------------------- SYMBOLS --------------------------

	.type		.nv.reservedSmem.offset0,@object
	.size		.nv.reservedSmem.offset0,0x4
